//
// Generated by NVIDIA NVVM Compiler
//
// Compiler Build ID: CL-36424714
// Cuda compilation tools, release 13.0, V13.0.88
// Based on NVVM 20.0.0
//

.version 9.0
.target sm_100
.address_size 64

	// .globl	_Z4compIiEvPT_
.global .align 4 .b8 precalc_xorwow_matrix[102400];
.global .align 4 .b8 precalc_xorwow_offset_matrix[102400];
.global .align 4 .b8 mrg32k3aM1[2304];
.global .align 4 .b8 mrg32k3aM2[2304];
.global .align 4 .b8 mrg32k3aM1SubSeq[2016];
.global .align 4 .b8 mrg32k3aM2SubSeq[2016];
.global .align 4 .b8 mrg32k3aM1Seq[2304];
.global .align 4 .b8 mrg32k3aM2Seq[2304];
.const .align 8 .b8 __cr_lgamma_table[72];

.visible .entry _Z4compIiEvPT_(
	.param .u64 .ptr .align 1 _Z4compIiEvPT__param_0
)
{
	.reg .pred 	%p<6>;
	.reg .b32 	%r<86>;
	.reg .b64 	%rd<5>;

	ld.param.u64 	%rd1, [_Z4compIiEvPT__param_0];
	mov.u32 	%r1, %ntid.x;
	shr.u32 	%r2, %r1, 2;
	setp.lt.u32 	%p1, %r1, 4;
	mov.b32 	%r85, 0;
	@%p1 bra 	$L__BB0_7;
	add.s32 	%r27, %r2, -1;
	and.b32  	%r3, %r2, 3;
	setp.lt.u32 	%p2, %r27, 3;
	mov.b32 	%r80, 0;
	mov.u32 	%r85, %r80;
	@%p2 bra 	$L__BB0_4;
	and.b32  	%r80, %r2, 508;
	and.b32  	%r31, %r2, 1073741820;
	neg.s32 	%r77, %r31;
	mov.b32 	%r85, 0;
	mov.b32 	%r76, 10;
$L__BB0_3:
	add.s32 	%r32, %r76, -10;
	add.s32 	%r33, %r76, 3;
	mul.hi.u32 	%r34, %r32, 613566757;
	sub.s32 	%r35, %r32, %r34;
	shr.u32 	%r36, %r35, 1;
	add.s32 	%r37, %r36, %r34;
	shr.u32 	%r38, %r37, 2;
	add.s32 	%r39, %r76, -9;
	mad.lo.s32 	%r40, %r39, %r76, %r39;
	mul.hi.u32 	%r41, %r39, 613566757;
	sub.s32 	%r42, %r39, %r41;
	shr.u32 	%r43, %r42, 1;
	add.s32 	%r44, %r43, %r41;
	shr.u32 	%r45, %r44, 2;
	mad.lo.s32 	%r46, %r76, %r32, %r85;
	add.s32 	%r47, %r38, %r45;
	add.s32 	%r48, %r76, -8;
	add.s32 	%r49, %r76, 2;
	mul.hi.u32 	%r50, %r48, 613566757;
	sub.s32 	%r51, %r48, %r50;
	shr.u32 	%r52, %r51, 1;
	add.s32 	%r53, %r52, %r50;
	shr.u32 	%r54, %r53, 2;
	add.s32 	%r55, %r46, %r40;
	add.s32 	%r56, %r47, %r54;
	add.s32 	%r57, %r76, -7;
	mul.hi.u32 	%r58, %r57, 613566757;
	sub.s32 	%r59, %r57, %r58;
	shr.u32 	%r60, %r59, 1;
	add.s32 	%r61, %r60, %r58;
	shr.u32 	%r62, %r61, 2;
	mad.lo.s32 	%r63, %r49, %r48, %r55;
	add.s32 	%r64, %r56, %r62;
	sub.s32 	%r65, %r63, %r64;
	mad.lo.s32 	%r85, %r33, %r57, %r65;
	add.s32 	%r77, %r77, 4;
	add.s32 	%r76, %r76, 4;
	setp.ne.s32 	%p3, %r77, 0;
	@%p3 bra 	$L__BB0_3;
$L__BB0_4:
	setp.eq.s32 	%p4, %r3, 0;
	@%p4 bra 	$L__BB0_7;
	add.s32 	%r83, %r80, 10;
	neg.s32 	%r82, %r3;
$L__BB0_6:
	.pragma "nounroll";
	add.s32 	%r66, %r83, -10;
	mul.hi.u32 	%r67, %r66, 613566757;
	sub.s32 	%r68, %r66, %r67;
	shr.u32 	%r69, %r68, 1;
	add.s32 	%r70, %r69, %r67;
	shr.u32 	%r71, %r70, 2;
	sub.s32 	%r72, %r85, %r71;
	mad.lo.s32 	%r85, %r83, %r66, %r72;
	add.s32 	%r83, %r83, 1;
	add.s32 	%r82, %r82, 1;
	setp.ne.s32 	%p5, %r82, 0;
	@%p5 bra 	$L__BB0_6;
$L__BB0_7:
	cvta.to.global.u64 	%rd2, %rd1;
	mov.u32 	%r73, %tid.x;
	mov.u32 	%r74, %ctaid.x;
	mad.lo.s32 	%r75, %r74, %r1, %r73;
	mul.wide.s32 	%rd3, %r75, 4;
	add.s64 	%rd4, %rd2, %rd3;
	st.global.u32 	[%rd4], %r85;
	ret;

}
	// .globl	_Z4compIfEvPT_
.visible .entry _Z4compIfEvPT_(
	.param .u64 .ptr .align 1 _Z4compIfEvPT__param_0
)
{
	.reg .pred 	%p<6>;
	.reg .b32 	%r<72>;
	.reg .b32 	%f<25>;
	.reg .b64 	%rd<5>;

	ld.param.u64 	%rd1, [_Z4compIfEvPT__param_0];
	mov.u32 	%r1, %ntid.x;
	shr.u32 	%r2, %r1, 2;
	setp.lt.u32 	%p1, %r1, 4;
	mov.f32 	%f24, 0f00000000;
	@%p1 bra 	$L__BB1_7;
	add.s32 	%r18, %r2, -1;
	and.b32  	%r3, %r2, 3;
	setp.lt.u32 	%p2, %r18, 3;
	mov.f32 	%f24, 0f00000000;
	mov.b32 	%r69, 0;
	@%p2 bra 	$L__BB1_4;
	and.b32  	%r69, %r2, 508;
	and.b32  	%r21, %r2, 1073741820;
	neg.s32 	%r68, %r21;
	mov.f32 	%f24, 0f00000000;
	mov.b32 	%r67, 10;
$L__BB1_3:
	add.s32 	%r22, %r67, -10;
	add.s32 	%r23, %r67, 3;
	mul.lo.s32 	%r24, %r67, %r22;
	mul.hi.u32 	%r25, %r22, 613566757;
	sub.s32 	%r26, %r22, %r25;
	shr.u32 	%r27, %r26, 1;
	add.s32 	%r28, %r27, %r25;
	shr.u32 	%r29, %r28, 2;
	sub.s32 	%r30, %r24, %r29;
	cvt.rn.f32.s32 	%f12, %r30;
	add.f32 	%f13, %f24, %f12;
	add.s32 	%r31, %r67, -9;
	mad.lo.s32 	%r32, %r31, %r67, %r31;
	mul.hi.u32 	%r33, %r31, 613566757;
	sub.s32 	%r34, %r31, %r33;
	shr.u32 	%r35, %r34, 1;
	add.s32 	%r36, %r35, %r33;
	shr.u32 	%r37, %r36, 2;
	sub.s32 	%r38, %r32, %r37;
	cvt.rn.f32.s32 	%f14, %r38;
	add.f32 	%f15, %f13, %f14;
	add.s32 	%r39, %r67, -8;
	add.s32 	%r40, %r67, 2;
	mul.lo.s32 	%r41, %r40, %r39;
	mul.hi.u32 	%r42, %r39, 613566757;
	sub.s32 	%r43, %r39, %r42;
	shr.u32 	%r44, %r43, 1;
	add.s32 	%r45, %r44, %r42;
	shr.u32 	%r46, %r45, 2;
	sub.s32 	%r47, %r41, %r46;
	cvt.rn.f32.s32 	%f16, %r47;
	add.f32 	%f17, %f15, %f16;
	add.s32 	%r48, %r67, -7;
	mul.lo.s32 	%r49, %r23, %r48;
	mul.hi.u32 	%r50, %r48, 613566757;
	sub.s32 	%r51, %r48, %r50;
	shr.u32 	%r52, %r51, 1;
	add.s32 	%r53, %r52, %r50;
	shr.u32 	%r54, %r53, 2;
	sub.s32 	%r55, %r49, %r54;
	cvt.rn.f32.s32 	%f18, %r55;
	add.f32 	%f24, %f17, %f18;
	add.s32 	%r68, %r68, 4;
	add.s32 	%r67, %r67, 4;
	setp.ne.s32 	%p3, %r68, 0;
	@%p3 bra 	$L__BB1_3;
$L__BB1_4:
	setp.eq.s32 	%p4, %r3, 0;
	@%p4 bra 	$L__BB1_7;
	add.s32 	%r71, %r69, 10;
	neg.s32 	%r70, %r3;
$L__BB1_6:
	.pragma "nounroll";
	add.s32 	%r56, %r71, -10;
	mul.lo.s32 	%r57, %r71, %r56;
	mul.hi.u32 	%r58, %r56, 613566757;
	sub.s32 	%r59, %r56, %r58;
	shr.u32 	%r60, %r59, 1;
	add.s32 	%r61, %r60, %r58;
	shr.u32 	%r62, %r61, 2;
	sub.s32 	%r63, %r57, %r62;
	cvt.rn.f32.s32 	%f19, %r63;
	add.f32 	%f24, %f24, %f19;
	add.s32 	%r71, %r71, 1;
	add.s32 	%r70, %r70, 1;
	setp.ne.s32 	%p5, %r70, 0;
	@%p5 bra 	$L__BB1_6;
$L__BB1_7:
	cvta.to.global.u64 	%rd2, %rd1;
	mov.u32 	%r64, %tid.x;
	mov.u32 	%r65, %ctaid.x;
	mad.lo.s32 	%r66, %r65, %r1, %r64;
	mul.wide.s32 	%rd3, %r66, 4;
	add.s64 	%rd4, %rd2, %rd3;
	st.global.f32 	[%rd4], %f24;
	ret;

}
	// .globl	_Z4compIdEvPT_
.visible .entry _Z4compIdEvPT_(
	.param .u64 .ptr .align 1 _Z4compIdEvPT__param_0
)
{
	.reg .pred 	%p<6>;
	.reg .b32 	%r<72>;
	.reg .b64 	%rd<5>;
	.reg .b64 	%fd<25>;

	ld.param.u64 	%rd1, [_Z4compIdEvPT__param_0];
	mov.u32 	%r1, %ntid.x;
	shr.u32 	%r2, %r1, 2;
	setp.lt.u32 	%p1, %r1, 4;
	mov.f64 	%fd24, 0d0000000000000000;
	@%p1 bra 	$L__BB2_7;
	add.s32 	%r18, %r2, -1;
	and.b32  	%r3, %r2, 3;
	setp.lt.u32 	%p2, %r18, 3;
	mov.f64 	%fd24, 0d0000000000000000;
	mov.b32 	%r69, 0;
	@%p2 bra 	$L__BB2_4;
	and.b32  	%r69, %r2, 508;
	and.b32  	%r21, %r2, 1073741820;
	neg.s32 	%r68, %r21;
	mov.f64 	%fd24, 0d0000000000000000;
	mov.b32 	%r67, 10;
$L__BB2_3:
	add.s32 	%r22, %r67, -10;
	add.s32 	%r23, %r67, 3;
	mul.lo.s32 	%r24, %r67, %r22;
	mul.hi.u32 	%r25, %r22, 613566757;
	sub.s32 	%r26, %r22, %r25;
	shr.u32 	%r27, %r26, 1;
	add.s32 	%r28, %r27, %r25;
	shr.u32 	%r29, %r28, 2;
	sub.s32 	%r30, %r24, %r29;
	cvt.rn.f64.s32 	%fd12, %r30;
	add.f64 	%fd13, %fd24, %fd12;
	add.s32 	%r31, %r67, -9;
	mad.lo.s32 	%r32, %r31, %r67, %r31;
	mul.hi.u32 	%r33, %r31, 613566757;
	sub.s32 	%r34, %r31, %r33;
	shr.u32 	%r35, %r34, 1;
	add.s32 	%r36, %r35, %r33;
	shr.u32 	%r37, %r36, 2;
	sub.s32 	%r38, %r32, %r37;
	cvt.rn.f64.s32 	%fd14, %r38;
	add.f64 	%fd15, %fd13, %fd14;
	add.s32 	%r39, %r67, -8;
	add.s32 	%r40, %r67, 2;
	mul.lo.s32 	%r41, %r40, %r39;
	mul.hi.u32 	%r42, %r39, 613566757;
	sub.s32 	%r43, %r39, %r42;
	shr.u32 	%r44, %r43, 1;
	add.s32 	%r45, %r44, %r42;
	shr.u32 	%r46, %r45, 2;
	sub.s32 	%r47, %r41, %r46;
	cvt.rn.f64.s32 	%fd16, %r47;
	add.f64 	%fd17, %fd15, %fd16;
	add.s32 	%r48, %r67, -7;
	mul.lo.s32 	%r49, %r23, %r48;
	mul.hi.u32 	%r50, %r48, 613566757;
	sub.s32 	%r51, %r48, %r50;
	shr.u32 	%r52, %r51, 1;
	add.s32 	%r53, %r52, %r50;
	shr.u32 	%r54, %r53, 2;
	sub.s32 	%r55, %r49, %r54;
	cvt.rn.f64.s32 	%fd18, %r55;
	add.f64 	%fd24, %fd17, %fd18;
	add.s32 	%r68, %r68, 4;
	add.s32 	%r67, %r67, 4;
	setp.ne.s32 	%p3, %r68, 0;
	@%p3 bra 	$L__BB2_3;
$L__BB2_4:
	setp.eq.s32 	%p4, %r3, 0;
	@%p4 bra 	$L__BB2_7;
	add.s32 	%r71, %r69, 10;
	neg.s32 	%r70, %r3;
$L__BB2_6:
	.pragma "nounroll";
	add.s32 	%r56, %r71, -10;
	mul.lo.s32 	%r57, %r71, %r56;
	mul.hi.u32 	%r58, %r56, 613566757;
	sub.s32 	%r59, %r56, %r58;
	shr.u32 	%r60, %r59, 1;
	add.s32 	%r61, %r60, %r58;
	shr.u32 	%r62, %r61, 2;
	sub.s32 	%r63, %r57, %r62;
	cvt.rn.f64.s32 	%fd19, %r63;
	add.f64 	%fd24, %fd24, %fd19;
	add.s32 	%r71, %r71, 1;
	add.s32 	%r70, %r70, 1;
	setp.ne.s32 	%p5, %r70, 0;
	@%p5 bra 	$L__BB2_6;
$L__BB2_7:
	cvta.to.global.u64 	%rd2, %rd1;
	mov.u32 	%r64, %tid.x;
	mov.u32 	%r65, %ctaid.x;
	mad.lo.s32 	%r66, %r65, %r1, %r64;
	mul.wide.s32 	%rd3, %r66, 8;
	add.s64 	%rd4, %rd2, %rd3;
	st.global.f64 	[%rd4], %fd24;
	ret;

}
	// .globl	_Z4gevvIiEvPT_S1_S1_
.visible .entry _Z4gevvIiEvPT_S1_S1_(
	.param .u64 .ptr .align 1 _Z4gevvIiEvPT_S1_S1__param_0,
	.param .u64 .ptr .align 1 _Z4gevvIiEvPT_S1_S1__param_1,
	.param .u64 .ptr .align 1 _Z4gevvIiEvPT_S1_S1__param_2
)
{
	.reg .b32 	%r<8>;
	.reg .b64 	%rd<11>;

	ld.param.u64 	%rd1, [_Z4gevvIiEvPT_S1_S1__param_0];
	ld.param.u64 	%rd2, [_Z4gevvIiEvPT_S1_S1__param_1];
	ld.param.u64 	%rd3, [_Z4gevvIiEvPT_S1_S1__param_2];
	cvta.to.global.u64 	%rd4, %rd1;
	cvta.to.global.u64 	%rd5, %rd3;
	cvta.to.global.u64 	%rd6, %rd2;
	mov.u32 	%r1, %ctaid.x;
	mov.u32 	%r2, %ntid.x;
	mov.u32 	%r3, %tid.x;
	mad.lo.s32 	%r4, %r1, %r2, %r3;
	mul.wide.s32 	%rd7, %r4, 4;
	add.s64 	%rd8, %rd6, %rd7;
	ld.global.u32 	%r5, [%rd8];
	add.s64 	%rd9, %rd5, %rd7;
	ld.global.u32 	%r6, [%rd9];
	add.s32 	%r7, %r6, %r5;
	add.s64 	%rd10, %rd4, %rd7;
	st.global.u32 	[%rd10], %r7;
	ret;

}
	// .globl	_Z4gevvIfEvPT_S1_S1_
.visible .entry _Z4gevvIfEvPT_S1_S1_(
	.param .u64 .ptr .align 1 _Z4gevvIfEvPT_S1_S1__param_0,
	.param .u64 .ptr .align 1 _Z4gevvIfEvPT_S1_S1__param_1,
	.param .u64 .ptr .align 1 _Z4gevvIfEvPT_S1_S1__param_2
)
{
	.reg .b32 	%r<5>;
	.reg .b32 	%f<4>;
	.reg .b64 	%rd<11>;

	ld.param.u64 	%rd1, [_Z4gevvIfEvPT_S1_S1__param_0];
	ld.param.u64 	%rd2, [_Z4gevvIfEvPT_S1_S1__param_1];
	ld.param.u64 	%rd3, [_Z4gevvIfEvPT_S1_S1__param_2];
	cvta.to.global.u64 	%rd4, %rd1;
	cvta.to.global.u64 	%rd5, %rd3;
	cvta.to.global.u64 	%rd6, %rd2;
	mov.u32 	%r1, %ctaid.x;
	mov.u32 	%r2, %ntid.x;
	mov.u32 	%r3, %tid.x;
	mad.lo.s32 	%r4, %r1, %r2, %r3;
	mul.wide.s32 	%rd7, %r4, 4;
	add.s64 	%rd8, %rd6, %rd7;
	ld.global.f32 	%f1, [%rd8];
	add.s64 	%rd9, %rd5, %rd7;
	ld.global.f32 	%f2, [%rd9];
	add.f32 	%f3, %f1, %f2;
	add.s64 	%rd10, %rd4, %rd7;
	st.global.f32 	[%rd10], %f3;
	ret;

}
	// .globl	_Z4gevvIdEvPT_S1_S1_
.visible .entry _Z4gevvIdEvPT_S1_S1_(
	.param .u64 .ptr .align 1 _Z4gevvIdEvPT_S1_S1__param_0,
	.param .u64 .ptr .align 1 _Z4gevvIdEvPT_S1_S1__param_1,
	.param .u64 .ptr .align 1 _Z4gevvIdEvPT_S1_S1__param_2
)
{
	.reg .b32 	%r<5>;
	.reg .b64 	%rd<11>;
	.reg .b64 	%fd<4>;

	ld.param.u64 	%rd1, [_Z4gevvIdEvPT_S1_S1__param_0];
	ld.param.u64 	%rd2, [_Z4gevvIdEvPT_S1_S1__param_1];
	ld.param.u64 	%rd3, [_Z4gevvIdEvPT_S1_S1__param_2];
	cvta.to.global.u64 	%rd4, %rd1;
	cvta.to.global.u64 	%rd5, %rd3;
	cvta.to.global.u64 	%rd6, %rd2;
	mov.u32 	%r1, %ctaid.x;
	mov.u32 	%r2, %ntid.x;
	mov.u32 	%r3, %tid.x;
	mad.lo.s32 	%r4, %r1, %r2, %r3;
	mul.wide.s32 	%rd7, %r4, 8;
	add.s64 	%rd8, %rd6, %rd7;
	ld.global.f64 	%fd1, [%rd8];
	add.s64 	%rd9, %rd5, %rd7;
	ld.global.f64 	%fd2, [%rd9];
	add.f64 	%fd3, %fd1, %fd2;
	add.s64 	%rd10, %rd4, %rd7;
	st.global.f64 	[%rd10], %fd3;
	ret;

}
	// .globl	_Z4irvvIiEvPT_S1_S1_Pi
.visible .entry _Z4irvvIiEvPT_S1_S1_Pi(
	.param .u64 .ptr .align 1 _Z4irvvIiEvPT_S1_S1_Pi_param_0,
	.param .u64 .ptr .align 1 _Z4irvvIiEvPT_S1_S1_Pi_param_1,
	.param .u64 .ptr .align 1 _Z4irvvIiEvPT_S1_S1_Pi_param_2,
	.param .u64 .ptr .align 1 _Z4irvvIiEvPT_S1_S1_Pi_param_3
)
{
	.reg .b32 	%r<9>;
	.reg .b64 	%rd<15>;

	ld.param.u64 	%rd1, [_Z4irvvIiEvPT_S1_S1_Pi_param_0];
	ld.param.u64 	%rd2, [_Z4irvvIiEvPT_S1_S1_Pi_param_1];
	ld.param.u64 	%rd3, [_Z4irvvIiEvPT_S1_S1_Pi_param_2];
	ld.param.u64 	%rd4, [_Z4irvvIiEvPT_S1_S1_Pi_param_3];
	cvta.to.global.u64 	%rd5, %rd1;
	cvta.to.global.u64 	%rd6, %rd3;
	cvta.to.global.u64 	%rd7, %rd2;
	cvta.to.global.u64 	%rd8, %rd4;
	mov.u32 	%r1, %ctaid.x;
	mov.u32 	%r2, %ntid.x;
	mov.u32 	%r3, %tid.x;
	mad.lo.s32 	%r4, %r1, %r2, %r3;
	mul.wide.s32 	%rd9, %r4, 4;
	add.s64 	%rd10, %rd8, %rd9;
	ld.global.u32 	%r5, [%rd10];
	mul.wide.s32 	%rd11, %r5, 4;
	add.s64 	%rd12, %rd7, %rd11;
	ld.global.u32 	%r6, [%rd12];
	add.s64 	%rd13, %rd6, %rd11;
	ld.global.u32 	%r7, [%rd13];
	add.s32 	%r8, %r7, %r6;
	add.s64 	%rd14, %rd5, %rd11;
	st.global.u32 	[%rd14], %r8;
	ret;

}
	// .globl	_Z4irvvIfEvPT_S1_S1_Pi
.visible .entry _Z4irvvIfEvPT_S1_S1_Pi(
	.param .u64 .ptr .align 1 _Z4irvvIfEvPT_S1_S1_Pi_param_0,
	.param .u64 .ptr .align 1 _Z4irvvIfEvPT_S1_S1_Pi_param_1,
	.param .u64 .ptr .align 1 _Z4irvvIfEvPT_S1_S1_Pi_param_2,
	.param .u64 .ptr .align 1 _Z4irvvIfEvPT_S1_S1_Pi_param_3
)
{
	.reg .b32 	%r<6>;
	.reg .b32 	%f<4>;
	.reg .b64 	%rd<15>;

	ld.param.u64 	%rd1, [_Z4irvvIfEvPT_S1_S1_Pi_param_0];
	ld.param.u64 	%rd2, [_Z4irvvIfEvPT_S1_S1_Pi_param_1];
	ld.param.u64 	%rd3, [_Z4irvvIfEvPT_S1_S1_Pi_param_2];
	ld.param.u64 	%rd4, [_Z4irvvIfEvPT_S1_S1_Pi_param_3];
	cvta.to.global.u64 	%rd5, %rd1;
	cvta.to.global.u64 	%rd6, %rd3;
	cvta.to.global.u64 	%rd7, %rd2;
	cvta.to.global.u64 	%rd8, %rd4;
	mov.u32 	%r1, %ctaid.x;
	mov.u32 	%r2, %ntid.x;
	mov.u32 	%r3, %tid.x;
	mad.lo.s32 	%r4, %r1, %r2, %r3;
	mul.wide.s32 	%rd9, %r4, 4;
	add.s64 	%rd10, %rd8, %rd9;
	ld.global.u32 	%r5, [%rd10];
	mul.wide.s32 	%rd11, %r5, 4;
	add.s64 	%rd12, %rd7, %rd11;
	ld.global.f32 	%f1, [%rd12];
	add.s64 	%rd13, %rd6, %rd11;
	ld.global.f32 	%f2, [%rd13];
	add.f32 	%f3, %f1, %f2;
	add.s64 	%rd14, %rd5, %rd11;
	st.global.f32 	[%rd14], %f3;
	ret;

}
	// .globl	_Z4irvvIdEvPT_S1_S1_Pi
.visible .entry _Z4irvvIdEvPT_S1_S1_Pi(
	.param .u64 .ptr .align 1 _Z4irvvIdEvPT_S1_S1_Pi_param_0,
	.param .u64 .ptr .align 1 _Z4irvvIdEvPT_S1_S1_Pi_param_1,
	.param .u64 .ptr .align 1 _Z4irvvIdEvPT_S1_S1_Pi_param_2,
	.param .u64 .ptr .align 1 _Z4irvvIdEvPT_S1_S1_Pi_param_3
)
{
	.reg .b32 	%r<6>;
	.reg .b64 	%rd<15>;
	.reg .b64 	%fd<4>;

	ld.param.u64 	%rd1, [_Z4irvvIdEvPT_S1_S1_Pi_param_0];
	ld.param.u64 	%rd2, [_Z4irvvIdEvPT_S1_S1_Pi_param_1];
	ld.param.u64 	%rd3, [_Z4irvvIdEvPT_S1_S1_Pi_param_2];
	ld.param.u64 	%rd4, [_Z4irvvIdEvPT_S1_S1_Pi_param_3];
	cvta.to.global.u64 	%rd5, %rd1;
	cvta.to.global.u64 	%rd6, %rd3;
	cvta.to.global.u64 	%rd7, %rd2;
	cvta.to.global.u64 	%rd8, %rd4;
	mov.u32 	%r1, %ctaid.x;
	mov.u32 	%r2, %ntid.x;
	mov.u32 	%r3, %tid.x;
	mad.lo.s32 	%r4, %r1, %r2, %r3;
	mul.wide.s32 	%rd9, %r4, 4;
	add.s64 	%rd10, %rd8, %rd9;
	ld.global.u32 	%r5, [%rd10];
	mul.wide.s32 	%rd11, %r5, 8;
	add.s64 	%rd12, %rd7, %rd11;
	ld.global.f64 	%fd1, [%rd12];
	add.s64 	%rd13, %rd6, %rd11;
	ld.global.f64 	%fd2, [%rd13];
	add.f64 	%fd3, %fd1, %fd2;
	add.s64 	%rd14, %rd5, %rd11;
	st.global.f64 	[%rd14], %fd3;
	ret;

}
	// .globl	_Z4gemvIiEvPT_S1_S1_i
.visible .entry _Z4gemvIiEvPT_S1_S1_i(
	.param .u64 .ptr .align 1 _Z4gemvIiEvPT_S1_S1_i_param_0,
	.param .u64 .ptr .align 1 _Z4gemvIiEvPT_S1_S1_i_param_1,
	.param .u64 .ptr .align 1 _Z4gemvIiEvPT_S1_S1_i_param_2,
	.param .u32 _Z4gemvIiEvPT_S1_S1_i_param_3
)
{
	.reg .pred 	%p<10>;
	.reg .b32 	%r<135>;
	.reg .b64 	%rd<31>;

	ld.param.u64 	%rd11, [_Z4gemvIiEvPT_S1_S1_i_param_0];
	ld.param.u64 	%rd12, [_Z4gemvIiEvPT_S1_S1_i_param_1];
	ld.param.u64 	%rd13, [_Z4gemvIiEvPT_S1_S1_i_param_2];
	ld.param.u32 	%r32, [_Z4gemvIiEvPT_S1_S1_i_param_3];
	cvta.to.global.u64 	%rd1, %rd13;
	cvta.to.global.u64 	%rd2, %rd12;
	setp.lt.s32 	%p1, %r32, 1;
	@%p1 bra 	$L__BB9_13;
	mov.u32 	%r34, %tid.x;
	mov.u32 	%r35, %ntid.x;
	mov.u32 	%r36, %ctaid.x;
	mad.lo.s32 	%r37, %r36, %r35, %r34;
	cvta.to.global.u64 	%rd14, %rd11;
	mul.lo.s32 	%r1, %r32, %r37;
	mul.wide.s32 	%rd15, %r37, 4;
	add.s64 	%rd3, %rd14, %rd15;
	ld.global.u32 	%r126, [%rd3];
	and.b32  	%r3, %r32, 15;
	setp.lt.u32 	%p2, %r32, 16;
	mov.b32 	%r129, 0;
	@%p2 bra 	$L__BB9_4;
	and.b32  	%r129, %r32, 2147483632;
	neg.s32 	%r124, %r129;
	add.s64 	%rd4, %rd2, 32;
	add.s64 	%rd29, %rd1, 32;
	mov.u32 	%r123, %r1;
$L__BB9_3:
	.pragma "nounroll";
	mul.wide.s32 	%rd16, %r123, 4;
	add.s64 	%rd17, %rd4, %rd16;
	ld.global.u32 	%r38, [%rd17+-32];
	ld.global.u32 	%r39, [%rd29+-32];
	mad.lo.s32 	%r40, %r39, %r38, %r126;
	st.global.u32 	[%rd3], %r40;
	ld.global.u32 	%r41, [%rd17+-28];
	ld.global.u32 	%r42, [%rd29+-28];
	mad.lo.s32 	%r43, %r42, %r41, %r40;
	st.global.u32 	[%rd3], %r43;
	ld.global.u32 	%r44, [%rd17+-24];
	ld.global.u32 	%r45, [%rd29+-24];
	mad.lo.s32 	%r46, %r45, %r44, %r43;
	st.global.u32 	[%rd3], %r46;
	ld.global.u32 	%r47, [%rd17+-20];
	ld.global.u32 	%r48, [%rd29+-20];
	mad.lo.s32 	%r49, %r48, %r47, %r46;
	st.global.u32 	[%rd3], %r49;
	ld.global.u32 	%r50, [%rd17+-16];
	ld.global.u32 	%r51, [%rd29+-16];
	mad.lo.s32 	%r52, %r51, %r50, %r49;
	st.global.u32 	[%rd3], %r52;
	ld.global.u32 	%r53, [%rd17+-12];
	ld.global.u32 	%r54, [%rd29+-12];
	mad.lo.s32 	%r55, %r54, %r53, %r52;
	st.global.u32 	[%rd3], %r55;
	ld.global.u32 	%r56, [%rd17+-8];
	ld.global.u32 	%r57, [%rd29+-8];
	mad.lo.s32 	%r58, %r57, %r56, %r55;
	st.global.u32 	[%rd3], %r58;
	ld.global.u32 	%r59, [%rd17+-4];
	ld.global.u32 	%r60, [%rd29+-4];
	mad.lo.s32 	%r61, %r60, %r59, %r58;
	st.global.u32 	[%rd3], %r61;
	ld.global.u32 	%r62, [%rd17];
	ld.global.u32 	%r63, [%rd29];
	mad.lo.s32 	%r64, %r63, %r62, %r61;
	st.global.u32 	[%rd3], %r64;
	ld.global.u32 	%r65, [%rd17+4];
	ld.global.u32 	%r66, [%rd29+4];
	mad.lo.s32 	%r67, %r66, %r65, %r64;
	st.global.u32 	[%rd3], %r67;
	ld.global.u32 	%r68, [%rd17+8];
	ld.global.u32 	%r69, [%rd29+8];
	mad.lo.s32 	%r70, %r69, %r68, %r67;
	st.global.u32 	[%rd3], %r70;
	ld.global.u32 	%r71, [%rd17+12];
	ld.global.u32 	%r72, [%rd29+12];
	mad.lo.s32 	%r73, %r72, %r71, %r70;
	st.global.u32 	[%rd3], %r73;
	ld.global.u32 	%r74, [%rd17+16];
	ld.global.u32 	%r75, [%rd29+16];
	mad.lo.s32 	%r76, %r75, %r74, %r73;
	st.global.u32 	[%rd3], %r76;
	ld.global.u32 	%r77, [%rd17+20];
	ld.global.u32 	%r78, [%rd29+20];
	mad.lo.s32 	%r79, %r78, %r77, %r76;
	st.global.u32 	[%rd3], %r79;
	ld.global.u32 	%r80, [%rd17+24];
	ld.global.u32 	%r81, [%rd29+24];
	mad.lo.s32 	%r82, %r81, %r80, %r79;
	st.global.u32 	[%rd3], %r82;
	ld.global.u32 	%r83, [%rd17+28];
	ld.global.u32 	%r84, [%rd29+28];
	mad.lo.s32 	%r126, %r84, %r83, %r82;
	st.global.u32 	[%rd3], %r126;
	add.s32 	%r124, %r124, 16;
	add.s32 	%r123, %r123, 16;
	add.s64 	%rd29, %rd29, 64;
	setp.ne.s32 	%p3, %r124, 0;
	@%p3 bra 	$L__BB9_3;
$L__BB9_4:
	setp.eq.s32 	%p4, %r3, 0;
	@%p4 bra 	$L__BB9_13;
	and.b32  	%r14, %r32, 7;
	setp.lt.u32 	%p5, %r3, 8;
	@%p5 bra 	$L__BB9_7;
	add.s32 	%r85, %r129, %r1;
	mul.wide.s32 	%rd18, %r85, 4;
	add.s64 	%rd19, %rd2, %rd18;
	ld.global.u32 	%r86, [%rd19];
	mul.wide.u32 	%rd20, %r129, 4;
	add.s64 	%rd21, %rd1, %rd20;
	ld.global.u32 	%r87, [%rd21];
	mad.lo.s32 	%r88, %r87, %r86, %r126;
	st.global.u32 	[%rd3], %r88;
	ld.global.u32 	%r89, [%rd19+4];
	ld.global.u32 	%r90, [%rd21+4];
	mad.lo.s32 	%r91, %r90, %r89, %r88;
	st.global.u32 	[%rd3], %r91;
	ld.global.u32 	%r92, [%rd19+8];
	ld.global.u32 	%r93, [%rd21+8];
	mad.lo.s32 	%r94, %r93, %r92, %r91;
	st.global.u32 	[%rd3], %r94;
	ld.global.u32 	%r95, [%rd19+12];
	ld.global.u32 	%r96, [%rd21+12];
	mad.lo.s32 	%r97, %r96, %r95, %r94;
	st.global.u32 	[%rd3], %r97;
	ld.global.u32 	%r98, [%rd19+16];
	ld.global.u32 	%r99, [%rd21+16];
	mad.lo.s32 	%r100, %r99, %r98, %r97;
	st.global.u32 	[%rd3], %r100;
	ld.global.u32 	%r101, [%rd19+20];
	ld.global.u32 	%r102, [%rd21+20];
	mad.lo.s32 	%r103, %r102, %r101, %r100;
	st.global.u32 	[%rd3], %r103;
	ld.global.u32 	%r104, [%rd19+24];
	ld.global.u32 	%r105, [%rd21+24];
	mad.lo.s32 	%r106, %r105, %r104, %r103;
	st.global.u32 	[%rd3], %r106;
	ld.global.u32 	%r107, [%rd19+28];
	ld.global.u32 	%r108, [%rd21+28];
	mad.lo.s32 	%r126, %r108, %r107, %r106;
	st.global.u32 	[%rd3], %r126;
	add.s32 	%r129, %r129, 8;
$L__BB9_7:
	setp.eq.s32 	%p6, %r14, 0;
	@%p6 bra 	$L__BB9_13;
	and.b32  	%r19, %r32, 3;
	setp.lt.u32 	%p7, %r14, 4;
	@%p7 bra 	$L__BB9_10;
	add.s32 	%r109, %r129, %r1;
	mul.wide.s32 	%rd22, %r109, 4;
	add.s64 	%rd23, %rd2, %rd22;
	ld.global.u32 	%r110, [%rd23];
	mul.wide.u32 	%rd24, %r129, 4;
	add.s64 	%rd25, %rd1, %rd24;
	ld.global.u32 	%r111, [%rd25];
	mad.lo.s32 	%r112, %r111, %r110, %r126;
	st.global.u32 	[%rd3], %r112;
	ld.global.u32 	%r113, [%rd23+4];
	ld.global.u32 	%r114, [%rd25+4];
	mad.lo.s32 	%r115, %r114, %r113, %r112;
	st.global.u32 	[%rd3], %r115;
	ld.global.u32 	%r116, [%rd23+8];
	ld.global.u32 	%r117, [%rd25+8];
	mad.lo.s32 	%r118, %r117, %r116, %r115;
	st.global.u32 	[%rd3], %r118;
	ld.global.u32 	%r119, [%rd23+12];
	ld.global.u32 	%r120, [%rd25+12];
	mad.lo.s32 	%r126, %r120, %r119, %r118;
	st.global.u32 	[%rd3], %r126;
	add.s32 	%r129, %r129, 4;
$L__BB9_10:
	setp.eq.s32 	%p8, %r19, 0;
	@%p8 bra 	$L__BB9_13;
	mul.wide.u32 	%rd26, %r129, 4;
	add.s64 	%rd30, %rd1, %rd26;
	add.s32 	%r133, %r129, %r1;
	neg.s32 	%r132, %r19;
$L__BB9_12:
	.pragma "nounroll";
	mul.wide.s32 	%rd27, %r133, 4;
	add.s64 	%rd28, %rd2, %rd27;
	ld.global.u32 	%r121, [%rd28];
	ld.global.u32 	%r122, [%rd30];
	mad.lo.s32 	%r126, %r122, %r121, %r126;
	st.global.u32 	[%rd3], %r126;
	add.s64 	%rd30, %rd30, 4;
	add.s32 	%r133, %r133, 1;
	add.s32 	%r132, %r132, 1;
	setp.ne.s32 	%p9, %r132, 0;
	@%p9 bra 	$L__BB9_12;
$L__BB9_13:
	ret;

}
	// .globl	_Z4gemvIfEvPT_S1_S1_i
.visible .entry _Z4gemvIfEvPT_S1_S1_i(
	.param .u64 .ptr .align 1 _Z4gemvIfEvPT_S1_S1_i_param_0,
	.param .u64 .ptr .align 1 _Z4gemvIfEvPT_S1_S1_i_param_1,
	.param .u64 .ptr .align 1 _Z4gemvIfEvPT_S1_S1_i_param_2,
	.param .u32 _Z4gemvIfEvPT_S1_S1_i_param_3
)
{
	.reg .pred 	%p<10>;
	.reg .b32 	%r<37>;
	.reg .b32 	%f<99>;
	.reg .b64 	%rd<31>;

	ld.param.u64 	%rd11, [_Z4gemvIfEvPT_S1_S1_i_param_0];
	ld.param.u64 	%rd12, [_Z4gemvIfEvPT_S1_S1_i_param_1];
	ld.param.u64 	%rd13, [_Z4gemvIfEvPT_S1_S1_i_param_2];
	ld.param.u32 	%r22, [_Z4gemvIfEvPT_S1_S1_i_param_3];
	cvta.to.global.u64 	%rd1, %rd13;
	cvta.to.global.u64 	%rd2, %rd12;
	setp.lt.s32 	%p1, %r22, 1;
	@%p1 bra 	$L__BB10_13;
	mov.u32 	%r24, %tid.x;
	mov.u32 	%r25, %ntid.x;
	mov.u32 	%r26, %ctaid.x;
	mad.lo.s32 	%r27, %r26, %r25, %r24;
	cvta.to.global.u64 	%rd14, %rd11;
	mul.lo.s32 	%r1, %r22, %r27;
	mul.wide.s32 	%rd15, %r27, 4;
	add.s64 	%rd3, %rd14, %rd15;
	ld.global.f32 	%f95, [%rd3];
	and.b32  	%r2, %r22, 15;
	setp.lt.u32 	%p2, %r22, 16;
	mov.b32 	%r33, 0;
	@%p2 bra 	$L__BB10_4;
	and.b32  	%r33, %r22, 2147483632;
	neg.s32 	%r31, %r33;
	add.s64 	%rd4, %rd2, 32;
	add.s64 	%rd29, %rd1, 32;
	mov.u32 	%r30, %r1;
$L__BB10_3:
	.pragma "nounroll";
	mul.wide.s32 	%rd16, %r30, 4;
	add.s64 	%rd17, %rd4, %rd16;
	ld.global.f32 	%f11, [%rd17+-32];
	ld.global.f32 	%f12, [%rd29+-32];
	fma.rn.f32 	%f13, %f11, %f12, %f95;
	st.global.f32 	[%rd3], %f13;
	ld.global.f32 	%f14, [%rd17+-28];
	ld.global.f32 	%f15, [%rd29+-28];
	fma.rn.f32 	%f16, %f14, %f15, %f13;
	st.global.f32 	[%rd3], %f16;
	ld.global.f32 	%f17, [%rd17+-24];
	ld.global.f32 	%f18, [%rd29+-24];
	fma.rn.f32 	%f19, %f17, %f18, %f16;
	st.global.f32 	[%rd3], %f19;
	ld.global.f32 	%f20, [%rd17+-20];
	ld.global.f32 	%f21, [%rd29+-20];
	fma.rn.f32 	%f22, %f20, %f21, %f19;
	st.global.f32 	[%rd3], %f22;
	ld.global.f32 	%f23, [%rd17+-16];
	ld.global.f32 	%f24, [%rd29+-16];
	fma.rn.f32 	%f25, %f23, %f24, %f22;
	st.global.f32 	[%rd3], %f25;
	ld.global.f32 	%f26, [%rd17+-12];
	ld.global.f32 	%f27, [%rd29+-12];
	fma.rn.f32 	%f28, %f26, %f27, %f25;
	st.global.f32 	[%rd3], %f28;
	ld.global.f32 	%f29, [%rd17+-8];
	ld.global.f32 	%f30, [%rd29+-8];
	fma.rn.f32 	%f31, %f29, %f30, %f28;
	st.global.f32 	[%rd3], %f31;
	ld.global.f32 	%f32, [%rd17+-4];
	ld.global.f32 	%f33, [%rd29+-4];
	fma.rn.f32 	%f34, %f32, %f33, %f31;
	st.global.f32 	[%rd3], %f34;
	ld.global.f32 	%f35, [%rd17];
	ld.global.f32 	%f36, [%rd29];
	fma.rn.f32 	%f37, %f35, %f36, %f34;
	st.global.f32 	[%rd3], %f37;
	ld.global.f32 	%f38, [%rd17+4];
	ld.global.f32 	%f39, [%rd29+4];
	fma.rn.f32 	%f40, %f38, %f39, %f37;
	st.global.f32 	[%rd3], %f40;
	ld.global.f32 	%f41, [%rd17+8];
	ld.global.f32 	%f42, [%rd29+8];
	fma.rn.f32 	%f43, %f41, %f42, %f40;
	st.global.f32 	[%rd3], %f43;
	ld.global.f32 	%f44, [%rd17+12];
	ld.global.f32 	%f45, [%rd29+12];
	fma.rn.f32 	%f46, %f44, %f45, %f43;
	st.global.f32 	[%rd3], %f46;
	ld.global.f32 	%f47, [%rd17+16];
	ld.global.f32 	%f48, [%rd29+16];
	fma.rn.f32 	%f49, %f47, %f48, %f46;
	st.global.f32 	[%rd3], %f49;
	ld.global.f32 	%f50, [%rd17+20];
	ld.global.f32 	%f51, [%rd29+20];
	fma.rn.f32 	%f52, %f50, %f51, %f49;
	st.global.f32 	[%rd3], %f52;
	ld.global.f32 	%f53, [%rd17+24];
	ld.global.f32 	%f54, [%rd29+24];
	fma.rn.f32 	%f55, %f53, %f54, %f52;
	st.global.f32 	[%rd3], %f55;
	ld.global.f32 	%f56, [%rd17+28];
	ld.global.f32 	%f57, [%rd29+28];
	fma.rn.f32 	%f95, %f56, %f57, %f55;
	st.global.f32 	[%rd3], %f95;
	add.s32 	%r31, %r31, 16;
	add.s32 	%r30, %r30, 16;
	add.s64 	%rd29, %rd29, 64;
	setp.ne.s32 	%p3, %r31, 0;
	@%p3 bra 	$L__BB10_3;
$L__BB10_4:
	setp.eq.s32 	%p4, %r2, 0;
	@%p4 bra 	$L__BB10_13;
	and.b32  	%r10, %r22, 7;
	setp.lt.u32 	%p5, %r2, 8;
	@%p5 bra 	$L__BB10_7;
	add.s32 	%r28, %r33, %r1;
	mul.wide.s32 	%rd18, %r28, 4;
	add.s64 	%rd19, %rd2, %rd18;
	ld.global.f32 	%f58, [%rd19];
	mul.wide.u32 	%rd20, %r33, 4;
	add.s64 	%rd21, %rd1, %rd20;
	ld.global.f32 	%f59, [%rd21];
	fma.rn.f32 	%f60, %f58, %f59, %f95;
	st.global.f32 	[%rd3], %f60;
	ld.global.f32 	%f61, [%rd19+4];
	ld.global.f32 	%f62, [%rd21+4];
	fma.rn.f32 	%f63, %f61, %f62, %f60;
	st.global.f32 	[%rd3], %f63;
	ld.global.f32 	%f64, [%rd19+8];
	ld.global.f32 	%f65, [%rd21+8];
	fma.rn.f32 	%f66, %f64, %f65, %f63;
	st.global.f32 	[%rd3], %f66;
	ld.global.f32 	%f67, [%rd19+12];
	ld.global.f32 	%f68, [%rd21+12];
	fma.rn.f32 	%f69, %f67, %f68, %f66;
	st.global.f32 	[%rd3], %f69;
	ld.global.f32 	%f70, [%rd19+16];
	ld.global.f32 	%f71, [%rd21+16];
	fma.rn.f32 	%f72, %f70, %f71, %f69;
	st.global.f32 	[%rd3], %f72;
	ld.global.f32 	%f73, [%rd19+20];
	ld.global.f32 	%f74, [%rd21+20];
	fma.rn.f32 	%f75, %f73, %f74, %f72;
	st.global.f32 	[%rd3], %f75;
	ld.global.f32 	%f76, [%rd19+24];
	ld.global.f32 	%f77, [%rd21+24];
	fma.rn.f32 	%f78, %f76, %f77, %f75;
	st.global.f32 	[%rd3], %f78;
	ld.global.f32 	%f79, [%rd19+28];
	ld.global.f32 	%f80, [%rd21+28];
	fma.rn.f32 	%f95, %f79, %f80, %f78;
	st.global.f32 	[%rd3], %f95;
	add.s32 	%r33, %r33, 8;
$L__BB10_7:
	setp.eq.s32 	%p6, %r10, 0;
	@%p6 bra 	$L__BB10_13;
	and.b32  	%r13, %r22, 3;
	setp.lt.u32 	%p7, %r10, 4;
	@%p7 bra 	$L__BB10_10;
	add.s32 	%r29, %r33, %r1;
	mul.wide.s32 	%rd22, %r29, 4;
	add.s64 	%rd23, %rd2, %rd22;
	ld.global.f32 	%f81, [%rd23];
	mul.wide.u32 	%rd24, %r33, 4;
	add.s64 	%rd25, %rd1, %rd24;
	ld.global.f32 	%f82, [%rd25];
	fma.rn.f32 	%f83, %f81, %f82, %f95;
	st.global.f32 	[%rd3], %f83;
	ld.global.f32 	%f84, [%rd23+4];
	ld.global.f32 	%f85, [%rd25+4];
	fma.rn.f32 	%f86, %f84, %f85, %f83;
	st.global.f32 	[%rd3], %f86;
	ld.global.f32 	%f87, [%rd23+8];
	ld.global.f32 	%f88, [%rd25+8];
	fma.rn.f32 	%f89, %f87, %f88, %f86;
	st.global.f32 	[%rd3], %f89;
	ld.global.f32 	%f90, [%rd23+12];
	ld.global.f32 	%f91, [%rd25+12];
	fma.rn.f32 	%f95, %f90, %f91, %f89;
	st.global.f32 	[%rd3], %f95;
	add.s32 	%r33, %r33, 4;
$L__BB10_10:
	setp.eq.s32 	%p8, %r13, 0;
	@%p8 bra 	$L__BB10_13;
	mul.wide.u32 	%rd26, %r33, 4;
	add.s64 	%rd30, %rd1, %rd26;
	add.s32 	%r36, %r33, %r1;
	neg.s32 	%r35, %r13;
$L__BB10_12:
	.pragma "nounroll";
	mul.wide.s32 	%rd27, %r36, 4;
	add.s64 	%rd28, %rd2, %rd27;
	ld.global.f32 	%f92, [%rd28];
	ld.global.f32 	%f93, [%rd30];
	fma.rn.f32 	%f95, %f92, %f93, %f95;
	st.global.f32 	[%rd3], %f95;
	add.s64 	%rd30, %rd30, 4;
	add.s32 	%r36, %r36, 1;
	add.s32 	%r35, %r35, 1;
	setp.ne.s32 	%p9, %r35, 0;
	@%p9 bra 	$L__BB10_12;
$L__BB10_13:
	ret;

}
	// .globl	_Z4gemvIdEvPT_S1_S1_i
.visible .entry _Z4gemvIdEvPT_S1_S1_i(
	.param .u64 .ptr .align 1 _Z4gemvIdEvPT_S1_S1_i_param_0,
	.param .u64 .ptr .align 1 _Z4gemvIdEvPT_S1_S1_i_param_1,
	.param .u64 .ptr .align 1 _Z4gemvIdEvPT_S1_S1_i_param_2,
	.param .u32 _Z4gemvIdEvPT_S1_S1_i_param_3
)
{
	.reg .pred 	%p<10>;
	.reg .b32 	%r<37>;
	.reg .b64 	%rd<31>;
	.reg .b64 	%fd<99>;

	ld.param.u64 	%rd11, [_Z4gemvIdEvPT_S1_S1_i_param_0];
	ld.param.u64 	%rd12, [_Z4gemvIdEvPT_S1_S1_i_param_1];
	ld.param.u64 	%rd13, [_Z4gemvIdEvPT_S1_S1_i_param_2];
	ld.param.u32 	%r22, [_Z4gemvIdEvPT_S1_S1_i_param_3];
	cvta.to.global.u64 	%rd1, %rd13;
	cvta.to.global.u64 	%rd2, %rd12;
	setp.lt.s32 	%p1, %r22, 1;
	@%p1 bra 	$L__BB11_13;
	mov.u32 	%r24, %tid.x;
	mov.u32 	%r25, %ntid.x;
	mov.u32 	%r26, %ctaid.x;
	mad.lo.s32 	%r27, %r26, %r25, %r24;
	cvta.to.global.u64 	%rd14, %rd11;
	mul.lo.s32 	%r1, %r22, %r27;
	mul.wide.s32 	%rd15, %r27, 8;
	add.s64 	%rd3, %rd14, %rd15;
	ld.global.f64 	%fd95, [%rd3];
	and.b32  	%r2, %r22, 15;
	setp.lt.u32 	%p2, %r22, 16;
	mov.b32 	%r33, 0;
	@%p2 bra 	$L__BB11_4;
	and.b32  	%r33, %r22, 2147483632;
	neg.s32 	%r31, %r33;
	add.s64 	%rd4, %rd2, 64;
	add.s64 	%rd29, %rd1, 64;
	mov.u32 	%r30, %r1;
$L__BB11_3:
	.pragma "nounroll";
	mul.wide.s32 	%rd16, %r30, 8;
	add.s64 	%rd17, %rd4, %rd16;
	ld.global.f64 	%fd11, [%rd17+-64];
	ld.global.f64 	%fd12, [%rd29+-64];
	fma.rn.f64 	%fd13, %fd11, %fd12, %fd95;
	st.global.f64 	[%rd3], %fd13;
	ld.global.f64 	%fd14, [%rd17+-56];
	ld.global.f64 	%fd15, [%rd29+-56];
	fma.rn.f64 	%fd16, %fd14, %fd15, %fd13;
	st.global.f64 	[%rd3], %fd16;
	ld.global.f64 	%fd17, [%rd17+-48];
	ld.global.f64 	%fd18, [%rd29+-48];
	fma.rn.f64 	%fd19, %fd17, %fd18, %fd16;
	st.global.f64 	[%rd3], %fd19;
	ld.global.f64 	%fd20, [%rd17+-40];
	ld.global.f64 	%fd21, [%rd29+-40];
	fma.rn.f64 	%fd22, %fd20, %fd21, %fd19;
	st.global.f64 	[%rd3], %fd22;
	ld.global.f64 	%fd23, [%rd17+-32];
	ld.global.f64 	%fd24, [%rd29+-32];
	fma.rn.f64 	%fd25, %fd23, %fd24, %fd22;
	st.global.f64 	[%rd3], %fd25;
	ld.global.f64 	%fd26, [%rd17+-24];
	ld.global.f64 	%fd27, [%rd29+-24];
	fma.rn.f64 	%fd28, %fd26, %fd27, %fd25;
	st.global.f64 	[%rd3], %fd28;
	ld.global.f64 	%fd29, [%rd17+-16];
	ld.global.f64 	%fd30, [%rd29+-16];
	fma.rn.f64 	%fd31, %fd29, %fd30, %fd28;
	st.global.f64 	[%rd3], %fd31;
	ld.global.f64 	%fd32, [%rd17+-8];
	ld.global.f64 	%fd33, [%rd29+-8];
	fma.rn.f64 	%fd34, %fd32, %fd33, %fd31;
	st.global.f64 	[%rd3], %fd34;
	ld.global.f64 	%fd35, [%rd17];
	ld.global.f64 	%fd36, [%rd29];
	fma.rn.f64 	%fd37, %fd35, %fd36, %fd34;
	st.global.f64 	[%rd3], %fd37;
	ld.global.f64 	%fd38, [%rd17+8];
	ld.global.f64 	%fd39, [%rd29+8];
	fma.rn.f64 	%fd40, %fd38, %fd39, %fd37;
	st.global.f64 	[%rd3], %fd40;
	ld.global.f64 	%fd41, [%rd17+16];
	ld.global.f64 	%fd42, [%rd29+16];
	fma.rn.f64 	%fd43, %fd41, %fd42, %fd40;
	st.global.f64 	[%rd3], %fd43;
	ld.global.f64 	%fd44, [%rd17+24];
	ld.global.f64 	%fd45, [%rd29+24];
	fma.rn.f64 	%fd46, %fd44, %fd45, %fd43;
	st.global.f64 	[%rd3], %fd46;
	ld.global.f64 	%fd47, [%rd17+32];
	ld.global.f64 	%fd48, [%rd29+32];
	fma.rn.f64 	%fd49, %fd47, %fd48, %fd46;
	st.global.f64 	[%rd3], %fd49;
	ld.global.f64 	%fd50, [%rd17+40];
	ld.global.f64 	%fd51, [%rd29+40];
	fma.rn.f64 	%fd52, %fd50, %fd51, %fd49;
	st.global.f64 	[%rd3], %fd52;
	ld.global.f64 	%fd53, [%rd17+48];
	ld.global.f64 	%fd54, [%rd29+48];
	fma.rn.f64 	%fd55, %fd53, %fd54, %fd52;
	st.global.f64 	[%rd3], %fd55;
	ld.global.f64 	%fd56, [%rd17+56];
	ld.global.f64 	%fd57, [%rd29+56];
	fma.rn.f64 	%fd95, %fd56, %fd57, %fd55;
	st.global.f64 	[%rd3], %fd95;
	add.s32 	%r31, %r31, 16;
	add.s32 	%r30, %r30, 16;
	add.s64 	%rd29, %rd29, 128;
	setp.ne.s32 	%p3, %r31, 0;
	@%p3 bra 	$L__BB11_3;
$L__BB11_4:
	setp.eq.s32 	%p4, %r2, 0;
	@%p4 bra 	$L__BB11_13;
	and.b32  	%r10, %r22, 7;
	setp.lt.u32 	%p5, %r2, 8;
	@%p5 bra 	$L__BB11_7;
	add.s32 	%r28, %r33, %r1;
	mul.wide.s32 	%rd18, %r28, 8;
	add.s64 	%rd19, %rd2, %rd18;
	ld.global.f64 	%fd58, [%rd19];
	mul.wide.u32 	%rd20, %r33, 8;
	add.s64 	%rd21, %rd1, %rd20;
	ld.global.f64 	%fd59, [%rd21];
	fma.rn.f64 	%fd60, %fd58, %fd59, %fd95;
	st.global.f64 	[%rd3], %fd60;
	ld.global.f64 	%fd61, [%rd19+8];
	ld.global.f64 	%fd62, [%rd21+8];
	fma.rn.f64 	%fd63, %fd61, %fd62, %fd60;
	st.global.f64 	[%rd3], %fd63;
	ld.global.f64 	%fd64, [%rd19+16];
	ld.global.f64 	%fd65, [%rd21+16];
	fma.rn.f64 	%fd66, %fd64, %fd65, %fd63;
	st.global.f64 	[%rd3], %fd66;
	ld.global.f64 	%fd67, [%rd19+24];
	ld.global.f64 	%fd68, [%rd21+24];
	fma.rn.f64 	%fd69, %fd67, %fd68, %fd66;
	st.global.f64 	[%rd3], %fd69;
	ld.global.f64 	%fd70, [%rd19+32];
	ld.global.f64 	%fd71, [%rd21+32];
	fma.rn.f64 	%fd72, %fd70, %fd71, %fd69;
	st.global.f64 	[%rd3], %fd72;
	ld.global.f64 	%fd73, [%rd19+40];
	ld.global.f64 	%fd74, [%rd21+40];
	fma.rn.f64 	%fd75, %fd73, %fd74, %fd72;
	st.global.f64 	[%rd3], %fd75;
	ld.global.f64 	%fd76, [%rd19+48];
	ld.global.f64 	%fd77, [%rd21+48];
	fma.rn.f64 	%fd78, %fd76, %fd77, %fd75;
	st.global.f64 	[%rd3], %fd78;
	ld.global.f64 	%fd79, [%rd19+56];
	ld.global.f64 	%fd80, [%rd21+56];
	fma.rn.f64 	%fd95, %fd79, %fd80, %fd78;
	st.global.f64 	[%rd3], %fd95;
	add.s32 	%r33, %r33, 8;
$L__BB11_7:
	setp.eq.s32 	%p6, %r10, 0;
	@%p6 bra 	$L__BB11_13;
	and.b32  	%r13, %r22, 3;
	setp.lt.u32 	%p7, %r10, 4;
	@%p7 bra 	$L__BB11_10;
	add.s32 	%r29, %r33, %r1;
	mul.wide.s32 	%rd22, %r29, 8;
	add.s64 	%rd23, %rd2, %rd22;
	ld.global.f64 	%fd81, [%rd23];
	mul.wide.u32 	%rd24, %r33, 8;
	add.s64 	%rd25, %rd1, %rd24;
	ld.global.f64 	%fd82, [%rd25];
	fma.rn.f64 	%fd83, %fd81, %fd82, %fd95;
	st.global.f64 	[%rd3], %fd83;
	ld.global.f64 	%fd84, [%rd23+8];
	ld.global.f64 	%fd85, [%rd25+8];
	fma.rn.f64 	%fd86, %fd84, %fd85, %fd83;
	st.global.f64 	[%rd3], %fd86;
	ld.global.f64 	%fd87, [%rd23+16];
	ld.global.f64 	%fd88, [%rd25+16];
	fma.rn.f64 	%fd89, %fd87, %fd88, %fd86;
	st.global.f64 	[%rd3], %fd89;
	ld.global.f64 	%fd90, [%rd23+24];
	ld.global.f64 	%fd91, [%rd25+24];
	fma.rn.f64 	%fd95, %fd90, %fd91, %fd89;
	st.global.f64 	[%rd3], %fd95;
	add.s32 	%r33, %r33, 4;
$L__BB11_10:
	setp.eq.s32 	%p8, %r13, 0;
	@%p8 bra 	$L__BB11_13;
	mul.wide.u32 	%rd26, %r33, 8;
	add.s64 	%rd30, %rd1, %rd26;
	add.s32 	%r36, %r33, %r1;
	neg.s32 	%r35, %r13;
$L__BB11_12:
	.pragma "nounroll";
	mul.wide.s32 	%rd27, %r36, 8;
	add.s64 	%rd28, %rd2, %rd27;
	ld.global.f64 	%fd92, [%rd28];
	ld.global.f64 	%fd93, [%rd30];
	fma.rn.f64 	%fd95, %fd92, %fd93, %fd95;
	st.global.f64 	[%rd3], %fd95;
	add.s64 	%rd30, %rd30, 8;
	add.s32 	%r36, %r36, 1;
	add.s32 	%r35, %r35, 1;
	setp.ne.s32 	%p9, %r35, 0;
	@%p9 bra 	$L__BB11_12;
$L__BB11_13:
	ret;

}
	// .globl	_Z4gemmIiEvPT_S1_S1_i
.visible .entry _Z4gemmIiEvPT_S1_S1_i(
	.param .u64 .ptr .align 1 _Z4gemmIiEvPT_S1_S1_i_param_0,
	.param .u64 .ptr .align 1 _Z4gemmIiEvPT_S1_S1_i_param_1,
	.param .u64 .ptr .align 1 _Z4gemmIiEvPT_S1_S1_i_param_2,
	.param .u32 _Z4gemmIiEvPT_S1_S1_i_param_3
)
{
	.reg .pred 	%p<10>;
	.reg .b32 	%r<94>;
	.reg .b64 	%rd<66>;

	ld.param.u64 	%rd14, [_Z4gemmIiEvPT_S1_S1_i_param_0];
	ld.param.u64 	%rd15, [_Z4gemmIiEvPT_S1_S1_i_param_1];
	ld.param.u64 	%rd16, [_Z4gemmIiEvPT_S1_S1_i_param_2];
	ld.param.u32 	%r24, [_Z4gemmIiEvPT_S1_S1_i_param_3];
	cvta.to.global.u64 	%rd1, %rd16;
	cvta.to.global.u64 	%rd2, %rd15;
	mov.u32 	%r25, %ctaid.x;
	mov.u32 	%r26, %ntid.x;
	mov.u32 	%r27, %tid.x;
	mad.lo.s32 	%r1, %r25, %r26, %r27;
	setp.lt.s32 	%p1, %r24, 1;
	@%p1 bra 	$L__BB12_12;
	cvta.to.global.u64 	%rd17, %rd14;
	mov.u32 	%r29, %tid.y;
	mov.u32 	%r30, %ntid.y;
	mov.u32 	%r31, %ctaid.y;
	mad.lo.s32 	%r32, %r31, %r30, %r29;
	mul.lo.s32 	%r2, %r24, %r32;
	add.s32 	%r33, %r2, %r1;
	mul.wide.s32 	%rd18, %r33, 4;
	add.s64 	%rd3, %rd17, %rd18;
	ld.global.u32 	%r88, [%rd3];
	and.b32  	%r4, %r24, 7;
	setp.lt.u32 	%p2, %r24, 8;
	mov.b32 	%r91, 0;
	@%p2 bra 	$L__BB12_4;
	and.b32  	%r34, %r24, 2147483640;
	neg.s32 	%r86, %r34;
	mul.wide.u32 	%rd19, %r24, 4;
	add.s64 	%rd4, %rd1, %rd19;
	mul.wide.u32 	%rd20, %r24, 8;
	add.s64 	%rd5, %rd1, %rd20;
	mul.wide.u32 	%rd21, %r24, 12;
	add.s64 	%rd6, %rd1, %rd21;
	mul.wide.u32 	%rd22, %r24, 16;
	add.s64 	%rd7, %rd1, %rd22;
	mul.wide.u32 	%rd23, %r24, 20;
	add.s64 	%rd8, %rd1, %rd23;
	mul.wide.u32 	%rd24, %r24, 24;
	add.s64 	%rd9, %rd1, %rd24;
	mul.wide.u32 	%rd25, %r24, 28;
	add.s64 	%rd10, %rd1, %rd25;
	mul.wide.u32 	%rd26, %r2, 4;
	add.s64 	%rd27, %rd26, %rd2;
	add.s64 	%rd65, %rd27, 16;
	mov.u32 	%r85, %r1;
$L__BB12_3:
	.pragma "nounroll";
	and.b32  	%r91, %r24, 2147483640;
	mul.wide.s32 	%rd28, %r85, 4;
	add.s64 	%rd29, %rd4, %rd28;
	add.s64 	%rd30, %rd5, %rd28;
	add.s64 	%rd31, %rd6, %rd28;
	add.s64 	%rd32, %rd7, %rd28;
	add.s64 	%rd33, %rd8, %rd28;
	add.s64 	%rd34, %rd9, %rd28;
	add.s64 	%rd35, %rd10, %rd28;
	add.s64 	%rd36, %rd1, %rd28;
	ld.global.u32 	%r35, [%rd65+-16];
	ld.global.u32 	%r36, [%rd36];
	mad.lo.s32 	%r37, %r36, %r35, %r88;
	st.global.u32 	[%rd3], %r37;
	ld.global.u32 	%r38, [%rd65+-12];
	ld.global.u32 	%r39, [%rd29];
	mad.lo.s32 	%r40, %r39, %r38, %r37;
	st.global.u32 	[%rd3], %r40;
	ld.global.u32 	%r41, [%rd65+-8];
	ld.global.u32 	%r42, [%rd30];
	mad.lo.s32 	%r43, %r42, %r41, %r40;
	st.global.u32 	[%rd3], %r43;
	ld.global.u32 	%r44, [%rd65+-4];
	ld.global.u32 	%r45, [%rd31];
	mad.lo.s32 	%r46, %r45, %r44, %r43;
	st.global.u32 	[%rd3], %r46;
	ld.global.u32 	%r47, [%rd65];
	ld.global.u32 	%r48, [%rd32];
	mad.lo.s32 	%r49, %r48, %r47, %r46;
	st.global.u32 	[%rd3], %r49;
	ld.global.u32 	%r50, [%rd65+4];
	ld.global.u32 	%r51, [%rd33];
	mad.lo.s32 	%r52, %r51, %r50, %r49;
	st.global.u32 	[%rd3], %r52;
	ld.global.u32 	%r53, [%rd65+8];
	ld.global.u32 	%r54, [%rd34];
	mad.lo.s32 	%r55, %r54, %r53, %r52;
	st.global.u32 	[%rd3], %r55;
	ld.global.u32 	%r56, [%rd65+12];
	ld.global.u32 	%r57, [%rd35];
	mad.lo.s32 	%r88, %r57, %r56, %r55;
	st.global.u32 	[%rd3], %r88;
	add.s32 	%r86, %r86, 8;
	shl.b32 	%r58, %r24, 3;
	add.s32 	%r85, %r85, %r58;
	add.s64 	%rd65, %rd65, 32;
	setp.ne.s32 	%p3, %r86, 0;
	@%p3 bra 	$L__BB12_3;
$L__BB12_4:
	setp.eq.s32 	%p4, %r4, 0;
	@%p4 bra 	$L__BB12_12;
	and.b32  	%r15, %r24, 3;
	setp.lt.u32 	%p5, %r4, 4;
	@%p5 bra 	$L__BB12_7;
	add.s32 	%r59, %r91, %r2;
	mul.wide.u32 	%rd37, %r59, 4;
	add.s64 	%rd38, %rd2, %rd37;
	ld.global.u32 	%r60, [%rd38];
	mad.lo.s32 	%r61, %r91, %r24, %r1;
	mul.wide.s32 	%rd39, %r61, 4;
	add.s64 	%rd40, %rd1, %rd39;
	ld.global.u32 	%r62, [%rd40];
	mad.lo.s32 	%r63, %r62, %r60, %r88;
	st.global.u32 	[%rd3], %r63;
	cvt.u64.u32 	%rd41, %r2;
	cvt.u64.u32 	%rd42, %r91;
	add.s64 	%rd43, %rd42, %rd41;
	shl.b64 	%rd44, %rd43, 2;
	add.s64 	%rd45, %rd2, %rd44;
	ld.global.u32 	%r64, [%rd45+4];
	mul.wide.u32 	%rd46, %r24, 4;
	add.s64 	%rd47, %rd40, %rd46;
	ld.global.u32 	%r65, [%rd47];
	mad.lo.s32 	%r66, %r65, %r64, %r63;
	st.global.u32 	[%rd3], %r66;
	ld.global.u32 	%r67, [%rd45+8];
	add.s64 	%rd48, %rd47, %rd46;
	ld.global.u32 	%r68, [%rd48];
	mad.lo.s32 	%r69, %r68, %r67, %r66;
	st.global.u32 	[%rd3], %r69;
	ld.global.u32 	%r70, [%rd45+12];
	add.s64 	%rd49, %rd48, %rd46;
	ld.global.u32 	%r71, [%rd49];
	mad.lo.s32 	%r88, %r71, %r70, %r69;
	st.global.u32 	[%rd3], %r88;
	add.s32 	%r91, %r91, 4;
$L__BB12_7:
	setp.eq.s32 	%p6, %r15, 0;
	@%p6 bra 	$L__BB12_12;
	setp.eq.s32 	%p7, %r15, 1;
	@%p7 bra 	$L__BB12_10;
	add.s32 	%r72, %r91, %r2;
	mul.wide.u32 	%rd50, %r72, 4;
	add.s64 	%rd51, %rd2, %rd50;
	ld.global.u32 	%r73, [%rd51];
	mad.lo.s32 	%r74, %r91, %r24, %r1;
	mul.wide.s32 	%rd52, %r74, 4;
	add.s64 	%rd53, %rd1, %rd52;
	ld.global.u32 	%r75, [%rd53];
	mad.lo.s32 	%r76, %r75, %r73, %r88;
	st.global.u32 	[%rd3], %r76;
	cvt.u64.u32 	%rd54, %r2;
	cvt.u64.u32 	%rd55, %r91;
	add.s64 	%rd56, %rd55, %rd54;
	shl.b64 	%rd57, %rd56, 2;
	add.s64 	%rd58, %rd2, %rd57;
	ld.global.u32 	%r77, [%rd58+4];
	mul.wide.u32 	%rd59, %r24, 4;
	add.s64 	%rd60, %rd53, %rd59;
	ld.global.u32 	%r78, [%rd60];
	mad.lo.s32 	%r88, %r78, %r77, %r76;
	st.global.u32 	[%rd3], %r88;
	add.s32 	%r91, %r91, 2;
$L__BB12_10:
	and.b32  	%r79, %r24, 1;
	setp.eq.b32 	%p8, %r79, 1;
	not.pred 	%p9, %p8;
	@%p9 bra 	$L__BB12_12;
	add.s32 	%r80, %r91, %r2;
	mul.wide.u32 	%rd61, %r80, 4;
	add.s64 	%rd62, %rd2, %rd61;
	ld.global.u32 	%r81, [%rd62];
	mad.lo.s32 	%r82, %r91, %r24, %r1;
	mul.wide.s32 	%rd63, %r82, 4;
	add.s64 	%rd64, %rd1, %rd63;
	ld.global.u32 	%r83, [%rd64];
	mad.lo.s32 	%r84, %r83, %r81, %r88;
	st.global.u32 	[%rd3], %r84;
$L__BB12_12:
	ret;

}
	// .globl	_Z4gemmIfEvPT_S1_S1_i
.visible .entry _Z4gemmIfEvPT_S1_S1_i(
	.param .u64 .ptr .align 1 _Z4gemmIfEvPT_S1_S1_i_param_0,
	.param .u64 .ptr .align 1 _Z4gemmIfEvPT_S1_S1_i_param_1,
	.param .u64 .ptr .align 1 _Z4gemmIfEvPT_S1_S1_i_param_2,
	.param .u32 _Z4gemmIfEvPT_S1_S1_i_param_3
)
{
	.reg .pred 	%p<10>;
	.reg .b32 	%r<40>;
	.reg .b32 	%f<55>;
	.reg .b64 	%rd<66>;

	ld.param.u64 	%rd14, [_Z4gemmIfEvPT_S1_S1_i_param_0];
	ld.param.u64 	%rd15, [_Z4gemmIfEvPT_S1_S1_i_param_1];
	ld.param.u64 	%rd16, [_Z4gemmIfEvPT_S1_S1_i_param_2];
	ld.param.u32 	%r16, [_Z4gemmIfEvPT_S1_S1_i_param_3];
	cvta.to.global.u64 	%rd1, %rd16;
	cvta.to.global.u64 	%rd2, %rd15;
	mov.u32 	%r17, %ctaid.x;
	mov.u32 	%r18, %ntid.x;
	mov.u32 	%r19, %tid.x;
	mad.lo.s32 	%r1, %r17, %r18, %r19;
	setp.lt.s32 	%p1, %r16, 1;
	@%p1 bra 	$L__BB13_12;
	cvta.to.global.u64 	%rd17, %rd14;
	mov.u32 	%r21, %tid.y;
	mov.u32 	%r22, %ntid.y;
	mov.u32 	%r23, %ctaid.y;
	mad.lo.s32 	%r24, %r23, %r22, %r21;
	mul.lo.s32 	%r2, %r16, %r24;
	add.s32 	%r25, %r2, %r1;
	mul.wide.s32 	%rd18, %r25, 4;
	add.s64 	%rd3, %rd17, %rd18;
	ld.global.f32 	%f52, [%rd3];
	and.b32  	%r3, %r16, 7;
	setp.lt.u32 	%p2, %r16, 8;
	mov.b32 	%r38, 0;
	@%p2 bra 	$L__BB13_4;
	and.b32  	%r26, %r16, 2147483640;
	neg.s32 	%r36, %r26;
	mul.wide.u32 	%rd19, %r16, 4;
	add.s64 	%rd4, %rd1, %rd19;
	mul.wide.u32 	%rd20, %r16, 8;
	add.s64 	%rd5, %rd1, %rd20;
	mul.wide.u32 	%rd21, %r16, 12;
	add.s64 	%rd6, %rd1, %rd21;
	mul.wide.u32 	%rd22, %r16, 16;
	add.s64 	%rd7, %rd1, %rd22;
	mul.wide.u32 	%rd23, %r16, 20;
	add.s64 	%rd8, %rd1, %rd23;
	mul.wide.u32 	%rd24, %r16, 24;
	add.s64 	%rd9, %rd1, %rd24;
	mul.wide.u32 	%rd25, %r16, 28;
	add.s64 	%rd10, %rd1, %rd25;
	mul.wide.u32 	%rd26, %r2, 4;
	add.s64 	%rd27, %rd26, %rd2;
	add.s64 	%rd65, %rd27, 16;
	mov.u32 	%r35, %r1;
$L__BB13_3:
	.pragma "nounroll";
	and.b32  	%r38, %r16, 2147483640;
	mul.wide.s32 	%rd28, %r35, 4;
	add.s64 	%rd29, %rd4, %rd28;
	add.s64 	%rd30, %rd5, %rd28;
	add.s64 	%rd31, %rd6, %rd28;
	add.s64 	%rd32, %rd7, %rd28;
	add.s64 	%rd33, %rd8, %rd28;
	add.s64 	%rd34, %rd9, %rd28;
	add.s64 	%rd35, %rd10, %rd28;
	add.s64 	%rd36, %rd1, %rd28;
	ld.global.f32 	%f9, [%rd65+-16];
	ld.global.f32 	%f10, [%rd36];
	fma.rn.f32 	%f11, %f9, %f10, %f52;
	st.global.f32 	[%rd3], %f11;
	ld.global.f32 	%f12, [%rd65+-12];
	ld.global.f32 	%f13, [%rd29];
	fma.rn.f32 	%f14, %f12, %f13, %f11;
	st.global.f32 	[%rd3], %f14;
	ld.global.f32 	%f15, [%rd65+-8];
	ld.global.f32 	%f16, [%rd30];
	fma.rn.f32 	%f17, %f15, %f16, %f14;
	st.global.f32 	[%rd3], %f17;
	ld.global.f32 	%f18, [%rd65+-4];
	ld.global.f32 	%f19, [%rd31];
	fma.rn.f32 	%f20, %f18, %f19, %f17;
	st.global.f32 	[%rd3], %f20;
	ld.global.f32 	%f21, [%rd65];
	ld.global.f32 	%f22, [%rd32];
	fma.rn.f32 	%f23, %f21, %f22, %f20;
	st.global.f32 	[%rd3], %f23;
	ld.global.f32 	%f24, [%rd65+4];
	ld.global.f32 	%f25, [%rd33];
	fma.rn.f32 	%f26, %f24, %f25, %f23;
	st.global.f32 	[%rd3], %f26;
	ld.global.f32 	%f27, [%rd65+8];
	ld.global.f32 	%f28, [%rd34];
	fma.rn.f32 	%f29, %f27, %f28, %f26;
	st.global.f32 	[%rd3], %f29;
	ld.global.f32 	%f30, [%rd65+12];
	ld.global.f32 	%f31, [%rd35];
	fma.rn.f32 	%f52, %f30, %f31, %f29;
	st.global.f32 	[%rd3], %f52;
	add.s32 	%r36, %r36, 8;
	shl.b32 	%r27, %r16, 3;
	add.s32 	%r35, %r35, %r27;
	add.s64 	%rd65, %rd65, 32;
	setp.ne.s32 	%p3, %r36, 0;
	@%p3 bra 	$L__BB13_3;
$L__BB13_4:
	setp.eq.s32 	%p4, %r3, 0;
	@%p4 bra 	$L__BB13_12;
	and.b32  	%r11, %r16, 3;
	setp.lt.u32 	%p5, %r3, 4;
	@%p5 bra 	$L__BB13_7;
	add.s32 	%r28, %r38, %r2;
	mul.wide.u32 	%rd37, %r28, 4;
	add.s64 	%rd38, %rd2, %rd37;
	ld.global.f32 	%f32, [%rd38];
	mad.lo.s32 	%r29, %r38, %r16, %r1;
	mul.wide.s32 	%rd39, %r29, 4;
	add.s64 	%rd40, %rd1, %rd39;
	ld.global.f32 	%f33, [%rd40];
	fma.rn.f32 	%f34, %f32, %f33, %f52;
	st.global.f32 	[%rd3], %f34;
	cvt.u64.u32 	%rd41, %r2;
	cvt.u64.u32 	%rd42, %r38;
	add.s64 	%rd43, %rd42, %rd41;
	shl.b64 	%rd44, %rd43, 2;
	add.s64 	%rd45, %rd2, %rd44;
	ld.global.f32 	%f35, [%rd45+4];
	mul.wide.u32 	%rd46, %r16, 4;
	add.s64 	%rd47, %rd40, %rd46;
	ld.global.f32 	%f36, [%rd47];
	fma.rn.f32 	%f37, %f35, %f36, %f34;
	st.global.f32 	[%rd3], %f37;
	ld.global.f32 	%f38, [%rd45+8];
	add.s64 	%rd48, %rd47, %rd46;
	ld.global.f32 	%f39, [%rd48];
	fma.rn.f32 	%f40, %f38, %f39, %f37;
	st.global.f32 	[%rd3], %f40;
	ld.global.f32 	%f41, [%rd45+12];
	add.s64 	%rd49, %rd48, %rd46;
	ld.global.f32 	%f42, [%rd49];
	fma.rn.f32 	%f52, %f41, %f42, %f40;
	st.global.f32 	[%rd3], %f52;
	add.s32 	%r38, %r38, 4;
$L__BB13_7:
	setp.eq.s32 	%p6, %r11, 0;
	@%p6 bra 	$L__BB13_12;
	setp.eq.s32 	%p7, %r11, 1;
	@%p7 bra 	$L__BB13_10;
	add.s32 	%r30, %r38, %r2;
	mul.wide.u32 	%rd50, %r30, 4;
	add.s64 	%rd51, %rd2, %rd50;
	ld.global.f32 	%f43, [%rd51];
	mad.lo.s32 	%r31, %r38, %r16, %r1;
	mul.wide.s32 	%rd52, %r31, 4;
	add.s64 	%rd53, %rd1, %rd52;
	ld.global.f32 	%f44, [%rd53];
	fma.rn.f32 	%f45, %f43, %f44, %f52;
	st.global.f32 	[%rd3], %f45;
	cvt.u64.u32 	%rd54, %r2;
	cvt.u64.u32 	%rd55, %r38;
	add.s64 	%rd56, %rd55, %rd54;
	shl.b64 	%rd57, %rd56, 2;
	add.s64 	%rd58, %rd2, %rd57;
	ld.global.f32 	%f46, [%rd58+4];
	mul.wide.u32 	%rd59, %r16, 4;
	add.s64 	%rd60, %rd53, %rd59;
	ld.global.f32 	%f47, [%rd60];
	fma.rn.f32 	%f52, %f46, %f47, %f45;
	st.global.f32 	[%rd3], %f52;
	add.s32 	%r38, %r38, 2;
$L__BB13_10:
	and.b32  	%r32, %r16, 1;
	setp.eq.b32 	%p8, %r32, 1;
	not.pred 	%p9, %p8;
	@%p9 bra 	$L__BB13_12;
	add.s32 	%r33, %r38, %r2;
	mul.wide.u32 	%rd61, %r33, 4;
	add.s64 	%rd62, %rd2, %rd61;
	ld.global.f32 	%f48, [%rd62];
	mad.lo.s32 	%r34, %r38, %r16, %r1;
	mul.wide.s32 	%rd63, %r34, 4;
	add.s64 	%rd64, %rd1, %rd63;
	ld.global.f32 	%f49, [%rd64];
	fma.rn.f32 	%f50, %f48, %f49, %f52;
	st.global.f32 	[%rd3], %f50;
$L__BB13_12:
	ret;

}
	// .globl	_Z4gemmIdEvPT_S1_S1_i
.visible .entry _Z4gemmIdEvPT_S1_S1_i(
	.param .u64 .ptr .align 1 _Z4gemmIdEvPT_S1_S1_i_param_0,
	.param .u64 .ptr .align 1 _Z4gemmIdEvPT_S1_S1_i_param_1,
	.param .u64 .ptr .align 1 _Z4gemmIdEvPT_S1_S1_i_param_2,
	.param .u32 _Z4gemmIdEvPT_S1_S1_i_param_3
)
{
	.reg .pred 	%p<10>;
	.reg .b32 	%r<40>;
	.reg .b64 	%rd<65>;
	.reg .b64 	%fd<55>;

	ld.param.u64 	%rd13, [_Z4gemmIdEvPT_S1_S1_i_param_0];
	ld.param.u64 	%rd14, [_Z4gemmIdEvPT_S1_S1_i_param_1];
	ld.param.u64 	%rd15, [_Z4gemmIdEvPT_S1_S1_i_param_2];
	ld.param.u32 	%r16, [_Z4gemmIdEvPT_S1_S1_i_param_3];
	cvta.to.global.u64 	%rd1, %rd15;
	cvta.to.global.u64 	%rd2, %rd14;
	mov.u32 	%r17, %ctaid.x;
	mov.u32 	%r18, %ntid.x;
	mov.u32 	%r19, %tid.x;
	mad.lo.s32 	%r1, %r17, %r18, %r19;
	setp.lt.s32 	%p1, %r16, 1;
	@%p1 bra 	$L__BB14_12;
	cvta.to.global.u64 	%rd16, %rd13;
	mov.u32 	%r21, %tid.y;
	mov.u32 	%r22, %ntid.y;
	mov.u32 	%r23, %ctaid.y;
	mad.lo.s32 	%r24, %r23, %r22, %r21;
	mul.lo.s32 	%r2, %r16, %r24;
	add.s32 	%r25, %r2, %r1;
	mul.wide.s32 	%rd17, %r25, 8;
	add.s64 	%rd3, %rd16, %rd17;
	ld.global.f64 	%fd52, [%rd3];
	and.b32  	%r3, %r16, 7;
	setp.lt.u32 	%p2, %r16, 8;
	mov.b32 	%r38, 0;
	@%p2 bra 	$L__BB14_4;
	and.b32  	%r26, %r16, 2147483640;
	neg.s32 	%r36, %r26;
	mul.wide.u32 	%rd18, %r16, 16;
	add.s64 	%rd4, %rd1, %rd18;
	mul.wide.u32 	%rd19, %r16, 24;
	add.s64 	%rd5, %rd1, %rd19;
	mul.wide.u32 	%rd20, %r16, 32;
	add.s64 	%rd6, %rd1, %rd20;
	mul.wide.u32 	%rd21, %r16, 40;
	add.s64 	%rd7, %rd1, %rd21;
	mul.wide.u32 	%rd22, %r16, 48;
	add.s64 	%rd8, %rd1, %rd22;
	mul.wide.u32 	%rd23, %r16, 56;
	add.s64 	%rd9, %rd1, %rd23;
	mul.wide.u32 	%rd24, %r2, 8;
	add.s64 	%rd25, %rd24, %rd2;
	add.s64 	%rd64, %rd25, 32;
	mov.u32 	%r35, %r1;
$L__BB14_3:
	.pragma "nounroll";
	and.b32  	%r38, %r16, 2147483640;
	mul.wide.s32 	%rd26, %r35, 8;
	mul.wide.u32 	%rd27, %r16, 8;
	add.s64 	%rd28, %rd1, %rd26;
	add.s64 	%rd29, %rd28, %rd27;
	add.s64 	%rd30, %rd4, %rd26;
	add.s64 	%rd31, %rd5, %rd26;
	add.s64 	%rd32, %rd6, %rd26;
	add.s64 	%rd33, %rd7, %rd26;
	add.s64 	%rd34, %rd8, %rd26;
	add.s64 	%rd35, %rd9, %rd26;
	ld.global.f64 	%fd9, [%rd64+-32];
	ld.global.f64 	%fd10, [%rd28];
	fma.rn.f64 	%fd11, %fd9, %fd10, %fd52;
	st.global.f64 	[%rd3], %fd11;
	ld.global.f64 	%fd12, [%rd64+-24];
	ld.global.f64 	%fd13, [%rd29];
	fma.rn.f64 	%fd14, %fd12, %fd13, %fd11;
	st.global.f64 	[%rd3], %fd14;
	ld.global.f64 	%fd15, [%rd64+-16];
	ld.global.f64 	%fd16, [%rd30];
	fma.rn.f64 	%fd17, %fd15, %fd16, %fd14;
	st.global.f64 	[%rd3], %fd17;
	ld.global.f64 	%fd18, [%rd64+-8];
	ld.global.f64 	%fd19, [%rd31];
	fma.rn.f64 	%fd20, %fd18, %fd19, %fd17;
	st.global.f64 	[%rd3], %fd20;
	ld.global.f64 	%fd21, [%rd64];
	ld.global.f64 	%fd22, [%rd32];
	fma.rn.f64 	%fd23, %fd21, %fd22, %fd20;
	st.global.f64 	[%rd3], %fd23;
	ld.global.f64 	%fd24, [%rd64+8];
	ld.global.f64 	%fd25, [%rd33];
	fma.rn.f64 	%fd26, %fd24, %fd25, %fd23;
	st.global.f64 	[%rd3], %fd26;
	ld.global.f64 	%fd27, [%rd64+16];
	ld.global.f64 	%fd28, [%rd34];
	fma.rn.f64 	%fd29, %fd27, %fd28, %fd26;
	st.global.f64 	[%rd3], %fd29;
	ld.global.f64 	%fd30, [%rd64+24];
	ld.global.f64 	%fd31, [%rd35];
	fma.rn.f64 	%fd52, %fd30, %fd31, %fd29;
	st.global.f64 	[%rd3], %fd52;
	add.s32 	%r36, %r36, 8;
	shl.b32 	%r27, %r16, 3;
	add.s32 	%r35, %r35, %r27;
	add.s64 	%rd64, %rd64, 64;
	setp.ne.s32 	%p3, %r36, 0;
	@%p3 bra 	$L__BB14_3;
$L__BB14_4:
	setp.eq.s32 	%p4, %r3, 0;
	@%p4 bra 	$L__BB14_12;
	and.b32  	%r11, %r16, 3;
	setp.lt.u32 	%p5, %r3, 4;
	@%p5 bra 	$L__BB14_7;
	add.s32 	%r28, %r38, %r2;
	mul.wide.u32 	%rd36, %r28, 8;
	add.s64 	%rd37, %rd2, %rd36;
	ld.global.f64 	%fd32, [%rd37];
	mad.lo.s32 	%r29, %r38, %r16, %r1;
	mul.wide.s32 	%rd38, %r29, 8;
	add.s64 	%rd39, %rd1, %rd38;
	ld.global.f64 	%fd33, [%rd39];
	fma.rn.f64 	%fd34, %fd32, %fd33, %fd52;
	st.global.f64 	[%rd3], %fd34;
	cvt.u64.u32 	%rd40, %r2;
	cvt.u64.u32 	%rd41, %r38;
	add.s64 	%rd42, %rd41, %rd40;
	shl.b64 	%rd43, %rd42, 3;
	add.s64 	%rd44, %rd2, %rd43;
	ld.global.f64 	%fd35, [%rd44+8];
	mul.wide.u32 	%rd45, %r16, 8;
	add.s64 	%rd46, %rd39, %rd45;
	ld.global.f64 	%fd36, [%rd46];
	fma.rn.f64 	%fd37, %fd35, %fd36, %fd34;
	st.global.f64 	[%rd3], %fd37;
	ld.global.f64 	%fd38, [%rd44+16];
	add.s64 	%rd47, %rd46, %rd45;
	ld.global.f64 	%fd39, [%rd47];
	fma.rn.f64 	%fd40, %fd38, %fd39, %fd37;
	st.global.f64 	[%rd3], %fd40;
	ld.global.f64 	%fd41, [%rd44+24];
	add.s64 	%rd48, %rd47, %rd45;
	ld.global.f64 	%fd42, [%rd48];
	fma.rn.f64 	%fd52, %fd41, %fd42, %fd40;
	st.global.f64 	[%rd3], %fd52;
	add.s32 	%r38, %r38, 4;
$L__BB14_7:
	setp.eq.s32 	%p6, %r11, 0;
	@%p6 bra 	$L__BB14_12;
	setp.eq.s32 	%p7, %r11, 1;
	@%p7 bra 	$L__BB14_10;
	add.s32 	%r30, %r38, %r2;
	mul.wide.u32 	%rd49, %r30, 8;
	add.s64 	%rd50, %rd2, %rd49;
	ld.global.f64 	%fd43, [%rd50];
	mad.lo.s32 	%r31, %r38, %r16, %r1;
	mul.wide.s32 	%rd51, %r31, 8;
	add.s64 	%rd52, %rd1, %rd51;
	ld.global.f64 	%fd44, [%rd52];
	fma.rn.f64 	%fd45, %fd43, %fd44, %fd52;
	st.global.f64 	[%rd3], %fd45;
	cvt.u64.u32 	%rd53, %r2;
	cvt.u64.u32 	%rd54, %r38;
	add.s64 	%rd55, %rd54, %rd53;
	shl.b64 	%rd56, %rd55, 3;
	add.s64 	%rd57, %rd2, %rd56;
	ld.global.f64 	%fd46, [%rd57+8];
	mul.wide.u32 	%rd58, %r16, 8;
	add.s64 	%rd59, %rd52, %rd58;
	ld.global.f64 	%fd47, [%rd59];
	fma.rn.f64 	%fd52, %fd46, %fd47, %fd45;
	st.global.f64 	[%rd3], %fd52;
	add.s32 	%r38, %r38, 2;
$L__BB14_10:
	and.b32  	%r32, %r16, 1;
	setp.eq.b32 	%p8, %r32, 1;
	not.pred 	%p9, %p8;
	@%p9 bra 	$L__BB14_12;
	add.s32 	%r33, %r38, %r2;
	mul.wide.u32 	%rd60, %r33, 8;
	add.s64 	%rd61, %rd2, %rd60;
	ld.global.f64 	%fd48, [%rd61];
	mad.lo.s32 	%r34, %r38, %r16, %r1;
	mul.wide.s32 	%rd62, %r34, 8;
	add.s64 	%rd63, %rd1, %rd62;
	ld.global.f64 	%fd49, [%rd63];
	fma.rn.f64 	%fd50, %fd48, %fd49, %fd52;
	st.global.f64 	[%rd3], %fd50;
$L__BB14_12:
	ret;

}
	// .globl	_Z4randIiEvPT_i
.visible .entry _Z4randIiEvPT_i(
	.param .u64 .ptr .align 1 _Z4randIiEvPT_i_param_0,
	.param .u32 _Z4randIiEvPT_i_param_1
)
{
	.local .align 8 .b8 	__local_depot15[48];
	.reg .b64 	%SP;
	.reg .b64 	%SPL;
	.reg .pred 	%p<63>;
	.reg .b32 	%r<1196>;
	.reg .b64 	%rd<27>;

	mov.u64 	%SPL, __local_depot15;
	ld.param.u64 	%rd10, [_Z4randIiEvPT_i_param_0];
	ld.param.u32 	%r538, [_Z4randIiEvPT_i_param_1];
	add.u64 	%rd1, %SPL, 0;
	mov.u32 	%r541, %ctaid.x;
	mov.u32 	%r542, %ntid.x;
	mov.u32 	%r543, %tid.x;
	mad.lo.s32 	%r1, %r541, %r542, %r543;
	mov.b32 	%r932, 1478573778;
	mov.b32 	%r544, 716983765;
	st.local.v2.u32 	[%rd1], {%r544, %r932};
	mov.b32 	%r545, -123459836;
	mov.b32 	%r546, 1163863128;
	st.local.v2.u32 	[%rd1+8], {%r546, %r545};
	mov.b32 	%r928, 1360900310;
	mov.b32 	%r547, -589760388;
	st.local.v2.u32 	[%rd1+16], {%r547, %r928};
	setp.eq.s32 	%p1, %r1, 0;
	@%p1 bra 	$L__BB15_115;
	cvt.s64.s32 	%rd26, %r1;
	mov.b32 	%r915, 0;
	mov.b32 	%r932, 1478573778;
	mov.b32 	%r928, 1360900310;
$L__BB15_2:
	mov.u64 	%rd3, %rd26;
	and.b64  	%rd4, %rd3, 3;
	setp.eq.s64 	%p2, %rd4, 0;
	@%p2 bra 	$L__BB15_114;
	mul.wide.u32 	%rd12, %r915, 3200;
	mov.u64 	%rd13, precalc_xorwow_matrix;
	add.s64 	%rd5, %rd13, %rd12;
	mov.b32 	%r928, 0;
	mov.u32 	%r929, %r928;
	mov.u32 	%r930, %r928;
	mov.u32 	%r931, %r928;
	mov.u32 	%r932, %r928;
	mov.u32 	%r921, %r928;
$L__BB15_4:
	mul.wide.u32 	%rd14, %r921, 4;
	add.s64 	%rd15, %rd1, %rd14;
	ld.local.u32 	%r11, [%rd15+4];
	shl.b32 	%r12, %r921, 5;
	mov.b32 	%r927, 0;
$L__BB15_5:
	.pragma "nounroll";
	shr.u32 	%r553, %r11, %r927;
	and.b32  	%r554, %r553, 1;
	setp.eq.b32 	%p3, %r554, 1;
	not.pred 	%p4, %p3;
	add.s32 	%r555, %r12, %r927;
	mul.lo.s32 	%r556, %r555, 5;
	mul.wide.u32 	%rd16, %r556, 4;
	add.s64 	%rd6, %rd5, %rd16;
	@%p4 bra 	$L__BB15_7;
	ld.global.u32 	%r557, [%rd6];
	xor.b32  	%r932, %r932, %r557;
	ld.global.u32 	%r558, [%rd6+4];
	xor.b32  	%r931, %r931, %r558;
	ld.global.u32 	%r559, [%rd6+8];
	xor.b32  	%r930, %r930, %r559;
	ld.global.u32 	%r560, [%rd6+12];
	xor.b32  	%r929, %r929, %r560;
	ld.global.u32 	%r561, [%rd6+16];
	xor.b32  	%r928, %r928, %r561;
$L__BB15_7:
	and.b32  	%r563, %r553, 2;
	setp.eq.s32 	%p5, %r563, 0;
	@%p5 bra 	$L__BB15_9;
	ld.global.u32 	%r564, [%rd6+20];
	xor.b32  	%r932, %r932, %r564;
	ld.global.u32 	%r565, [%rd6+24];
	xor.b32  	%r931, %r931, %r565;
	ld.global.u32 	%r566, [%rd6+28];
	xor.b32  	%r930, %r930, %r566;
	ld.global.u32 	%r567, [%rd6+32];
	xor.b32  	%r929, %r929, %r567;
	ld.global.u32 	%r568, [%rd6+36];
	xor.b32  	%r928, %r928, %r568;
$L__BB15_9:
	and.b32  	%r570, %r553, 4;
	setp.eq.s32 	%p6, %r570, 0;
	@%p6 bra 	$L__BB15_11;
	ld.global.u32 	%r571, [%rd6+40];
	xor.b32  	%r932, %r932, %r571;
	ld.global.u32 	%r572, [%rd6+44];
	xor.b32  	%r931, %r931, %r572;
	ld.global.u32 	%r573, [%rd6+48];
	xor.b32  	%r930, %r930, %r573;
	ld.global.u32 	%r574, [%rd6+52];
	xor.b32  	%r929, %r929, %r574;
	ld.global.u32 	%r575, [%rd6+56];
	xor.b32  	%r928, %r928, %r575;
$L__BB15_11:
	and.b32  	%r577, %r553, 8;
	setp.eq.s32 	%p7, %r577, 0;
	@%p7 bra 	$L__BB15_13;
	ld.global.u32 	%r578, [%rd6+60];
	xor.b32  	%r932, %r932, %r578;
	ld.global.u32 	%r579, [%rd6+64];
	xor.b32  	%r931, %r931, %r579;
	ld.global.u32 	%r580, [%rd6+68];
	xor.b32  	%r930, %r930, %r580;
	ld.global.u32 	%r581, [%rd6+72];
	xor.b32  	%r929, %r929, %r581;
	ld.global.u32 	%r582, [%rd6+76];
	xor.b32  	%r928, %r928, %r582;
$L__BB15_13:
	and.b32  	%r584, %r553, 16;
	setp.eq.s32 	%p8, %r584, 0;
	@%p8 bra 	$L__BB15_15;
	ld.global.u32 	%r585, [%rd6+80];
	xor.b32  	%r932, %r932, %r585;
	ld.global.u32 	%r586, [%rd6+84];
	xor.b32  	%r931, %r931, %r586;
	ld.global.u32 	%r587, [%rd6+88];
	xor.b32  	%r930, %r930, %r587;
	ld.global.u32 	%r588, [%rd6+92];
	xor.b32  	%r929, %r929, %r588;
	ld.global.u32 	%r589, [%rd6+96];
	xor.b32  	%r928, %r928, %r589;
$L__BB15_15:
	and.b32  	%r591, %r553, 32;
	setp.eq.s32 	%p9, %r591, 0;
	@%p9 bra 	$L__BB15_17;
	ld.global.u32 	%r592, [%rd6+100];
	xor.b32  	%r932, %r932, %r592;
	ld.global.u32 	%r593, [%rd6+104];
	xor.b32  	%r931, %r931, %r593;
	ld.global.u32 	%r594, [%rd6+108];
	xor.b32  	%r930, %r930, %r594;
	ld.global.u32 	%r595, [%rd6+112];
	xor.b32  	%r929, %r929, %r595;
	ld.global.u32 	%r596, [%rd6+116];
	xor.b32  	%r928, %r928, %r596;
$L__BB15_17:
	and.b32  	%r598, %r553, 64;
	setp.eq.s32 	%p10, %r598, 0;
	@%p10 bra 	$L__BB15_19;
	ld.global.u32 	%r599, [%rd6+120];
	xor.b32  	%r932, %r932, %r599;
	ld.global.u32 	%r600, [%rd6+124];
	xor.b32  	%r931, %r931, %r600;
	ld.global.u32 	%r601, [%rd6+128];
	xor.b32  	%r930, %r930, %r601;
	ld.global.u32 	%r602, [%rd6+132];
	xor.b32  	%r929, %r929, %r602;
	ld.global.u32 	%r603, [%rd6+136];
	xor.b32  	%r928, %r928, %r603;
$L__BB15_19:
	and.b32  	%r605, %r553, 128;
	setp.eq.s32 	%p11, %r605, 0;
	@%p11 bra 	$L__BB15_21;
	ld.global.u32 	%r606, [%rd6+140];
	xor.b32  	%r932, %r932, %r606;
	ld.global.u32 	%r607, [%rd6+144];
	xor.b32  	%r931, %r931, %r607;
	ld.global.u32 	%r608, [%rd6+148];
	xor.b32  	%r930, %r930, %r608;
	ld.global.u32 	%r609, [%rd6+152];
	xor.b32  	%r929, %r929, %r609;
	ld.global.u32 	%r610, [%rd6+156];
	xor.b32  	%r928, %r928, %r610;
$L__BB15_21:
	and.b32  	%r612, %r553, 256;
	setp.eq.s32 	%p12, %r612, 0;
	@%p12 bra 	$L__BB15_23;
	ld.global.u32 	%r613, [%rd6+160];
	xor.b32  	%r932, %r932, %r613;
	ld.global.u32 	%r614, [%rd6+164];
	xor.b32  	%r931, %r931, %r614;
	ld.global.u32 	%r615, [%rd6+168];
	xor.b32  	%r930, %r930, %r615;
	ld.global.u32 	%r616, [%rd6+172];
	xor.b32  	%r929, %r929, %r616;
	ld.global.u32 	%r617, [%rd6+176];
	xor.b32  	%r928, %r928, %r617;
$L__BB15_23:
	and.b32  	%r619, %r553, 512;
	setp.eq.s32 	%p13, %r619, 0;
	@%p13 bra 	$L__BB15_25;
	ld.global.u32 	%r620, [%rd6+180];
	xor.b32  	%r932, %r932, %r620;
	ld.global.u32 	%r621, [%rd6+184];
	xor.b32  	%r931, %r931, %r621;
	ld.global.u32 	%r622, [%rd6+188];
	xor.b32  	%r930, %r930, %r622;
	ld.global.u32 	%r623, [%rd6+192];
	xor.b32  	%r929, %r929, %r623;
	ld.global.u32 	%r624, [%rd6+196];
	xor.b32  	%r928, %r928, %r624;
$L__BB15_25:
	and.b32  	%r626, %r553, 1024;
	setp.eq.s32 	%p14, %r626, 0;
	@%p14 bra 	$L__BB15_27;
	ld.global.u32 	%r627, [%rd6+200];
	xor.b32  	%r932, %r932, %r627;
	ld.global.u32 	%r628, [%rd6+204];
	xor.b32  	%r931, %r931, %r628;
	ld.global.u32 	%r629, [%rd6+208];
	xor.b32  	%r930, %r930, %r629;
	ld.global.u32 	%r630, [%rd6+212];
	xor.b32  	%r929, %r929, %r630;
	ld.global.u32 	%r631, [%rd6+216];
	xor.b32  	%r928, %r928, %r631;
$L__BB15_27:
	and.b32  	%r633, %r553, 2048;
	setp.eq.s32 	%p15, %r633, 0;
	@%p15 bra 	$L__BB15_29;
	ld.global.u32 	%r634, [%rd6+220];
	xor.b32  	%r932, %r932, %r634;
	ld.global.u32 	%r635, [%rd6+224];
	xor.b32  	%r931, %r931, %r635;
	ld.global.u32 	%r636, [%rd6+228];
	xor.b32  	%r930, %r930, %r636;
	ld.global.u32 	%r637, [%rd6+232];
	xor.b32  	%r929, %r929, %r637;
	ld.global.u32 	%r638, [%rd6+236];
	xor.b32  	%r928, %r928, %r638;
$L__BB15_29:
	and.b32  	%r640, %r553, 4096;
	setp.eq.s32 	%p16, %r640, 0;
	@%p16 bra 	$L__BB15_31;
	ld.global.u32 	%r641, [%rd6+240];
	xor.b32  	%r932, %r932, %r641;
	ld.global.u32 	%r642, [%rd6+244];
	xor.b32  	%r931, %r931, %r642;
	ld.global.u32 	%r643, [%rd6+248];
	xor.b32  	%r930, %r930, %r643;
	ld.global.u32 	%r644, [%rd6+252];
	xor.b32  	%r929, %r929, %r644;
	ld.global.u32 	%r645, [%rd6+256];
	xor.b32  	%r928, %r928, %r645;
$L__BB15_31:
	and.b32  	%r647, %r553, 8192;
	setp.eq.s32 	%p17, %r647, 0;
	@%p17 bra 	$L__BB15_33;
	ld.global.u32 	%r648, [%rd6+260];
	xor.b32  	%r932, %r932, %r648;
	ld.global.u32 	%r649, [%rd6+264];
	xor.b32  	%r931, %r931, %r649;
	ld.global.u32 	%r650, [%rd6+268];
	xor.b32  	%r930, %r930, %r650;
	ld.global.u32 	%r651, [%rd6+272];
	xor.b32  	%r929, %r929, %r651;
	ld.global.u32 	%r652, [%rd6+276];
	xor.b32  	%r928, %r928, %r652;
$L__BB15_33:
	and.b32  	%r654, %r553, 16384;
	setp.eq.s32 	%p18, %r654, 0;
	@%p18 bra 	$L__BB15_35;
	ld.global.u32 	%r655, [%rd6+280];
	xor.b32  	%r932, %r932, %r655;
	ld.global.u32 	%r656, [%rd6+284];
	xor.b32  	%r931, %r931, %r656;
	ld.global.u32 	%r657, [%rd6+288];
	xor.b32  	%r930, %r930, %r657;
	ld.global.u32 	%r658, [%rd6+292];
	xor.b32  	%r929, %r929, %r658;
	ld.global.u32 	%r659, [%rd6+296];
	xor.b32  	%r928, %r928, %r659;
$L__BB15_35:
	and.b32  	%r661, %r553, 32768;
	setp.eq.s32 	%p19, %r661, 0;
	@%p19 bra 	$L__BB15_37;
	ld.global.u32 	%r662, [%rd6+300];
	xor.b32  	%r932, %r932, %r662;
	ld.global.u32 	%r663, [%rd6+304];
	xor.b32  	%r931, %r931, %r663;
	ld.global.u32 	%r664, [%rd6+308];
	xor.b32  	%r930, %r930, %r664;
	ld.global.u32 	%r665, [%rd6+312];
	xor.b32  	%r929, %r929, %r665;
	ld.global.u32 	%r666, [%rd6+316];
	xor.b32  	%r928, %r928, %r666;
$L__BB15_37:
	add.s32 	%r927, %r927, 16;
	setp.ne.s32 	%p20, %r927, 32;
	@%p20 bra 	$L__BB15_5;
	mad.lo.s32 	%r667, %r921, -31, %r12;
	add.s32 	%r921, %r667, 1;
	setp.ne.s32 	%p21, %r921, 5;
	@%p21 bra 	$L__BB15_4;
	st.local.u32 	[%rd1+4], %r932;
	st.local.v2.u32 	[%rd1+8], {%r931, %r930};
	st.local.v2.u32 	[%rd1+16], {%r929, %r928};
	setp.eq.s64 	%p22, %rd4, 1;
	@%p22 bra 	$L__BB15_114;
	mov.b32 	%r928, 0;
	mov.u32 	%r1021, %r928;
	mov.u32 	%r1022, %r928;
	mov.u32 	%r1023, %r928;
	mov.u32 	%r932, %r928;
	mov.u32 	%r1013, %r928;
$L__BB15_41:
	mul.wide.u32 	%rd17, %r1013, 4;
	add.s64 	%rd18, %rd1, %rd17;
	ld.local.u32 	%r187, [%rd18+4];
	shl.b32 	%r188, %r1013, 5;
	mov.b32 	%r1019, 0;
$L__BB15_42:
	.pragma "nounroll";
	shr.u32 	%r670, %r187, %r1019;
	and.b32  	%r671, %r670, 1;
	setp.eq.b32 	%p23, %r671, 1;
	not.pred 	%p24, %p23;
	add.s32 	%r672, %r188, %r1019;
	mul.lo.s32 	%r673, %r672, 5;
	mul.wide.u32 	%rd19, %r673, 4;
	add.s64 	%rd7, %rd5, %rd19;
	@%p24 bra 	$L__BB15_44;
	ld.global.u32 	%r674, [%rd7];
	xor.b32  	%r932, %r932, %r674;
	ld.global.u32 	%r675, [%rd7+4];
	xor.b32  	%r1023, %r1023, %r675;
	ld.global.u32 	%r676, [%rd7+8];
	xor.b32  	%r1022, %r1022, %r676;
	ld.global.u32 	%r677, [%rd7+12];
	xor.b32  	%r1021, %r1021, %r677;
	ld.global.u32 	%r678, [%rd7+16];
	xor.b32  	%r928, %r928, %r678;
$L__BB15_44:
	and.b32  	%r680, %r670, 2;
	setp.eq.s32 	%p25, %r680, 0;
	@%p25 bra 	$L__BB15_46;
	ld.global.u32 	%r681, [%rd7+20];
	xor.b32  	%r932, %r932, %r681;
	ld.global.u32 	%r682, [%rd7+24];
	xor.b32  	%r1023, %r1023, %r682;
	ld.global.u32 	%r683, [%rd7+28];
	xor.b32  	%r1022, %r1022, %r683;
	ld.global.u32 	%r684, [%rd7+32];
	xor.b32  	%r1021, %r1021, %r684;
	ld.global.u32 	%r685, [%rd7+36];
	xor.b32  	%r928, %r928, %r685;
$L__BB15_46:
	and.b32  	%r687, %r670, 4;
	setp.eq.s32 	%p26, %r687, 0;
	@%p26 bra 	$L__BB15_48;
	ld.global.u32 	%r688, [%rd7+40];
	xor.b32  	%r932, %r932, %r688;
	ld.global.u32 	%r689, [%rd7+44];
	xor.b32  	%r1023, %r1023, %r689;
	ld.global.u32 	%r690, [%rd7+48];
	xor.b32  	%r1022, %r1022, %r690;
	ld.global.u32 	%r691, [%rd7+52];
	xor.b32  	%r1021, %r1021, %r691;
	ld.global.u32 	%r692, [%rd7+56];
	xor.b32  	%r928, %r928, %r692;
$L__BB15_48:
	and.b32  	%r694, %r670, 8;
	setp.eq.s32 	%p27, %r694, 0;
	@%p27 bra 	$L__BB15_50;
	ld.global.u32 	%r695, [%rd7+60];
	xor.b32  	%r932, %r932, %r695;
	ld.global.u32 	%r696, [%rd7+64];
	xor.b32  	%r1023, %r1023, %r696;
	ld.global.u32 	%r697, [%rd7+68];
	xor.b32  	%r1022, %r1022, %r697;
	ld.global.u32 	%r698, [%rd7+72];
	xor.b32  	%r1021, %r1021, %r698;
	ld.global.u32 	%r699, [%rd7+76];
	xor.b32  	%r928, %r928, %r699;
$L__BB15_50:
	and.b32  	%r701, %r670, 16;
	setp.eq.s32 	%p28, %r701, 0;
	@%p28 bra 	$L__BB15_52;
	ld.global.u32 	%r702, [%rd7+80];
	xor.b32  	%r932, %r932, %r702;
	ld.global.u32 	%r703, [%rd7+84];
	xor.b32  	%r1023, %r1023, %r703;
	ld.global.u32 	%r704, [%rd7+88];
	xor.b32  	%r1022, %r1022, %r704;
	ld.global.u32 	%r705, [%rd7+92];
	xor.b32  	%r1021, %r1021, %r705;
	ld.global.u32 	%r706, [%rd7+96];
	xor.b32  	%r928, %r928, %r706;
$L__BB15_52:
	and.b32  	%r708, %r670, 32;
	setp.eq.s32 	%p29, %r708, 0;
	@%p29 bra 	$L__BB15_54;
	ld.global.u32 	%r709, [%rd7+100];
	xor.b32  	%r932, %r932, %r709;
	ld.global.u32 	%r710, [%rd7+104];
	xor.b32  	%r1023, %r1023, %r710;
	ld.global.u32 	%r711, [%rd7+108];
	xor.b32  	%r1022, %r1022, %r711;
	ld.global.u32 	%r712, [%rd7+112];
	xor.b32  	%r1021, %r1021, %r712;
	ld.global.u32 	%r713, [%rd7+116];
	xor.b32  	%r928, %r928, %r713;
$L__BB15_54:
	and.b32  	%r715, %r670, 64;
	setp.eq.s32 	%p30, %r715, 0;
	@%p30 bra 	$L__BB15_56;
	ld.global.u32 	%r716, [%rd7+120];
	xor.b32  	%r932, %r932, %r716;
	ld.global.u32 	%r717, [%rd7+124];
	xor.b32  	%r1023, %r1023, %r717;
	ld.global.u32 	%r718, [%rd7+128];
	xor.b32  	%r1022, %r1022, %r718;
	ld.global.u32 	%r719, [%rd7+132];
	xor.b32  	%r1021, %r1021, %r719;
	ld.global.u32 	%r720, [%rd7+136];
	xor.b32  	%r928, %r928, %r720;
$L__BB15_56:
	and.b32  	%r722, %r670, 128;
	setp.eq.s32 	%p31, %r722, 0;
	@%p31 bra 	$L__BB15_58;
	ld.global.u32 	%r723, [%rd7+140];
	xor.b32  	%r932, %r932, %r723;
	ld.global.u32 	%r724, [%rd7+144];
	xor.b32  	%r1023, %r1023, %r724;
	ld.global.u32 	%r725, [%rd7+148];
	xor.b32  	%r1022, %r1022, %r725;
	ld.global.u32 	%r726, [%rd7+152];
	xor.b32  	%r1021, %r1021, %r726;
	ld.global.u32 	%r727, [%rd7+156];
	xor.b32  	%r928, %r928, %r727;
$L__BB15_58:
	and.b32  	%r729, %r670, 256;
	setp.eq.s32 	%p32, %r729, 0;
	@%p32 bra 	$L__BB15_60;
	ld.global.u32 	%r730, [%rd7+160];
	xor.b32  	%r932, %r932, %r730;
	ld.global.u32 	%r731, [%rd7+164];
	xor.b32  	%r1023, %r1023, %r731;
	ld.global.u32 	%r732, [%rd7+168];
	xor.b32  	%r1022, %r1022, %r732;
	ld.global.u32 	%r733, [%rd7+172];
	xor.b32  	%r1021, %r1021, %r733;
	ld.global.u32 	%r734, [%rd7+176];
	xor.b32  	%r928, %r928, %r734;
$L__BB15_60:
	and.b32  	%r736, %r670, 512;
	setp.eq.s32 	%p33, %r736, 0;
	@%p33 bra 	$L__BB15_62;
	ld.global.u32 	%r737, [%rd7+180];
	xor.b32  	%r932, %r932, %r737;
	ld.global.u32 	%r738, [%rd7+184];
	xor.b32  	%r1023, %r1023, %r738;
	ld.global.u32 	%r739, [%rd7+188];
	xor.b32  	%r1022, %r1022, %r739;
	ld.global.u32 	%r740, [%rd7+192];
	xor.b32  	%r1021, %r1021, %r740;
	ld.global.u32 	%r741, [%rd7+196];
	xor.b32  	%r928, %r928, %r741;
$L__BB15_62:
	and.b32  	%r743, %r670, 1024;
	setp.eq.s32 	%p34, %r743, 0;
	@%p34 bra 	$L__BB15_64;
	ld.global.u32 	%r744, [%rd7+200];
	xor.b32  	%r932, %r932, %r744;
	ld.global.u32 	%r745, [%rd7+204];
	xor.b32  	%r1023, %r1023, %r745;
	ld.global.u32 	%r746, [%rd7+208];
	xor.b32  	%r1022, %r1022, %r746;
	ld.global.u32 	%r747, [%rd7+212];
	xor.b32  	%r1021, %r1021, %r747;
	ld.global.u32 	%r748, [%rd7+216];
	xor.b32  	%r928, %r928, %r748;
$L__BB15_64:
	and.b32  	%r750, %r670, 2048;
	setp.eq.s32 	%p35, %r750, 0;
	@%p35 bra 	$L__BB15_66;
	ld.global.u32 	%r751, [%rd7+220];
	xor.b32  	%r932, %r932, %r751;
	ld.global.u32 	%r752, [%rd7+224];
	xor.b32  	%r1023, %r1023, %r752;
	ld.global.u32 	%r753, [%rd7+228];
	xor.b32  	%r1022, %r1022, %r753;
	ld.global.u32 	%r754, [%rd7+232];
	xor.b32  	%r1021, %r1021, %r754;
	ld.global.u32 	%r755, [%rd7+236];
	xor.b32  	%r928, %r928, %r755;
$L__BB15_66:
	and.b32  	%r757, %r670, 4096;
	setp.eq.s32 	%p36, %r757, 0;
	@%p36 bra 	$L__BB15_68;
	ld.global.u32 	%r758, [%rd7+240];
	xor.b32  	%r932, %r932, %r758;
	ld.global.u32 	%r759, [%rd7+244];
	xor.b32  	%r1023, %r1023, %r759;
	ld.global.u32 	%r760, [%rd7+248];
	xor.b32  	%r1022, %r1022, %r760;
	ld.global.u32 	%r761, [%rd7+252];
	xor.b32  	%r1021, %r1021, %r761;
	ld.global.u32 	%r762, [%rd7+256];
	xor.b32  	%r928, %r928, %r762;
$L__BB15_68:
	and.b32  	%r764, %r670, 8192;
	setp.eq.s32 	%p37, %r764, 0;
	@%p37 bra 	$L__BB15_70;
	ld.global.u32 	%r765, [%rd7+260];
	xor.b32  	%r932, %r932, %r765;
	ld.global.u32 	%r766, [%rd7+264];
	xor.b32  	%r1023, %r1023, %r766;
	ld.global.u32 	%r767, [%rd7+268];
	xor.b32  	%r1022, %r1022, %r767;
	ld.global.u32 	%r768, [%rd7+272];
	xor.b32  	%r1021, %r1021, %r768;
	ld.global.u32 	%r769, [%rd7+276];
	xor.b32  	%r928, %r928, %r769;
$L__BB15_70:
	and.b32  	%r771, %r670, 16384;
	setp.eq.s32 	%p38, %r771, 0;
	@%p38 bra 	$L__BB15_72;
	ld.global.u32 	%r772, [%rd7+280];
	xor.b32  	%r932, %r932, %r772;
	ld.global.u32 	%r773, [%rd7+284];
	xor.b32  	%r1023, %r1023, %r773;
	ld.global.u32 	%r774, [%rd7+288];
	xor.b32  	%r1022, %r1022, %r774;
	ld.global.u32 	%r775, [%rd7+292];
	xor.b32  	%r1021, %r1021, %r775;
	ld.global.u32 	%r776, [%rd7+296];
	xor.b32  	%r928, %r928, %r776;
$L__BB15_72:
	and.b32  	%r778, %r670, 32768;
	setp.eq.s32 	%p39, %r778, 0;
	@%p39 bra 	$L__BB15_74;
	ld.global.u32 	%r779, [%rd7+300];
	xor.b32  	%r932, %r932, %r779;
	ld.global.u32 	%r780, [%rd7+304];
	xor.b32  	%r1023, %r1023, %r780;
	ld.global.u32 	%r781, [%rd7+308];
	xor.b32  	%r1022, %r1022, %r781;
	ld.global.u32 	%r782, [%rd7+312];
	xor.b32  	%r1021, %r1021, %r782;
	ld.global.u32 	%r783, [%rd7+316];
	xor.b32  	%r928, %r928, %r783;
$L__BB15_74:
	add.s32 	%r1019, %r1019, 16;
	setp.ne.s32 	%p40, %r1019, 32;
	@%p40 bra 	$L__BB15_42;
	mad.lo.s32 	%r784, %r1013, -31, %r188;
	add.s32 	%r1013, %r784, 1;
	setp.ne.s32 	%p41, %r1013, 5;
	@%p41 bra 	$L__BB15_41;
	st.local.u32 	[%rd1+4], %r932;
	st.local.v2.u32 	[%rd1+8], {%r1023, %r1022};
	st.local.v2.u32 	[%rd1+16], {%r1021, %r928};
	setp.ne.s64 	%p42, %rd4, 3;
	@%p42 bra 	$L__BB15_114;
	mov.b32 	%r928, 0;
	mov.u32 	%r1113, %r928;
	mov.u32 	%r1114, %r928;
	mov.u32 	%r1115, %r928;
	mov.u32 	%r932, %r928;
	mov.u32 	%r1105, %r928;
$L__BB15_78:
	mul.wide.u32 	%rd20, %r1105, 4;
	add.s64 	%rd21, %rd1, %rd20;
	ld.local.u32 	%r363, [%rd21+4];
	shl.b32 	%r364, %r1105, 5;
	mov.b32 	%r1111, 0;
$L__BB15_79:
	.pragma "nounroll";
	shr.u32 	%r787, %r363, %r1111;
	and.b32  	%r788, %r787, 1;
	setp.eq.b32 	%p43, %r788, 1;
	not.pred 	%p44, %p43;
	add.s32 	%r789, %r364, %r1111;
	mul.lo.s32 	%r790, %r789, 5;
	mul.wide.u32 	%rd22, %r790, 4;
	add.s64 	%rd8, %rd5, %rd22;
	@%p44 bra 	$L__BB15_81;
	ld.global.u32 	%r791, [%rd8];
	xor.b32  	%r932, %r932, %r791;
	ld.global.u32 	%r792, [%rd8+4];
	xor.b32  	%r1115, %r1115, %r792;
	ld.global.u32 	%r793, [%rd8+8];
	xor.b32  	%r1114, %r1114, %r793;
	ld.global.u32 	%r794, [%rd8+12];
	xor.b32  	%r1113, %r1113, %r794;
	ld.global.u32 	%r795, [%rd8+16];
	xor.b32  	%r928, %r928, %r795;
$L__BB15_81:
	and.b32  	%r797, %r787, 2;
	setp.eq.s32 	%p45, %r797, 0;
	@%p45 bra 	$L__BB15_83;
	ld.global.u32 	%r798, [%rd8+20];
	xor.b32  	%r932, %r932, %r798;
	ld.global.u32 	%r799, [%rd8+24];
	xor.b32  	%r1115, %r1115, %r799;
	ld.global.u32 	%r800, [%rd8+28];
	xor.b32  	%r1114, %r1114, %r800;
	ld.global.u32 	%r801, [%rd8+32];
	xor.b32  	%r1113, %r1113, %r801;
	ld.global.u32 	%r802, [%rd8+36];
	xor.b32  	%r928, %r928, %r802;
$L__BB15_83:
	and.b32  	%r804, %r787, 4;
	setp.eq.s32 	%p46, %r804, 0;
	@%p46 bra 	$L__BB15_85;
	ld.global.u32 	%r805, [%rd8+40];
	xor.b32  	%r932, %r932, %r805;
	ld.global.u32 	%r806, [%rd8+44];
	xor.b32  	%r1115, %r1115, %r806;
	ld.global.u32 	%r807, [%rd8+48];
	xor.b32  	%r1114, %r1114, %r807;
	ld.global.u32 	%r808, [%rd8+52];
	xor.b32  	%r1113, %r1113, %r808;
	ld.global.u32 	%r809, [%rd8+56];
	xor.b32  	%r928, %r928, %r809;
$L__BB15_85:
	and.b32  	%r811, %r787, 8;
	setp.eq.s32 	%p47, %r811, 0;
	@%p47 bra 	$L__BB15_87;
	ld.global.u32 	%r812, [%rd8+60];
	xor.b32  	%r932, %r932, %r812;
	ld.global.u32 	%r813, [%rd8+64];
	xor.b32  	%r1115, %r1115, %r813;
	ld.global.u32 	%r814, [%rd8+68];
	xor.b32  	%r1114, %r1114, %r814;
	ld.global.u32 	%r815, [%rd8+72];
	xor.b32  	%r1113, %r1113, %r815;
	ld.global.u32 	%r816, [%rd8+76];
	xor.b32  	%r928, %r928, %r816;
$L__BB15_87:
	and.b32  	%r818, %r787, 16;
	setp.eq.s32 	%p48, %r818, 0;
	@%p48 bra 	$L__BB15_89;
	ld.global.u32 	%r819, [%rd8+80];
	xor.b32  	%r932, %r932, %r819;
	ld.global.u32 	%r820, [%rd8+84];
	xor.b32  	%r1115, %r1115, %r820;
	ld.global.u32 	%r821, [%rd8+88];
	xor.b32  	%r1114, %r1114, %r821;
	ld.global.u32 	%r822, [%rd8+92];
	xor.b32  	%r1113, %r1113, %r822;
	ld.global.u32 	%r823, [%rd8+96];
	xor.b32  	%r928, %r928, %r823;
$L__BB15_89:
	and.b32  	%r825, %r787, 32;
	setp.eq.s32 	%p49, %r825, 0;
	@%p49 bra 	$L__BB15_91;
	ld.global.u32 	%r826, [%rd8+100];
	xor.b32  	%r932, %r932, %r826;
	ld.global.u32 	%r827, [%rd8+104];
	xor.b32  	%r1115, %r1115, %r827;
	ld.global.u32 	%r828, [%rd8+108];
	xor.b32  	%r1114, %r1114, %r828;
	ld.global.u32 	%r829, [%rd8+112];
	xor.b32  	%r1113, %r1113, %r829;
	ld.global.u32 	%r830, [%rd8+116];
	xor.b32  	%r928, %r928, %r830;
$L__BB15_91:
	and.b32  	%r832, %r787, 64;
	setp.eq.s32 	%p50, %r832, 0;
	@%p50 bra 	$L__BB15_93;
	ld.global.u32 	%r833, [%rd8+120];
	xor.b32  	%r932, %r932, %r833;
	ld.global.u32 	%r834, [%rd8+124];
	xor.b32  	%r1115, %r1115, %r834;
	ld.global.u32 	%r835, [%rd8+128];
	xor.b32  	%r1114, %r1114, %r835;
	ld.global.u32 	%r836, [%rd8+132];
	xor.b32  	%r1113, %r1113, %r836;
	ld.global.u32 	%r837, [%rd8+136];
	xor.b32  	%r928, %r928, %r837;
$L__BB15_93:
	and.b32  	%r839, %r787, 128;
	setp.eq.s32 	%p51, %r839, 0;
	@%p51 bra 	$L__BB15_95;
	ld.global.u32 	%r840, [%rd8+140];
	xor.b32  	%r932, %r932, %r840;
	ld.global.u32 	%r841, [%rd8+144];
	xor.b32  	%r1115, %r1115, %r841;
	ld.global.u32 	%r842, [%rd8+148];
	xor.b32  	%r1114, %r1114, %r842;
	ld.global.u32 	%r843, [%rd8+152];
	xor.b32  	%r1113, %r1113, %r843;
	ld.global.u32 	%r844, [%rd8+156];
	xor.b32  	%r928, %r928, %r844;
$L__BB15_95:
	and.b32  	%r846, %r787, 256;
	setp.eq.s32 	%p52, %r846, 0;
	@%p52 bra 	$L__BB15_97;
	ld.global.u32 	%r847, [%rd8+160];
	xor.b32  	%r932, %r932, %r847;
	ld.global.u32 	%r848, [%rd8+164];
	xor.b32  	%r1115, %r1115, %r848;
	ld.global.u32 	%r849, [%rd8+168];
	xor.b32  	%r1114, %r1114, %r849;
	ld.global.u32 	%r850, [%rd8+172];
	xor.b32  	%r1113, %r1113, %r850;
	ld.global.u32 	%r851, [%rd8+176];
	xor.b32  	%r928, %r928, %r851;
$L__BB15_97:
	and.b32  	%r853, %r787, 512;
	setp.eq.s32 	%p53, %r853, 0;
	@%p53 bra 	$L__BB15_99;
	ld.global.u32 	%r854, [%rd8+180];
	xor.b32  	%r932, %r932, %r854;
	ld.global.u32 	%r855, [%rd8+184];
	xor.b32  	%r1115, %r1115, %r855;
	ld.global.u32 	%r856, [%rd8+188];
	xor.b32  	%r1114, %r1114, %r856;
	ld.global.u32 	%r857, [%rd8+192];
	xor.b32  	%r1113, %r1113, %r857;
	ld.global.u32 	%r858, [%rd8+196];
	xor.b32  	%r928, %r928, %r858;
$L__BB15_99:
	and.b32  	%r860, %r787, 1024;
	setp.eq.s32 	%p54, %r860, 0;
	@%p54 bra 	$L__BB15_101;
	ld.global.u32 	%r861, [%rd8+200];
	xor.b32  	%r932, %r932, %r861;
	ld.global.u32 	%r862, [%rd8+204];
	xor.b32  	%r1115, %r1115, %r862;
	ld.global.u32 	%r863, [%rd8+208];
	xor.b32  	%r1114, %r1114, %r863;
	ld.global.u32 	%r864, [%rd8+212];
	xor.b32  	%r1113, %r1113, %r864;
	ld.global.u32 	%r865, [%rd8+216];
	xor.b32  	%r928, %r928, %r865;
$L__BB15_101:
	and.b32  	%r867, %r787, 2048;
	setp.eq.s32 	%p55, %r867, 0;
	@%p55 bra 	$L__BB15_103;
	ld.global.u32 	%r868, [%rd8+220];
	xor.b32  	%r932, %r932, %r868;
	ld.global.u32 	%r869, [%rd8+224];
	xor.b32  	%r1115, %r1115, %r869;
	ld.global.u32 	%r870, [%rd8+228];
	xor.b32  	%r1114, %r1114, %r870;
	ld.global.u32 	%r871, [%rd8+232];
	xor.b32  	%r1113, %r1113, %r871;
	ld.global.u32 	%r872, [%rd8+236];
	xor.b32  	%r928, %r928, %r872;
$L__BB15_103:
	and.b32  	%r874, %r787, 4096;
	setp.eq.s32 	%p56, %r874, 0;
	@%p56 bra 	$L__BB15_105;
	ld.global.u32 	%r875, [%rd8+240];
	xor.b32  	%r932, %r932, %r875;
	ld.global.u32 	%r876, [%rd8+244];
	xor.b32  	%r1115, %r1115, %r876;
	ld.global.u32 	%r877, [%rd8+248];
	xor.b32  	%r1114, %r1114, %r877;
	ld.global.u32 	%r878, [%rd8+252];
	xor.b32  	%r1113, %r1113, %r878;
	ld.global.u32 	%r879, [%rd8+256];
	xor.b32  	%r928, %r928, %r879;
$L__BB15_105:
	and.b32  	%r881, %r787, 8192;
	setp.eq.s32 	%p57, %r881, 0;
	@%p57 bra 	$L__BB15_107;
	ld.global.u32 	%r882, [%rd8+260];
	xor.b32  	%r932, %r932, %r882;
	ld.global.u32 	%r883, [%rd8+264];
	xor.b32  	%r1115, %r1115, %r883;
	ld.global.u32 	%r884, [%rd8+268];
	xor.b32  	%r1114, %r1114, %r884;
	ld.global.u32 	%r885, [%rd8+272];
	xor.b32  	%r1113, %r1113, %r885;
	ld.global.u32 	%r886, [%rd8+276];
	xor.b32  	%r928, %r928, %r886;
$L__BB15_107:
	and.b32  	%r888, %r787, 16384;
	setp.eq.s32 	%p58, %r888, 0;
	@%p58 bra 	$L__BB15_109;
	ld.global.u32 	%r889, [%rd8+280];
	xor.b32  	%r932, %r932, %r889;
	ld.global.u32 	%r890, [%rd8+284];
	xor.b32  	%r1115, %r1115, %r890;
	ld.global.u32 	%r891, [%rd8+288];
	xor.b32  	%r1114, %r1114, %r891;
	ld.global.u32 	%r892, [%rd8+292];
	xor.b32  	%r1113, %r1113, %r892;
	ld.global.u32 	%r893, [%rd8+296];
	xor.b32  	%r928, %r928, %r893;
$L__BB15_109:
	and.b32  	%r895, %r787, 32768;
	setp.eq.s32 	%p59, %r895, 0;
	@%p59 bra 	$L__BB15_111;
	ld.global.u32 	%r896, [%rd8+300];
	xor.b32  	%r932, %r932, %r896;
	ld.global.u32 	%r897, [%rd8+304];
	xor.b32  	%r1115, %r1115, %r897;
	ld.global.u32 	%r898, [%rd8+308];
	xor.b32  	%r1114, %r1114, %r898;
	ld.global.u32 	%r899, [%rd8+312];
	xor.b32  	%r1113, %r1113, %r899;
	ld.global.u32 	%r900, [%rd8+316];
	xor.b32  	%r928, %r928, %r900;
$L__BB15_111:
	add.s32 	%r1111, %r1111, 16;
	setp.ne.s32 	%p60, %r1111, 32;
	@%p60 bra 	$L__BB15_79;
	mad.lo.s32 	%r901, %r1105, -31, %r364;
	add.s32 	%r1105, %r901, 1;
	setp.ne.s32 	%p61, %r1105, 5;
	@%p61 bra 	$L__BB15_78;
	st.local.u32 	[%rd1+4], %r932;
	st.local.v2.u32 	[%rd1+8], {%r1115, %r1114};
	st.local.v2.u32 	[%rd1+16], {%r1113, %r928};
$L__BB15_114:
	shr.u64 	%rd26, %rd3, 2;
	add.s32 	%r915, %r915, 1;
	setp.gt.u64 	%p62, %rd3, 3;
	@%p62 bra 	$L__BB15_2;
$L__BB15_115:
	cvta.to.global.u64 	%rd23, %rd10;
	shr.u32 	%r902, %r932, 2;
	xor.b32  	%r903, %r902, %r932;
	shl.b32 	%r904, %r928, 4;
	shl.b32 	%r905, %r903, 1;
	xor.b32  	%r906, %r905, %r904;
	xor.b32  	%r907, %r906, %r903;
	xor.b32  	%r908, %r907, %r928;
	add.s32 	%r909, %r908, 717346202;
	rem.u32 	%r910, %r909, %r538;
	mul.wide.s32 	%rd24, %r910, 4;
	add.s64 	%rd25, %rd23, %rd24;
	ld.global.u32 	%r911, [%rd25];
	add.s32 	%r912, %r911, %r910;
	st.global.u32 	[%rd25], %r912;
	ret;

}
	// .globl	_Z4randIfEvPT_i
.visible .entry _Z4randIfEvPT_i(
	.param .u64 .ptr .align 1 _Z4randIfEvPT_i_param_0,
	.param .u32 _Z4randIfEvPT_i_param_1
)
{
	.local .align 8 .b8 	__local_depot16[48];
	.reg .b64 	%SP;
	.reg .b64 	%SPL;
	.reg .pred 	%p<63>;
	.reg .b32 	%r<1194>;
	.reg .b32 	%f<4>;
	.reg .b64 	%rd<27>;

	mov.u64 	%SPL, __local_depot16;
	ld.param.u64 	%rd10, [_Z4randIfEvPT_i_param_0];
	ld.param.u32 	%r538, [_Z4randIfEvPT_i_param_1];
	add.u64 	%rd1, %SPL, 0;
	mov.u32 	%r541, %ctaid.x;
	mov.u32 	%r542, %ntid.x;
	mov.u32 	%r543, %tid.x;
	mad.lo.s32 	%r1, %r541, %r542, %r543;
	mov.b32 	%r930, 1478573778;
	mov.b32 	%r544, 716983765;
	st.local.v2.u32 	[%rd1], {%r544, %r930};
	mov.b32 	%r545, -123459836;
	mov.b32 	%r546, 1163863128;
	st.local.v2.u32 	[%rd1+8], {%r546, %r545};
	mov.b32 	%r926, 1360900310;
	mov.b32 	%r547, -589760388;
	st.local.v2.u32 	[%rd1+16], {%r547, %r926};
	setp.eq.s32 	%p1, %r1, 0;
	@%p1 bra 	$L__BB16_115;
	cvt.s64.s32 	%rd26, %r1;
	mov.b32 	%r913, 0;
	mov.b32 	%r930, 1478573778;
	mov.b32 	%r926, 1360900310;
$L__BB16_2:
	mov.u64 	%rd3, %rd26;
	and.b64  	%rd4, %rd3, 3;
	setp.eq.s64 	%p2, %rd4, 0;
	@%p2 bra 	$L__BB16_114;
	mul.wide.u32 	%rd12, %r913, 3200;
	mov.u64 	%rd13, precalc_xorwow_matrix;
	add.s64 	%rd5, %rd13, %rd12;
	mov.b32 	%r926, 0;
	mov.u32 	%r927, %r926;
	mov.u32 	%r928, %r926;
	mov.u32 	%r929, %r926;
	mov.u32 	%r930, %r926;
	mov.u32 	%r919, %r926;
$L__BB16_4:
	mul.wide.u32 	%rd14, %r919, 4;
	add.s64 	%rd15, %rd1, %rd14;
	ld.local.u32 	%r11, [%rd15+4];
	shl.b32 	%r12, %r919, 5;
	mov.b32 	%r925, 0;
$L__BB16_5:
	.pragma "nounroll";
	shr.u32 	%r553, %r11, %r925;
	and.b32  	%r554, %r553, 1;
	setp.eq.b32 	%p3, %r554, 1;
	not.pred 	%p4, %p3;
	add.s32 	%r555, %r12, %r925;
	mul.lo.s32 	%r556, %r555, 5;
	mul.wide.u32 	%rd16, %r556, 4;
	add.s64 	%rd6, %rd5, %rd16;
	@%p4 bra 	$L__BB16_7;
	ld.global.u32 	%r557, [%rd6];
	xor.b32  	%r930, %r930, %r557;
	ld.global.u32 	%r558, [%rd6+4];
	xor.b32  	%r929, %r929, %r558;
	ld.global.u32 	%r559, [%rd6+8];
	xor.b32  	%r928, %r928, %r559;
	ld.global.u32 	%r560, [%rd6+12];
	xor.b32  	%r927, %r927, %r560;
	ld.global.u32 	%r561, [%rd6+16];
	xor.b32  	%r926, %r926, %r561;
$L__BB16_7:
	and.b32  	%r563, %r553, 2;
	setp.eq.s32 	%p5, %r563, 0;
	@%p5 bra 	$L__BB16_9;
	ld.global.u32 	%r564, [%rd6+20];
	xor.b32  	%r930, %r930, %r564;
	ld.global.u32 	%r565, [%rd6+24];
	xor.b32  	%r929, %r929, %r565;
	ld.global.u32 	%r566, [%rd6+28];
	xor.b32  	%r928, %r928, %r566;
	ld.global.u32 	%r567, [%rd6+32];
	xor.b32  	%r927, %r927, %r567;
	ld.global.u32 	%r568, [%rd6+36];
	xor.b32  	%r926, %r926, %r568;
$L__BB16_9:
	and.b32  	%r570, %r553, 4;
	setp.eq.s32 	%p6, %r570, 0;
	@%p6 bra 	$L__BB16_11;
	ld.global.u32 	%r571, [%rd6+40];
	xor.b32  	%r930, %r930, %r571;
	ld.global.u32 	%r572, [%rd6+44];
	xor.b32  	%r929, %r929, %r572;
	ld.global.u32 	%r573, [%rd6+48];
	xor.b32  	%r928, %r928, %r573;
	ld.global.u32 	%r574, [%rd6+52];
	xor.b32  	%r927, %r927, %r574;
	ld.global.u32 	%r575, [%rd6+56];
	xor.b32  	%r926, %r926, %r575;
$L__BB16_11:
	and.b32  	%r577, %r553, 8;
	setp.eq.s32 	%p7, %r577, 0;
	@%p7 bra 	$L__BB16_13;
	ld.global.u32 	%r578, [%rd6+60];
	xor.b32  	%r930, %r930, %r578;
	ld.global.u32 	%r579, [%rd6+64];
	xor.b32  	%r929, %r929, %r579;
	ld.global.u32 	%r580, [%rd6+68];
	xor.b32  	%r928, %r928, %r580;
	ld.global.u32 	%r581, [%rd6+72];
	xor.b32  	%r927, %r927, %r581;
	ld.global.u32 	%r582, [%rd6+76];
	xor.b32  	%r926, %r926, %r582;
$L__BB16_13:
	and.b32  	%r584, %r553, 16;
	setp.eq.s32 	%p8, %r584, 0;
	@%p8 bra 	$L__BB16_15;
	ld.global.u32 	%r585, [%rd6+80];
	xor.b32  	%r930, %r930, %r585;
	ld.global.u32 	%r586, [%rd6+84];
	xor.b32  	%r929, %r929, %r586;
	ld.global.u32 	%r587, [%rd6+88];
	xor.b32  	%r928, %r928, %r587;
	ld.global.u32 	%r588, [%rd6+92];
	xor.b32  	%r927, %r927, %r588;
	ld.global.u32 	%r589, [%rd6+96];
	xor.b32  	%r926, %r926, %r589;
$L__BB16_15:
	and.b32  	%r591, %r553, 32;
	setp.eq.s32 	%p9, %r591, 0;
	@%p9 bra 	$L__BB16_17;
	ld.global.u32 	%r592, [%rd6+100];
	xor.b32  	%r930, %r930, %r592;
	ld.global.u32 	%r593, [%rd6+104];
	xor.b32  	%r929, %r929, %r593;
	ld.global.u32 	%r594, [%rd6+108];
	xor.b32  	%r928, %r928, %r594;
	ld.global.u32 	%r595, [%rd6+112];
	xor.b32  	%r927, %r927, %r595;
	ld.global.u32 	%r596, [%rd6+116];
	xor.b32  	%r926, %r926, %r596;
$L__BB16_17:
	and.b32  	%r598, %r553, 64;
	setp.eq.s32 	%p10, %r598, 0;
	@%p10 bra 	$L__BB16_19;
	ld.global.u32 	%r599, [%rd6+120];
	xor.b32  	%r930, %r930, %r599;
	ld.global.u32 	%r600, [%rd6+124];
	xor.b32  	%r929, %r929, %r600;
	ld.global.u32 	%r601, [%rd6+128];
	xor.b32  	%r928, %r928, %r601;
	ld.global.u32 	%r602, [%rd6+132];
	xor.b32  	%r927, %r927, %r602;
	ld.global.u32 	%r603, [%rd6+136];
	xor.b32  	%r926, %r926, %r603;
$L__BB16_19:
	and.b32  	%r605, %r553, 128;
	setp.eq.s32 	%p11, %r605, 0;
	@%p11 bra 	$L__BB16_21;
	ld.global.u32 	%r606, [%rd6+140];
	xor.b32  	%r930, %r930, %r606;
	ld.global.u32 	%r607, [%rd6+144];
	xor.b32  	%r929, %r929, %r607;
	ld.global.u32 	%r608, [%rd6+148];
	xor.b32  	%r928, %r928, %r608;
	ld.global.u32 	%r609, [%rd6+152];
	xor.b32  	%r927, %r927, %r609;
	ld.global.u32 	%r610, [%rd6+156];
	xor.b32  	%r926, %r926, %r610;
$L__BB16_21:
	and.b32  	%r612, %r553, 256;
	setp.eq.s32 	%p12, %r612, 0;
	@%p12 bra 	$L__BB16_23;
	ld.global.u32 	%r613, [%rd6+160];
	xor.b32  	%r930, %r930, %r613;
	ld.global.u32 	%r614, [%rd6+164];
	xor.b32  	%r929, %r929, %r614;
	ld.global.u32 	%r615, [%rd6+168];
	xor.b32  	%r928, %r928, %r615;
	ld.global.u32 	%r616, [%rd6+172];
	xor.b32  	%r927, %r927, %r616;
	ld.global.u32 	%r617, [%rd6+176];
	xor.b32  	%r926, %r926, %r617;
$L__BB16_23:
	and.b32  	%r619, %r553, 512;
	setp.eq.s32 	%p13, %r619, 0;
	@%p13 bra 	$L__BB16_25;
	ld.global.u32 	%r620, [%rd6+180];
	xor.b32  	%r930, %r930, %r620;
	ld.global.u32 	%r621, [%rd6+184];
	xor.b32  	%r929, %r929, %r621;
	ld.global.u32 	%r622, [%rd6+188];
	xor.b32  	%r928, %r928, %r622;
	ld.global.u32 	%r623, [%rd6+192];
	xor.b32  	%r927, %r927, %r623;
	ld.global.u32 	%r624, [%rd6+196];
	xor.b32  	%r926, %r926, %r624;
$L__BB16_25:
	and.b32  	%r626, %r553, 1024;
	setp.eq.s32 	%p14, %r626, 0;
	@%p14 bra 	$L__BB16_27;
	ld.global.u32 	%r627, [%rd6+200];
	xor.b32  	%r930, %r930, %r627;
	ld.global.u32 	%r628, [%rd6+204];
	xor.b32  	%r929, %r929, %r628;
	ld.global.u32 	%r629, [%rd6+208];
	xor.b32  	%r928, %r928, %r629;
	ld.global.u32 	%r630, [%rd6+212];
	xor.b32  	%r927, %r927, %r630;
	ld.global.u32 	%r631, [%rd6+216];
	xor.b32  	%r926, %r926, %r631;
$L__BB16_27:
	and.b32  	%r633, %r553, 2048;
	setp.eq.s32 	%p15, %r633, 0;
	@%p15 bra 	$L__BB16_29;
	ld.global.u32 	%r634, [%rd6+220];
	xor.b32  	%r930, %r930, %r634;
	ld.global.u32 	%r635, [%rd6+224];
	xor.b32  	%r929, %r929, %r635;
	ld.global.u32 	%r636, [%rd6+228];
	xor.b32  	%r928, %r928, %r636;
	ld.global.u32 	%r637, [%rd6+232];
	xor.b32  	%r927, %r927, %r637;
	ld.global.u32 	%r638, [%rd6+236];
	xor.b32  	%r926, %r926, %r638;
$L__BB16_29:
	and.b32  	%r640, %r553, 4096;
	setp.eq.s32 	%p16, %r640, 0;
	@%p16 bra 	$L__BB16_31;
	ld.global.u32 	%r641, [%rd6+240];
	xor.b32  	%r930, %r930, %r641;
	ld.global.u32 	%r642, [%rd6+244];
	xor.b32  	%r929, %r929, %r642;
	ld.global.u32 	%r643, [%rd6+248];
	xor.b32  	%r928, %r928, %r643;
	ld.global.u32 	%r644, [%rd6+252];
	xor.b32  	%r927, %r927, %r644;
	ld.global.u32 	%r645, [%rd6+256];
	xor.b32  	%r926, %r926, %r645;
$L__BB16_31:
	and.b32  	%r647, %r553, 8192;
	setp.eq.s32 	%p17, %r647, 0;
	@%p17 bra 	$L__BB16_33;
	ld.global.u32 	%r648, [%rd6+260];
	xor.b32  	%r930, %r930, %r648;
	ld.global.u32 	%r649, [%rd6+264];
	xor.b32  	%r929, %r929, %r649;
	ld.global.u32 	%r650, [%rd6+268];
	xor.b32  	%r928, %r928, %r650;
	ld.global.u32 	%r651, [%rd6+272];
	xor.b32  	%r927, %r927, %r651;
	ld.global.u32 	%r652, [%rd6+276];
	xor.b32  	%r926, %r926, %r652;
$L__BB16_33:
	and.b32  	%r654, %r553, 16384;
	setp.eq.s32 	%p18, %r654, 0;
	@%p18 bra 	$L__BB16_35;
	ld.global.u32 	%r655, [%rd6+280];
	xor.b32  	%r930, %r930, %r655;
	ld.global.u32 	%r656, [%rd6+284];
	xor.b32  	%r929, %r929, %r656;
	ld.global.u32 	%r657, [%rd6+288];
	xor.b32  	%r928, %r928, %r657;
	ld.global.u32 	%r658, [%rd6+292];
	xor.b32  	%r927, %r927, %r658;
	ld.global.u32 	%r659, [%rd6+296];
	xor.b32  	%r926, %r926, %r659;
$L__BB16_35:
	and.b32  	%r661, %r553, 32768;
	setp.eq.s32 	%p19, %r661, 0;
	@%p19 bra 	$L__BB16_37;
	ld.global.u32 	%r662, [%rd6+300];
	xor.b32  	%r930, %r930, %r662;
	ld.global.u32 	%r663, [%rd6+304];
	xor.b32  	%r929, %r929, %r663;
	ld.global.u32 	%r664, [%rd6+308];
	xor.b32  	%r928, %r928, %r664;
	ld.global.u32 	%r665, [%rd6+312];
	xor.b32  	%r927, %r927, %r665;
	ld.global.u32 	%r666, [%rd6+316];
	xor.b32  	%r926, %r926, %r666;
$L__BB16_37:
	add.s32 	%r925, %r925, 16;
	setp.ne.s32 	%p20, %r925, 32;
	@%p20 bra 	$L__BB16_5;
	mad.lo.s32 	%r667, %r919, -31, %r12;
	add.s32 	%r919, %r667, 1;
	setp.ne.s32 	%p21, %r919, 5;
	@%p21 bra 	$L__BB16_4;
	st.local.u32 	[%rd1+4], %r930;
	st.local.v2.u32 	[%rd1+8], {%r929, %r928};
	st.local.v2.u32 	[%rd1+16], {%r927, %r926};
	setp.eq.s64 	%p22, %rd4, 1;
	@%p22 bra 	$L__BB16_114;
	mov.b32 	%r926, 0;
	mov.u32 	%r1019, %r926;
	mov.u32 	%r1020, %r926;
	mov.u32 	%r1021, %r926;
	mov.u32 	%r930, %r926;
	mov.u32 	%r1011, %r926;
$L__BB16_41:
	mul.wide.u32 	%rd17, %r1011, 4;
	add.s64 	%rd18, %rd1, %rd17;
	ld.local.u32 	%r187, [%rd18+4];
	shl.b32 	%r188, %r1011, 5;
	mov.b32 	%r1017, 0;
$L__BB16_42:
	.pragma "nounroll";
	shr.u32 	%r670, %r187, %r1017;
	and.b32  	%r671, %r670, 1;
	setp.eq.b32 	%p23, %r671, 1;
	not.pred 	%p24, %p23;
	add.s32 	%r672, %r188, %r1017;
	mul.lo.s32 	%r673, %r672, 5;
	mul.wide.u32 	%rd19, %r673, 4;
	add.s64 	%rd7, %rd5, %rd19;
	@%p24 bra 	$L__BB16_44;
	ld.global.u32 	%r674, [%rd7];
	xor.b32  	%r930, %r930, %r674;
	ld.global.u32 	%r675, [%rd7+4];
	xor.b32  	%r1021, %r1021, %r675;
	ld.global.u32 	%r676, [%rd7+8];
	xor.b32  	%r1020, %r1020, %r676;
	ld.global.u32 	%r677, [%rd7+12];
	xor.b32  	%r1019, %r1019, %r677;
	ld.global.u32 	%r678, [%rd7+16];
	xor.b32  	%r926, %r926, %r678;
$L__BB16_44:
	and.b32  	%r680, %r670, 2;
	setp.eq.s32 	%p25, %r680, 0;
	@%p25 bra 	$L__BB16_46;
	ld.global.u32 	%r681, [%rd7+20];
	xor.b32  	%r930, %r930, %r681;
	ld.global.u32 	%r682, [%rd7+24];
	xor.b32  	%r1021, %r1021, %r682;
	ld.global.u32 	%r683, [%rd7+28];
	xor.b32  	%r1020, %r1020, %r683;
	ld.global.u32 	%r684, [%rd7+32];
	xor.b32  	%r1019, %r1019, %r684;
	ld.global.u32 	%r685, [%rd7+36];
	xor.b32  	%r926, %r926, %r685;
$L__BB16_46:
	and.b32  	%r687, %r670, 4;
	setp.eq.s32 	%p26, %r687, 0;
	@%p26 bra 	$L__BB16_48;
	ld.global.u32 	%r688, [%rd7+40];
	xor.b32  	%r930, %r930, %r688;
	ld.global.u32 	%r689, [%rd7+44];
	xor.b32  	%r1021, %r1021, %r689;
	ld.global.u32 	%r690, [%rd7+48];
	xor.b32  	%r1020, %r1020, %r690;
	ld.global.u32 	%r691, [%rd7+52];
	xor.b32  	%r1019, %r1019, %r691;
	ld.global.u32 	%r692, [%rd7+56];
	xor.b32  	%r926, %r926, %r692;
$L__BB16_48:
	and.b32  	%r694, %r670, 8;
	setp.eq.s32 	%p27, %r694, 0;
	@%p27 bra 	$L__BB16_50;
	ld.global.u32 	%r695, [%rd7+60];
	xor.b32  	%r930, %r930, %r695;
	ld.global.u32 	%r696, [%rd7+64];
	xor.b32  	%r1021, %r1021, %r696;
	ld.global.u32 	%r697, [%rd7+68];
	xor.b32  	%r1020, %r1020, %r697;
	ld.global.u32 	%r698, [%rd7+72];
	xor.b32  	%r1019, %r1019, %r698;
	ld.global.u32 	%r699, [%rd7+76];
	xor.b32  	%r926, %r926, %r699;
$L__BB16_50:
	and.b32  	%r701, %r670, 16;
	setp.eq.s32 	%p28, %r701, 0;
	@%p28 bra 	$L__BB16_52;
	ld.global.u32 	%r702, [%rd7+80];
	xor.b32  	%r930, %r930, %r702;
	ld.global.u32 	%r703, [%rd7+84];
	xor.b32  	%r1021, %r1021, %r703;
	ld.global.u32 	%r704, [%rd7+88];
	xor.b32  	%r1020, %r1020, %r704;
	ld.global.u32 	%r705, [%rd7+92];
	xor.b32  	%r1019, %r1019, %r705;
	ld.global.u32 	%r706, [%rd7+96];
	xor.b32  	%r926, %r926, %r706;
$L__BB16_52:
	and.b32  	%r708, %r670, 32;
	setp.eq.s32 	%p29, %r708, 0;
	@%p29 bra 	$L__BB16_54;
	ld.global.u32 	%r709, [%rd7+100];
	xor.b32  	%r930, %r930, %r709;
	ld.global.u32 	%r710, [%rd7+104];
	xor.b32  	%r1021, %r1021, %r710;
	ld.global.u32 	%r711, [%rd7+108];
	xor.b32  	%r1020, %r1020, %r711;
	ld.global.u32 	%r712, [%rd7+112];
	xor.b32  	%r1019, %r1019, %r712;
	ld.global.u32 	%r713, [%rd7+116];
	xor.b32  	%r926, %r926, %r713;
$L__BB16_54:
	and.b32  	%r715, %r670, 64;
	setp.eq.s32 	%p30, %r715, 0;
	@%p30 bra 	$L__BB16_56;
	ld.global.u32 	%r716, [%rd7+120];
	xor.b32  	%r930, %r930, %r716;
	ld.global.u32 	%r717, [%rd7+124];
	xor.b32  	%r1021, %r1021, %r717;
	ld.global.u32 	%r718, [%rd7+128];
	xor.b32  	%r1020, %r1020, %r718;
	ld.global.u32 	%r719, [%rd7+132];
	xor.b32  	%r1019, %r1019, %r719;
	ld.global.u32 	%r720, [%rd7+136];
	xor.b32  	%r926, %r926, %r720;
$L__BB16_56:
	and.b32  	%r722, %r670, 128;
	setp.eq.s32 	%p31, %r722, 0;
	@%p31 bra 	$L__BB16_58;
	ld.global.u32 	%r723, [%rd7+140];
	xor.b32  	%r930, %r930, %r723;
	ld.global.u32 	%r724, [%rd7+144];
	xor.b32  	%r1021, %r1021, %r724;
	ld.global.u32 	%r725, [%rd7+148];
	xor.b32  	%r1020, %r1020, %r725;
	ld.global.u32 	%r726, [%rd7+152];
	xor.b32  	%r1019, %r1019, %r726;
	ld.global.u32 	%r727, [%rd7+156];
	xor.b32  	%r926, %r926, %r727;
$L__BB16_58:
	and.b32  	%r729, %r670, 256;
	setp.eq.s32 	%p32, %r729, 0;
	@%p32 bra 	$L__BB16_60;
	ld.global.u32 	%r730, [%rd7+160];
	xor.b32  	%r930, %r930, %r730;
	ld.global.u32 	%r731, [%rd7+164];
	xor.b32  	%r1021, %r1021, %r731;
	ld.global.u32 	%r732, [%rd7+168];
	xor.b32  	%r1020, %r1020, %r732;
	ld.global.u32 	%r733, [%rd7+172];
	xor.b32  	%r1019, %r1019, %r733;
	ld.global.u32 	%r734, [%rd7+176];
	xor.b32  	%r926, %r926, %r734;
$L__BB16_60:
	and.b32  	%r736, %r670, 512;
	setp.eq.s32 	%p33, %r736, 0;
	@%p33 bra 	$L__BB16_62;
	ld.global.u32 	%r737, [%rd7+180];
	xor.b32  	%r930, %r930, %r737;
	ld.global.u32 	%r738, [%rd7+184];
	xor.b32  	%r1021, %r1021, %r738;
	ld.global.u32 	%r739, [%rd7+188];
	xor.b32  	%r1020, %r1020, %r739;
	ld.global.u32 	%r740, [%rd7+192];
	xor.b32  	%r1019, %r1019, %r740;
	ld.global.u32 	%r741, [%rd7+196];
	xor.b32  	%r926, %r926, %r741;
$L__BB16_62:
	and.b32  	%r743, %r670, 1024;
	setp.eq.s32 	%p34, %r743, 0;
	@%p34 bra 	$L__BB16_64;
	ld.global.u32 	%r744, [%rd7+200];
	xor.b32  	%r930, %r930, %r744;
	ld.global.u32 	%r745, [%rd7+204];
	xor.b32  	%r1021, %r1021, %r745;
	ld.global.u32 	%r746, [%rd7+208];
	xor.b32  	%r1020, %r1020, %r746;
	ld.global.u32 	%r747, [%rd7+212];
	xor.b32  	%r1019, %r1019, %r747;
	ld.global.u32 	%r748, [%rd7+216];
	xor.b32  	%r926, %r926, %r748;
$L__BB16_64:
	and.b32  	%r750, %r670, 2048;
	setp.eq.s32 	%p35, %r750, 0;
	@%p35 bra 	$L__BB16_66;
	ld.global.u32 	%r751, [%rd7+220];
	xor.b32  	%r930, %r930, %r751;
	ld.global.u32 	%r752, [%rd7+224];
	xor.b32  	%r1021, %r1021, %r752;
	ld.global.u32 	%r753, [%rd7+228];
	xor.b32  	%r1020, %r1020, %r753;
	ld.global.u32 	%r754, [%rd7+232];
	xor.b32  	%r1019, %r1019, %r754;
	ld.global.u32 	%r755, [%rd7+236];
	xor.b32  	%r926, %r926, %r755;
$L__BB16_66:
	and.b32  	%r757, %r670, 4096;
	setp.eq.s32 	%p36, %r757, 0;
	@%p36 bra 	$L__BB16_68;
	ld.global.u32 	%r758, [%rd7+240];
	xor.b32  	%r930, %r930, %r758;
	ld.global.u32 	%r759, [%rd7+244];
	xor.b32  	%r1021, %r1021, %r759;
	ld.global.u32 	%r760, [%rd7+248];
	xor.b32  	%r1020, %r1020, %r760;
	ld.global.u32 	%r761, [%rd7+252];
	xor.b32  	%r1019, %r1019, %r761;
	ld.global.u32 	%r762, [%rd7+256];
	xor.b32  	%r926, %r926, %r762;
$L__BB16_68:
	and.b32  	%r764, %r670, 8192;
	setp.eq.s32 	%p37, %r764, 0;
	@%p37 bra 	$L__BB16_70;
	ld.global.u32 	%r765, [%rd7+260];
	xor.b32  	%r930, %r930, %r765;
	ld.global.u32 	%r766, [%rd7+264];
	xor.b32  	%r1021, %r1021, %r766;
	ld.global.u32 	%r767, [%rd7+268];
	xor.b32  	%r1020, %r1020, %r767;
	ld.global.u32 	%r768, [%rd7+272];
	xor.b32  	%r1019, %r1019, %r768;
	ld.global.u32 	%r769, [%rd7+276];
	xor.b32  	%r926, %r926, %r769;
$L__BB16_70:
	and.b32  	%r771, %r670, 16384;
	setp.eq.s32 	%p38, %r771, 0;
	@%p38 bra 	$L__BB16_72;
	ld.global.u32 	%r772, [%rd7+280];
	xor.b32  	%r930, %r930, %r772;
	ld.global.u32 	%r773, [%rd7+284];
	xor.b32  	%r1021, %r1021, %r773;
	ld.global.u32 	%r774, [%rd7+288];
	xor.b32  	%r1020, %r1020, %r774;
	ld.global.u32 	%r775, [%rd7+292];
	xor.b32  	%r1019, %r1019, %r775;
	ld.global.u32 	%r776, [%rd7+296];
	xor.b32  	%r926, %r926, %r776;
$L__BB16_72:
	and.b32  	%r778, %r670, 32768;
	setp.eq.s32 	%p39, %r778, 0;
	@%p39 bra 	$L__BB16_74;
	ld.global.u32 	%r779, [%rd7+300];
	xor.b32  	%r930, %r930, %r779;
	ld.global.u32 	%r780, [%rd7+304];
	xor.b32  	%r1021, %r1021, %r780;
	ld.global.u32 	%r781, [%rd7+308];
	xor.b32  	%r1020, %r1020, %r781;
	ld.global.u32 	%r782, [%rd7+312];
	xor.b32  	%r1019, %r1019, %r782;
	ld.global.u32 	%r783, [%rd7+316];
	xor.b32  	%r926, %r926, %r783;
$L__BB16_74:
	add.s32 	%r1017, %r1017, 16;
	setp.ne.s32 	%p40, %r1017, 32;
	@%p40 bra 	$L__BB16_42;
	mad.lo.s32 	%r784, %r1011, -31, %r188;
	add.s32 	%r1011, %r784, 1;
	setp.ne.s32 	%p41, %r1011, 5;
	@%p41 bra 	$L__BB16_41;
	st.local.u32 	[%rd1+4], %r930;
	st.local.v2.u32 	[%rd1+8], {%r1021, %r1020};
	st.local.v2.u32 	[%rd1+16], {%r1019, %r926};
	setp.ne.s64 	%p42, %rd4, 3;
	@%p42 bra 	$L__BB16_114;
	mov.b32 	%r926, 0;
	mov.u32 	%r1111, %r926;
	mov.u32 	%r1112, %r926;
	mov.u32 	%r1113, %r926;
	mov.u32 	%r930, %r926;
	mov.u32 	%r1103, %r926;
$L__BB16_78:
	mul.wide.u32 	%rd20, %r1103, 4;
	add.s64 	%rd21, %rd1, %rd20;
	ld.local.u32 	%r363, [%rd21+4];
	shl.b32 	%r364, %r1103, 5;
	mov.b32 	%r1109, 0;
$L__BB16_79:
	.pragma "nounroll";
	shr.u32 	%r787, %r363, %r1109;
	and.b32  	%r788, %r787, 1;
	setp.eq.b32 	%p43, %r788, 1;
	not.pred 	%p44, %p43;
	add.s32 	%r789, %r364, %r1109;
	mul.lo.s32 	%r790, %r789, 5;
	mul.wide.u32 	%rd22, %r790, 4;
	add.s64 	%rd8, %rd5, %rd22;
	@%p44 bra 	$L__BB16_81;
	ld.global.u32 	%r791, [%rd8];
	xor.b32  	%r930, %r930, %r791;
	ld.global.u32 	%r792, [%rd8+4];
	xor.b32  	%r1113, %r1113, %r792;
	ld.global.u32 	%r793, [%rd8+8];
	xor.b32  	%r1112, %r1112, %r793;
	ld.global.u32 	%r794, [%rd8+12];
	xor.b32  	%r1111, %r1111, %r794;
	ld.global.u32 	%r795, [%rd8+16];
	xor.b32  	%r926, %r926, %r795;
$L__BB16_81:
	and.b32  	%r797, %r787, 2;
	setp.eq.s32 	%p45, %r797, 0;
	@%p45 bra 	$L__BB16_83;
	ld.global.u32 	%r798, [%rd8+20];
	xor.b32  	%r930, %r930, %r798;
	ld.global.u32 	%r799, [%rd8+24];
	xor.b32  	%r1113, %r1113, %r799;
	ld.global.u32 	%r800, [%rd8+28];
	xor.b32  	%r1112, %r1112, %r800;
	ld.global.u32 	%r801, [%rd8+32];
	xor.b32  	%r1111, %r1111, %r801;
	ld.global.u32 	%r802, [%rd8+36];
	xor.b32  	%r926, %r926, %r802;
$L__BB16_83:
	and.b32  	%r804, %r787, 4;
	setp.eq.s32 	%p46, %r804, 0;
	@%p46 bra 	$L__BB16_85;
	ld.global.u32 	%r805, [%rd8+40];
	xor.b32  	%r930, %r930, %r805;
	ld.global.u32 	%r806, [%rd8+44];
	xor.b32  	%r1113, %r1113, %r806;
	ld.global.u32 	%r807, [%rd8+48];
	xor.b32  	%r1112, %r1112, %r807;
	ld.global.u32 	%r808, [%rd8+52];
	xor.b32  	%r1111, %r1111, %r808;
	ld.global.u32 	%r809, [%rd8+56];
	xor.b32  	%r926, %r926, %r809;
$L__BB16_85:
	and.b32  	%r811, %r787, 8;
	setp.eq.s32 	%p47, %r811, 0;
	@%p47 bra 	$L__BB16_87;
	ld.global.u32 	%r812, [%rd8+60];
	xor.b32  	%r930, %r930, %r812;
	ld.global.u32 	%r813, [%rd8+64];
	xor.b32  	%r1113, %r1113, %r813;
	ld.global.u32 	%r814, [%rd8+68];
	xor.b32  	%r1112, %r1112, %r814;
	ld.global.u32 	%r815, [%rd8+72];
	xor.b32  	%r1111, %r1111, %r815;
	ld.global.u32 	%r816, [%rd8+76];
	xor.b32  	%r926, %r926, %r816;
$L__BB16_87:
	and.b32  	%r818, %r787, 16;
	setp.eq.s32 	%p48, %r818, 0;
	@%p48 bra 	$L__BB16_89;
	ld.global.u32 	%r819, [%rd8+80];
	xor.b32  	%r930, %r930, %r819;
	ld.global.u32 	%r820, [%rd8+84];
	xor.b32  	%r1113, %r1113, %r820;
	ld.global.u32 	%r821, [%rd8+88];
	xor.b32  	%r1112, %r1112, %r821;
	ld.global.u32 	%r822, [%rd8+92];
	xor.b32  	%r1111, %r1111, %r822;
	ld.global.u32 	%r823, [%rd8+96];
	xor.b32  	%r926, %r926, %r823;
$L__BB16_89:
	and.b32  	%r825, %r787, 32;
	setp.eq.s32 	%p49, %r825, 0;
	@%p49 bra 	$L__BB16_91;
	ld.global.u32 	%r826, [%rd8+100];
	xor.b32  	%r930, %r930, %r826;
	ld.global.u32 	%r827, [%rd8+104];
	xor.b32  	%r1113, %r1113, %r827;
	ld.global.u32 	%r828, [%rd8+108];
	xor.b32  	%r1112, %r1112, %r828;
	ld.global.u32 	%r829, [%rd8+112];
	xor.b32  	%r1111, %r1111, %r829;
	ld.global.u32 	%r830, [%rd8+116];
	xor.b32  	%r926, %r926, %r830;
$L__BB16_91:
	and.b32  	%r832, %r787, 64;
	setp.eq.s32 	%p50, %r832, 0;
	@%p50 bra 	$L__BB16_93;
	ld.global.u32 	%r833, [%rd8+120];
	xor.b32  	%r930, %r930, %r833;
	ld.global.u32 	%r834, [%rd8+124];
	xor.b32  	%r1113, %r1113, %r834;
	ld.global.u32 	%r835, [%rd8+128];
	xor.b32  	%r1112, %r1112, %r835;
	ld.global.u32 	%r836, [%rd8+132];
	xor.b32  	%r1111, %r1111, %r836;
	ld.global.u32 	%r837, [%rd8+136];
	xor.b32  	%r926, %r926, %r837;
$L__BB16_93:
	and.b32  	%r839, %r787, 128;
	setp.eq.s32 	%p51, %r839, 0;
	@%p51 bra 	$L__BB16_95;
	ld.global.u32 	%r840, [%rd8+140];
	xor.b32  	%r930, %r930, %r840;
	ld.global.u32 	%r841, [%rd8+144];
	xor.b32  	%r1113, %r1113, %r841;
	ld.global.u32 	%r842, [%rd8+148];
	xor.b32  	%r1112, %r1112, %r842;
	ld.global.u32 	%r843, [%rd8+152];
	xor.b32  	%r1111, %r1111, %r843;
	ld.global.u32 	%r844, [%rd8+156];
	xor.b32  	%r926, %r926, %r844;
$L__BB16_95:
	and.b32  	%r846, %r787, 256;
	setp.eq.s32 	%p52, %r846, 0;
	@%p52 bra 	$L__BB16_97;
	ld.global.u32 	%r847, [%rd8+160];
	xor.b32  	%r930, %r930, %r847;
	ld.global.u32 	%r848, [%rd8+164];
	xor.b32  	%r1113, %r1113, %r848;
	ld.global.u32 	%r849, [%rd8+168];
	xor.b32  	%r1112, %r1112, %r849;
	ld.global.u32 	%r850, [%rd8+172];
	xor.b32  	%r1111, %r1111, %r850;
	ld.global.u32 	%r851, [%rd8+176];
	xor.b32  	%r926, %r926, %r851;
$L__BB16_97:
	and.b32  	%r853, %r787, 512;
	setp.eq.s32 	%p53, %r853, 0;
	@%p53 bra 	$L__BB16_99;
	ld.global.u32 	%r854, [%rd8+180];
	xor.b32  	%r930, %r930, %r854;
	ld.global.u32 	%r855, [%rd8+184];
	xor.b32  	%r1113, %r1113, %r855;
	ld.global.u32 	%r856, [%rd8+188];
	xor.b32  	%r1112, %r1112, %r856;
	ld.global.u32 	%r857, [%rd8+192];
	xor.b32  	%r1111, %r1111, %r857;
	ld.global.u32 	%r858, [%rd8+196];
	xor.b32  	%r926, %r926, %r858;
$L__BB16_99:
	and.b32  	%r860, %r787, 1024;
	setp.eq.s32 	%p54, %r860, 0;
	@%p54 bra 	$L__BB16_101;
	ld.global.u32 	%r861, [%rd8+200];
	xor.b32  	%r930, %r930, %r861;
	ld.global.u32 	%r862, [%rd8+204];
	xor.b32  	%r1113, %r1113, %r862;
	ld.global.u32 	%r863, [%rd8+208];
	xor.b32  	%r1112, %r1112, %r863;
	ld.global.u32 	%r864, [%rd8+212];
	xor.b32  	%r1111, %r1111, %r864;
	ld.global.u32 	%r865, [%rd8+216];
	xor.b32  	%r926, %r926, %r865;
$L__BB16_101:
	and.b32  	%r867, %r787, 2048;
	setp.eq.s32 	%p55, %r867, 0;
	@%p55 bra 	$L__BB16_103;
	ld.global.u32 	%r868, [%rd8+220];
	xor.b32  	%r930, %r930, %r868;
	ld.global.u32 	%r869, [%rd8+224];
	xor.b32  	%r1113, %r1113, %r869;
	ld.global.u32 	%r870, [%rd8+228];
	xor.b32  	%r1112, %r1112, %r870;
	ld.global.u32 	%r871, [%rd8+232];
	xor.b32  	%r1111, %r1111, %r871;
	ld.global.u32 	%r872, [%rd8+236];
	xor.b32  	%r926, %r926, %r872;
$L__BB16_103:
	and.b32  	%r874, %r787, 4096;
	setp.eq.s32 	%p56, %r874, 0;
	@%p56 bra 	$L__BB16_105;
	ld.global.u32 	%r875, [%rd8+240];
	xor.b32  	%r930, %r930, %r875;
	ld.global.u32 	%r876, [%rd8+244];
	xor.b32  	%r1113, %r1113, %r876;
	ld.global.u32 	%r877, [%rd8+248];
	xor.b32  	%r1112, %r1112, %r877;
	ld.global.u32 	%r878, [%rd8+252];
	xor.b32  	%r1111, %r1111, %r878;
	ld.global.u32 	%r879, [%rd8+256];
	xor.b32  	%r926, %r926, %r879;
$L__BB16_105:
	and.b32  	%r881, %r787, 8192;
	setp.eq.s32 	%p57, %r881, 0;
	@%p57 bra 	$L__BB16_107;
	ld.global.u32 	%r882, [%rd8+260];
	xor.b32  	%r930, %r930, %r882;
	ld.global.u32 	%r883, [%rd8+264];
	xor.b32  	%r1113, %r1113, %r883;
	ld.global.u32 	%r884, [%rd8+268];
	xor.b32  	%r1112, %r1112, %r884;
	ld.global.u32 	%r885, [%rd8+272];
	xor.b32  	%r1111, %r1111, %r885;
	ld.global.u32 	%r886, [%rd8+276];
	xor.b32  	%r926, %r926, %r886;
$L__BB16_107:
	and.b32  	%r888, %r787, 16384;
	setp.eq.s32 	%p58, %r888, 0;
	@%p58 bra 	$L__BB16_109;
	ld.global.u32 	%r889, [%rd8+280];
	xor.b32  	%r930, %r930, %r889;
	ld.global.u32 	%r890, [%rd8+284];
	xor.b32  	%r1113, %r1113, %r890;
	ld.global.u32 	%r891, [%rd8+288];
	xor.b32  	%r1112, %r1112, %r891;
	ld.global.u32 	%r892, [%rd8+292];
	xor.b32  	%r1111, %r1111, %r892;
	ld.global.u32 	%r893, [%rd8+296];
	xor.b32  	%r926, %r926, %r893;
$L__BB16_109:
	and.b32  	%r895, %r787, 32768;
	setp.eq.s32 	%p59, %r895, 0;
	@%p59 bra 	$L__BB16_111;
	ld.global.u32 	%r896, [%rd8+300];
	xor.b32  	%r930, %r930, %r896;
	ld.global.u32 	%r897, [%rd8+304];
	xor.b32  	%r1113, %r1113, %r897;
	ld.global.u32 	%r898, [%rd8+308];
	xor.b32  	%r1112, %r1112, %r898;
	ld.global.u32 	%r899, [%rd8+312];
	xor.b32  	%r1111, %r1111, %r899;
	ld.global.u32 	%r900, [%rd8+316];
	xor.b32  	%r926, %r926, %r900;
$L__BB16_111:
	add.s32 	%r1109, %r1109, 16;
	setp.ne.s32 	%p60, %r1109, 32;
	@%p60 bra 	$L__BB16_79;
	mad.lo.s32 	%r901, %r1103, -31, %r364;
	add.s32 	%r1103, %r901, 1;
	setp.ne.s32 	%p61, %r1103, 5;
	@%p61 bra 	$L__BB16_78;
	st.local.u32 	[%rd1+4], %r930;
	st.local.v2.u32 	[%rd1+8], {%r1113, %r1112};
	st.local.v2.u32 	[%rd1+16], {%r1111, %r926};
$L__BB16_114:
	shr.u64 	%rd26, %rd3, 2;
	add.s32 	%r913, %r913, 1;
	setp.gt.u64 	%p62, %rd3, 3;
	@%p62 bra 	$L__BB16_2;
$L__BB16_115:
	cvta.to.global.u64 	%rd23, %rd10;
	shr.u32 	%r902, %r930, 2;
	xor.b32  	%r903, %r902, %r930;
	shl.b32 	%r904, %r926, 4;
	shl.b32 	%r905, %r903, 1;
	xor.b32  	%r906, %r905, %r904;
	xor.b32  	%r907, %r906, %r903;
	xor.b32  	%r908, %r907, %r926;
	add.s32 	%r909, %r908, 717346202;
	rem.u32 	%r910, %r909, %r538;
	cvt.rn.f32.s32 	%f1, %r910;
	mul.wide.s32 	%rd24, %r910, 4;
	add.s64 	%rd25, %rd23, %rd24;
	ld.global.f32 	%f2, [%rd25];
	add.f32 	%f3, %f2, %f1;
	st.global.f32 	[%rd25], %f3;
	ret;

}
	// .globl	_Z4randIdEvPT_i
.visible .entry _Z4randIdEvPT_i(
	.param .u64 .ptr .align 1 _Z4randIdEvPT_i_param_0,
	.param .u32 _Z4randIdEvPT_i_param_1
)
{
	.local .align 8 .b8 	__local_depot17[48];
	.reg .b64 	%SP;
	.reg .b64 	%SPL;
	.reg .pred 	%p<63>;
	.reg .b32 	%r<1194>;
	.reg .b64 	%rd<27>;
	.reg .b64 	%fd<4>;

	mov.u64 	%SPL, __local_depot17;
	ld.param.u64 	%rd10, [_Z4randIdEvPT_i_param_0];
	ld.param.u32 	%r538, [_Z4randIdEvPT_i_param_1];
	add.u64 	%rd1, %SPL, 0;
	mov.u32 	%r541, %ctaid.x;
	mov.u32 	%r542, %ntid.x;
	mov.u32 	%r543, %tid.x;
	mad.lo.s32 	%r1, %r541, %r542, %r543;
	mov.b32 	%r930, 1478573778;
	mov.b32 	%r544, 716983765;
	st.local.v2.u32 	[%rd1], {%r544, %r930};
	mov.b32 	%r545, -123459836;
	mov.b32 	%r546, 1163863128;
	st.local.v2.u32 	[%rd1+8], {%r546, %r545};
	mov.b32 	%r926, 1360900310;
	mov.b32 	%r547, -589760388;
	st.local.v2.u32 	[%rd1+16], {%r547, %r926};
	setp.eq.s32 	%p1, %r1, 0;
	@%p1 bra 	$L__BB17_115;
	cvt.s64.s32 	%rd26, %r1;
	mov.b32 	%r913, 0;
	mov.b32 	%r930, 1478573778;
	mov.b32 	%r926, 1360900310;
$L__BB17_2:
	mov.u64 	%rd3, %rd26;
	and.b64  	%rd4, %rd3, 3;
	setp.eq.s64 	%p2, %rd4, 0;
	@%p2 bra 	$L__BB17_114;
	mul.wide.u32 	%rd12, %r913, 3200;
	mov.u64 	%rd13, precalc_xorwow_matrix;
	add.s64 	%rd5, %rd13, %rd12;
	mov.b32 	%r926, 0;
	mov.u32 	%r927, %r926;
	mov.u32 	%r928, %r926;
	mov.u32 	%r929, %r926;
	mov.u32 	%r930, %r926;
	mov.u32 	%r919, %r926;
$L__BB17_4:
	mul.wide.u32 	%rd14, %r919, 4;
	add.s64 	%rd15, %rd1, %rd14;
	ld.local.u32 	%r11, [%rd15+4];
	shl.b32 	%r12, %r919, 5;
	mov.b32 	%r925, 0;
$L__BB17_5:
	.pragma "nounroll";
	shr.u32 	%r553, %r11, %r925;
	and.b32  	%r554, %r553, 1;
	setp.eq.b32 	%p3, %r554, 1;
	not.pred 	%p4, %p3;
	add.s32 	%r555, %r12, %r925;
	mul.lo.s32 	%r556, %r555, 5;
	mul.wide.u32 	%rd16, %r556, 4;
	add.s64 	%rd6, %rd5, %rd16;
	@%p4 bra 	$L__BB17_7;
	ld.global.u32 	%r557, [%rd6];
	xor.b32  	%r930, %r930, %r557;
	ld.global.u32 	%r558, [%rd6+4];
	xor.b32  	%r929, %r929, %r558;
	ld.global.u32 	%r559, [%rd6+8];
	xor.b32  	%r928, %r928, %r559;
	ld.global.u32 	%r560, [%rd6+12];
	xor.b32  	%r927, %r927, %r560;
	ld.global.u32 	%r561, [%rd6+16];
	xor.b32  	%r926, %r926, %r561;
$L__BB17_7:
	and.b32  	%r563, %r553, 2;
	setp.eq.s32 	%p5, %r563, 0;
	@%p5 bra 	$L__BB17_9;
	ld.global.u32 	%r564, [%rd6+20];
	xor.b32  	%r930, %r930, %r564;
	ld.global.u32 	%r565, [%rd6+24];
	xor.b32  	%r929, %r929, %r565;
	ld.global.u32 	%r566, [%rd6+28];
	xor.b32  	%r928, %r928, %r566;
	ld.global.u32 	%r567, [%rd6+32];
	xor.b32  	%r927, %r927, %r567;
	ld.global.u32 	%r568, [%rd6+36];
	xor.b32  	%r926, %r926, %r568;
$L__BB17_9:
	and.b32  	%r570, %r553, 4;
	setp.eq.s32 	%p6, %r570, 0;
	@%p6 bra 	$L__BB17_11;
	ld.global.u32 	%r571, [%rd6+40];
	xor.b32  	%r930, %r930, %r571;
	ld.global.u32 	%r572, [%rd6+44];
	xor.b32  	%r929, %r929, %r572;
	ld.global.u32 	%r573, [%rd6+48];
	xor.b32  	%r928, %r928, %r573;
	ld.global.u32 	%r574, [%rd6+52];
	xor.b32  	%r927, %r927, %r574;
	ld.global.u32 	%r575, [%rd6+56];
	xor.b32  	%r926, %r926, %r575;
$L__BB17_11:
	and.b32  	%r577, %r553, 8;
	setp.eq.s32 	%p7, %r577, 0;
	@%p7 bra 	$L__BB17_13;
	ld.global.u32 	%r578, [%rd6+60];
	xor.b32  	%r930, %r930, %r578;
	ld.global.u32 	%r579, [%rd6+64];
	xor.b32  	%r929, %r929, %r579;
	ld.global.u32 	%r580, [%rd6+68];
	xor.b32  	%r928, %r928, %r580;
	ld.global.u32 	%r581, [%rd6+72];
	xor.b32  	%r927, %r927, %r581;
	ld.global.u32 	%r582, [%rd6+76];
	xor.b32  	%r926, %r926, %r582;
$L__BB17_13:
	and.b32  	%r584, %r553, 16;
	setp.eq.s32 	%p8, %r584, 0;
	@%p8 bra 	$L__BB17_15;
	ld.global.u32 	%r585, [%rd6+80];
	xor.b32  	%r930, %r930, %r585;
	ld.global.u32 	%r586, [%rd6+84];
	xor.b32  	%r929, %r929, %r586;
	ld.global.u32 	%r587, [%rd6+88];
	xor.b32  	%r928, %r928, %r587;
	ld.global.u32 	%r588, [%rd6+92];
	xor.b32  	%r927, %r927, %r588;
	ld.global.u32 	%r589, [%rd6+96];
	xor.b32  	%r926, %r926, %r589;
$L__BB17_15:
	and.b32  	%r591, %r553, 32;
	setp.eq.s32 	%p9, %r591, 0;
	@%p9 bra 	$L__BB17_17;
	ld.global.u32 	%r592, [%rd6+100];
	xor.b32  	%r930, %r930, %r592;
	ld.global.u32 	%r593, [%rd6+104];
	xor.b32  	%r929, %r929, %r593;
	ld.global.u32 	%r594, [%rd6+108];
	xor.b32  	%r928, %r928, %r594;
	ld.global.u32 	%r595, [%rd6+112];
	xor.b32  	%r927, %r927, %r595;
	ld.global.u32 	%r596, [%rd6+116];
	xor.b32  	%r926, %r926, %r596;
$L__BB17_17:
	and.b32  	%r598, %r553, 64;
	setp.eq.s32 	%p10, %r598, 0;
	@%p10 bra 	$L__BB17_19;
	ld.global.u32 	%r599, [%rd6+120];
	xor.b32  	%r930, %r930, %r599;
	ld.global.u32 	%r600, [%rd6+124];
	xor.b32  	%r929, %r929, %r600;
	ld.global.u32 	%r601, [%rd6+128];
	xor.b32  	%r928, %r928, %r601;
	ld.global.u32 	%r602, [%rd6+132];
	xor.b32  	%r927, %r927, %r602;
	ld.global.u32 	%r603, [%rd6+136];
	xor.b32  	%r926, %r926, %r603;
$L__BB17_19:
	and.b32  	%r605, %r553, 128;
	setp.eq.s32 	%p11, %r605, 0;
	@%p11 bra 	$L__BB17_21;
	ld.global.u32 	%r606, [%rd6+140];
	xor.b32  	%r930, %r930, %r606;
	ld.global.u32 	%r607, [%rd6+144];
	xor.b32  	%r929, %r929, %r607;
	ld.global.u32 	%r608, [%rd6+148];
	xor.b32  	%r928, %r928, %r608;
	ld.global.u32 	%r609, [%rd6+152];
	xor.b32  	%r927, %r927, %r609;
	ld.global.u32 	%r610, [%rd6+156];
	xor.b32  	%r926, %r926, %r610;
$L__BB17_21:
	and.b32  	%r612, %r553, 256;
	setp.eq.s32 	%p12, %r612, 0;
	@%p12 bra 	$L__BB17_23;
	ld.global.u32 	%r613, [%rd6+160];
	xor.b32  	%r930, %r930, %r613;
	ld.global.u32 	%r614, [%rd6+164];
	xor.b32  	%r929, %r929, %r614;
	ld.global.u32 	%r615, [%rd6+168];
	xor.b32  	%r928, %r928, %r615;
	ld.global.u32 	%r616, [%rd6+172];
	xor.b32  	%r927, %r927, %r616;
	ld.global.u32 	%r617, [%rd6+176];
	xor.b32  	%r926, %r926, %r617;
$L__BB17_23:
	and.b32  	%r619, %r553, 512;
	setp.eq.s32 	%p13, %r619, 0;
	@%p13 bra 	$L__BB17_25;
	ld.global.u32 	%r620, [%rd6+180];
	xor.b32  	%r930, %r930, %r620;
	ld.global.u32 	%r621, [%rd6+184];
	xor.b32  	%r929, %r929, %r621;
	ld.global.u32 	%r622, [%rd6+188];
	xor.b32  	%r928, %r928, %r622;
	ld.global.u32 	%r623, [%rd6+192];
	xor.b32  	%r927, %r927, %r623;
	ld.global.u32 	%r624, [%rd6+196];
	xor.b32  	%r926, %r926, %r624;
$L__BB17_25:
	and.b32  	%r626, %r553, 1024;
	setp.eq.s32 	%p14, %r626, 0;
	@%p14 bra 	$L__BB17_27;
	ld.global.u32 	%r627, [%rd6+200];
	xor.b32  	%r930, %r930, %r627;
	ld.global.u32 	%r628, [%rd6+204];
	xor.b32  	%r929, %r929, %r628;
	ld.global.u32 	%r629, [%rd6+208];
	xor.b32  	%r928, %r928, %r629;
	ld.global.u32 	%r630, [%rd6+212];
	xor.b32  	%r927, %r927, %r630;
	ld.global.u32 	%r631, [%rd6+216];
	xor.b32  	%r926, %r926, %r631;
$L__BB17_27:
	and.b32  	%r633, %r553, 2048;
	setp.eq.s32 	%p15, %r633, 0;
	@%p15 bra 	$L__BB17_29;
	ld.global.u32 	%r634, [%rd6+220];
	xor.b32  	%r930, %r930, %r634;
	ld.global.u32 	%r635, [%rd6+224];
	xor.b32  	%r929, %r929, %r635;
	ld.global.u32 	%r636, [%rd6+228];
	xor.b32  	%r928, %r928, %r636;
	ld.global.u32 	%r637, [%rd6+232];
	xor.b32  	%r927, %r927, %r637;
	ld.global.u32 	%r638, [%rd6+236];
	xor.b32  	%r926, %r926, %r638;
$L__BB17_29:
	and.b32  	%r640, %r553, 4096;
	setp.eq.s32 	%p16, %r640, 0;
	@%p16 bra 	$L__BB17_31;
	ld.global.u32 	%r641, [%rd6+240];
	xor.b32  	%r930, %r930, %r641;
	ld.global.u32 	%r642, [%rd6+244];
	xor.b32  	%r929, %r929, %r642;
	ld.global.u32 	%r643, [%rd6+248];
	xor.b32  	%r928, %r928, %r643;
	ld.global.u32 	%r644, [%rd6+252];
	xor.b32  	%r927, %r927, %r644;
	ld.global.u32 	%r645, [%rd6+256];
	xor.b32  	%r926, %r926, %r645;
$L__BB17_31:
	and.b32  	%r647, %r553, 8192;
	setp.eq.s32 	%p17, %r647, 0;
	@%p17 bra 	$L__BB17_33;
	ld.global.u32 	%r648, [%rd6+260];
	xor.b32  	%r930, %r930, %r648;
	ld.global.u32 	%r649, [%rd6+264];
	xor.b32  	%r929, %r929, %r649;
	ld.global.u32 	%r650, [%rd6+268];
	xor.b32  	%r928, %r928, %r650;
	ld.global.u32 	%r651, [%rd6+272];
	xor.b32  	%r927, %r927, %r651;
	ld.global.u32 	%r652, [%rd6+276];
	xor.b32  	%r926, %r926, %r652;
$L__BB17_33:
	and.b32  	%r654, %r553, 16384;
	setp.eq.s32 	%p18, %r654, 0;
	@%p18 bra 	$L__BB17_35;
	ld.global.u32 	%r655, [%rd6+280];
	xor.b32  	%r930, %r930, %r655;
	ld.global.u32 	%r656, [%rd6+284];
	xor.b32  	%r929, %r929, %r656;
	ld.global.u32 	%r657, [%rd6+288];
	xor.b32  	%r928, %r928, %r657;
	ld.global.u32 	%r658, [%rd6+292];
	xor.b32  	%r927, %r927, %r658;
	ld.global.u32 	%r659, [%rd6+296];
	xor.b32  	%r926, %r926, %r659;
$L__BB17_35:
	and.b32  	%r661, %r553, 32768;
	setp.eq.s32 	%p19, %r661, 0;
	@%p19 bra 	$L__BB17_37;
	ld.global.u32 	%r662, [%rd6+300];
	xor.b32  	%r930, %r930, %r662;
	ld.global.u32 	%r663, [%rd6+304];
	xor.b32  	%r929, %r929, %r663;
	ld.global.u32 	%r664, [%rd6+308];
	xor.b32  	%r928, %r928, %r664;
	ld.global.u32 	%r665, [%rd6+312];
	xor.b32  	%r927, %r927, %r665;
	ld.global.u32 	%r666, [%rd6+316];
	xor.b32  	%r926, %r926, %r666;
$L__BB17_37:
	add.s32 	%r925, %r925, 16;
	setp.ne.s32 	%p20, %r925, 32;
	@%p20 bra 	$L__BB17_5;
	mad.lo.s32 	%r667, %r919, -31, %r12;
	add.s32 	%r919, %r667, 1;
	setp.ne.s32 	%p21, %r919, 5;
	@%p21 bra 	$L__BB17_4;
	st.local.u32 	[%rd1+4], %r930;
	st.local.v2.u32 	[%rd1+8], {%r929, %r928};
	st.local.v2.u32 	[%rd1+16], {%r927, %r926};
	setp.eq.s64 	%p22, %rd4, 1;
	@%p22 bra 	$L__BB17_114;
	mov.b32 	%r926, 0;
	mov.u32 	%r1019, %r926;
	mov.u32 	%r1020, %r926;
	mov.u32 	%r1021, %r926;
	mov.u32 	%r930, %r926;
	mov.u32 	%r1011, %r926;
$L__BB17_41:
	mul.wide.u32 	%rd17, %r1011, 4;
	add.s64 	%rd18, %rd1, %rd17;
	ld.local.u32 	%r187, [%rd18+4];
	shl.b32 	%r188, %r1011, 5;
	mov.b32 	%r1017, 0;
$L__BB17_42:
	.pragma "nounroll";
	shr.u32 	%r670, %r187, %r1017;
	and.b32  	%r671, %r670, 1;
	setp.eq.b32 	%p23, %r671, 1;
	not.pred 	%p24, %p23;
	add.s32 	%r672, %r188, %r1017;
	mul.lo.s32 	%r673, %r672, 5;
	mul.wide.u32 	%rd19, %r673, 4;
	add.s64 	%rd7, %rd5, %rd19;
	@%p24 bra 	$L__BB17_44;
	ld.global.u32 	%r674, [%rd7];
	xor.b32  	%r930, %r930, %r674;
	ld.global.u32 	%r675, [%rd7+4];
	xor.b32  	%r1021, %r1021, %r675;
	ld.global.u32 	%r676, [%rd7+8];
	xor.b32  	%r1020, %r1020, %r676;
	ld.global.u32 	%r677, [%rd7+12];
	xor.b32  	%r1019, %r1019, %r677;
	ld.global.u32 	%r678, [%rd7+16];
	xor.b32  	%r926, %r926, %r678;
$L__BB17_44:
	and.b32  	%r680, %r670, 2;
	setp.eq.s32 	%p25, %r680, 0;
	@%p25 bra 	$L__BB17_46;
	ld.global.u32 	%r681, [%rd7+20];
	xor.b32  	%r930, %r930, %r681;
	ld.global.u32 	%r682, [%rd7+24];
	xor.b32  	%r1021, %r1021, %r682;
	ld.global.u32 	%r683, [%rd7+28];
	xor.b32  	%r1020, %r1020, %r683;
	ld.global.u32 	%r684, [%rd7+32];
	xor.b32  	%r1019, %r1019, %r684;
	ld.global.u32 	%r685, [%rd7+36];
	xor.b32  	%r926, %r926, %r685;
$L__BB17_46:
	and.b32  	%r687, %r670, 4;
	setp.eq.s32 	%p26, %r687, 0;
	@%p26 bra 	$L__BB17_48;
	ld.global.u32 	%r688, [%rd7+40];
	xor.b32  	%r930, %r930, %r688;
	ld.global.u32 	%r689, [%rd7+44];
	xor.b32  	%r1021, %r1021, %r689;
	ld.global.u32 	%r690, [%rd7+48];
	xor.b32  	%r1020, %r1020, %r690;
	ld.global.u32 	%r691, [%rd7+52];
	xor.b32  	%r1019, %r1019, %r691;
	ld.global.u32 	%r692, [%rd7+56];
	xor.b32  	%r926, %r926, %r692;
$L__BB17_48:
	and.b32  	%r694, %r670, 8;
	setp.eq.s32 	%p27, %r694, 0;
	@%p27 bra 	$L__BB17_50;
	ld.global.u32 	%r695, [%rd7+60];
	xor.b32  	%r930, %r930, %r695;
	ld.global.u32 	%r696, [%rd7+64];
	xor.b32  	%r1021, %r1021, %r696;
	ld.global.u32 	%r697, [%rd7+68];
	xor.b32  	%r1020, %r1020, %r697;
	ld.global.u32 	%r698, [%rd7+72];
	xor.b32  	%r1019, %r1019, %r698;
	ld.global.u32 	%r699, [%rd7+76];
	xor.b32  	%r926, %r926, %r699;
$L__BB17_50:
	and.b32  	%r701, %r670, 16;
	setp.eq.s32 	%p28, %r701, 0;
	@%p28 bra 	$L__BB17_52;
	ld.global.u32 	%r702, [%rd7+80];
	xor.b32  	%r930, %r930, %r702;
	ld.global.u32 	%r703, [%rd7+84];
	xor.b32  	%r1021, %r1021, %r703;
	ld.global.u32 	%r704, [%rd7+88];
	xor.b32  	%r1020, %r1020, %r704;
	ld.global.u32 	%r705, [%rd7+92];
	xor.b32  	%r1019, %r1019, %r705;
	ld.global.u32 	%r706, [%rd7+96];
	xor.b32  	%r926, %r926, %r706;
$L__BB17_52:
	and.b32  	%r708, %r670, 32;
	setp.eq.s32 	%p29, %r708, 0;
	@%p29 bra 	$L__BB17_54;
	ld.global.u32 	%r709, [%rd7+100];
	xor.b32  	%r930, %r930, %r709;
	ld.global.u32 	%r710, [%rd7+104];
	xor.b32  	%r1021, %r1021, %r710;
	ld.global.u32 	%r711, [%rd7+108];
	xor.b32  	%r1020, %r1020, %r711;
	ld.global.u32 	%r712, [%rd7+112];
	xor.b32  	%r1019, %r1019, %r712;
	ld.global.u32 	%r713, [%rd7+116];
	xor.b32  	%r926, %r926, %r713;
$L__BB17_54:
	and.b32  	%r715, %r670, 64;
	setp.eq.s32 	%p30, %r715, 0;
	@%p30 bra 	$L__BB17_56;
	ld.global.u32 	%r716, [%rd7+120];
	xor.b32  	%r930, %r930, %r716;
	ld.global.u32 	%r717, [%rd7+124];
	xor.b32  	%r1021, %r1021, %r717;
	ld.global.u32 	%r718, [%rd7+128];
	xor.b32  	%r1020, %r1020, %r718;
	ld.global.u32 	%r719, [%rd7+132];
	xor.b32  	%r1019, %r1019, %r719;
	ld.global.u32 	%r720, [%rd7+136];
	xor.b32  	%r926, %r926, %r720;
$L__BB17_56:
	and.b32  	%r722, %r670, 128;
	setp.eq.s32 	%p31, %r722, 0;
	@%p31 bra 	$L__BB17_58;
	ld.global.u32 	%r723, [%rd7+140];
	xor.b32  	%r930, %r930, %r723;
	ld.global.u32 	%r724, [%rd7+144];
	xor.b32  	%r1021, %r1021, %r724;
	ld.global.u32 	%r725, [%rd7+148];
	xor.b32  	%r1020, %r1020, %r725;
	ld.global.u32 	%r726, [%rd7+152];
	xor.b32  	%r1019, %r1019, %r726;
	ld.global.u32 	%r727, [%rd7+156];
	xor.b32  	%r926, %r926, %r727;
$L__BB17_58:
	and.b32  	%r729, %r670, 256;
	setp.eq.s32 	%p32, %r729, 0;
	@%p32 bra 	$L__BB17_60;
	ld.global.u32 	%r730, [%rd7+160];
	xor.b32  	%r930, %r930, %r730;
	ld.global.u32 	%r731, [%rd7+164];
	xor.b32  	%r1021, %r1021, %r731;
	ld.global.u32 	%r732, [%rd7+168];
	xor.b32  	%r1020, %r1020, %r732;
	ld.global.u32 	%r733, [%rd7+172];
	xor.b32  	%r1019, %r1019, %r733;
	ld.global.u32 	%r734, [%rd7+176];
	xor.b32  	%r926, %r926, %r734;
$L__BB17_60:
	and.b32  	%r736, %r670, 512;
	setp.eq.s32 	%p33, %r736, 0;
	@%p33 bra 	$L__BB17_62;
	ld.global.u32 	%r737, [%rd7+180];
	xor.b32  	%r930, %r930, %r737;
	ld.global.u32 	%r738, [%rd7+184];
	xor.b32  	%r1021, %r1021, %r738;
	ld.global.u32 	%r739, [%rd7+188];
	xor.b32  	%r1020, %r1020, %r739;
	ld.global.u32 	%r740, [%rd7+192];
	xor.b32  	%r1019, %r1019, %r740;
	ld.global.u32 	%r741, [%rd7+196];
	xor.b32  	%r926, %r926, %r741;
$L__BB17_62:
	and.b32  	%r743, %r670, 1024;
	setp.eq.s32 	%p34, %r743, 0;
	@%p34 bra 	$L__BB17_64;
	ld.global.u32 	%r744, [%rd7+200];
	xor.b32  	%r930, %r930, %r744;
	ld.global.u32 	%r745, [%rd7+204];
	xor.b32  	%r1021, %r1021, %r745;
	ld.global.u32 	%r746, [%rd7+208];
	xor.b32  	%r1020, %r1020, %r746;
	ld.global.u32 	%r747, [%rd7+212];
	xor.b32  	%r1019, %r1019, %r747;
	ld.global.u32 	%r748, [%rd7+216];
	xor.b32  	%r926, %r926, %r748;
$L__BB17_64:
	and.b32  	%r750, %r670, 2048;
	setp.eq.s32 	%p35, %r750, 0;
	@%p35 bra 	$L__BB17_66;
	ld.global.u32 	%r751, [%rd7+220];
	xor.b32  	%r930, %r930, %r751;
	ld.global.u32 	%r752, [%rd7+224];
	xor.b32  	%r1021, %r1021, %r752;
	ld.global.u32 	%r753, [%rd7+228];
	xor.b32  	%r1020, %r1020, %r753;
	ld.global.u32 	%r754, [%rd7+232];
	xor.b32  	%r1019, %r1019, %r754;
	ld.global.u32 	%r755, [%rd7+236];
	xor.b32  	%r926, %r926, %r755;
$L__BB17_66:
	and.b32  	%r757, %r670, 4096;
	setp.eq.s32 	%p36, %r757, 0;
	@%p36 bra 	$L__BB17_68;
	ld.global.u32 	%r758, [%rd7+240];
	xor.b32  	%r930, %r930, %r758;
	ld.global.u32 	%r759, [%rd7+244];
	xor.b32  	%r1021, %r1021, %r759;
	ld.global.u32 	%r760, [%rd7+248];
	xor.b32  	%r1020, %r1020, %r760;
	ld.global.u32 	%r761, [%rd7+252];
	xor.b32  	%r1019, %r1019, %r761;
	ld.global.u32 	%r762, [%rd7+256];
	xor.b32  	%r926, %r926, %r762;
$L__BB17_68:
	and.b32  	%r764, %r670, 8192;
	setp.eq.s32 	%p37, %r764, 0;
	@%p37 bra 	$L__BB17_70;
	ld.global.u32 	%r765, [%rd7+260];
	xor.b32  	%r930, %r930, %r765;
	ld.global.u32 	%r766, [%rd7+264];
	xor.b32  	%r1021, %r1021, %r766;
	ld.global.u32 	%r767, [%rd7+268];
	xor.b32  	%r1020, %r1020, %r767;
	ld.global.u32 	%r768, [%rd7+272];
	xor.b32  	%r1019, %r1019, %r768;
	ld.global.u32 	%r769, [%rd7+276];
	xor.b32  	%r926, %r926, %r769;
$L__BB17_70:
	and.b32  	%r771, %r670, 16384;
	setp.eq.s32 	%p38, %r771, 0;
	@%p38 bra 	$L__BB17_72;
	ld.global.u32 	%r772, [%rd7+280];
	xor.b32  	%r930, %r930, %r772;
	ld.global.u32 	%r773, [%rd7+284];
	xor.b32  	%r1021, %r1021, %r773;
	ld.global.u32 	%r774, [%rd7+288];
	xor.b32  	%r1020, %r1020, %r774;
	ld.global.u32 	%r775, [%rd7+292];
	xor.b32  	%r1019, %r1019, %r775;
	ld.global.u32 	%r776, [%rd7+296];
	xor.b32  	%r926, %r926, %r776;
$L__BB17_72:
	and.b32  	%r778, %r670, 32768;
	setp.eq.s32 	%p39, %r778, 0;
	@%p39 bra 	$L__BB17_74;
	ld.global.u32 	%r779, [%rd7+300];
	xor.b32  	%r930, %r930, %r779;
	ld.global.u32 	%r780, [%rd7+304];
	xor.b32  	%r1021, %r1021, %r780;
	ld.global.u32 	%r781, [%rd7+308];
	xor.b32  	%r1020, %r1020, %r781;
	ld.global.u32 	%r782, [%rd7+312];
	xor.b32  	%r1019, %r1019, %r782;
	ld.global.u32 	%r783, [%rd7+316];
	xor.b32  	%r926, %r926, %r783;
$L__BB17_74:
	add.s32 	%r1017, %r1017, 16;
	setp.ne.s32 	%p40, %r1017, 32;
	@%p40 bra 	$L__BB17_42;
	mad.lo.s32 	%r784, %r1011, -31, %r188;
	add.s32 	%r1011, %r784, 1;
	setp.ne.s32 	%p41, %r1011, 5;
	@%p41 bra 	$L__BB17_41;
	st.local.u32 	[%rd1+4], %r930;
	st.local.v2.u32 	[%rd1+8], {%r1021, %r1020};
	st.local.v2.u32 	[%rd1+16], {%r1019, %r926};
	setp.ne.s64 	%p42, %rd4, 3;
	@%p42 bra 	$L__BB17_114;
	mov.b32 	%r926, 0;
	mov.u32 	%r1111, %r926;
	mov.u32 	%r1112, %r926;
	mov.u32 	%r1113, %r926;
	mov.u32 	%r930, %r926;
	mov.u32 	%r1103, %r926;
$L__BB17_78:
	mul.wide.u32 	%rd20, %r1103, 4;
	add.s64 	%rd21, %rd1, %rd20;
	ld.local.u32 	%r363, [%rd21+4];
	shl.b32 	%r364, %r1103, 5;
	mov.b32 	%r1109, 0;
$L__BB17_79:
	.pragma "nounroll";
	shr.u32 	%r787, %r363, %r1109;
	and.b32  	%r788, %r787, 1;
	setp.eq.b32 	%p43, %r788, 1;
	not.pred 	%p44, %p43;
	add.s32 	%r789, %r364, %r1109;
	mul.lo.s32 	%r790, %r789, 5;
	mul.wide.u32 	%rd22, %r790, 4;
	add.s64 	%rd8, %rd5, %rd22;
	@%p44 bra 	$L__BB17_81;
	ld.global.u32 	%r791, [%rd8];
	xor.b32  	%r930, %r930, %r791;
	ld.global.u32 	%r792, [%rd8+4];
	xor.b32  	%r1113, %r1113, %r792;
	ld.global.u32 	%r793, [%rd8+8];
	xor.b32  	%r1112, %r1112, %r793;
	ld.global.u32 	%r794, [%rd8+12];
	xor.b32  	%r1111, %r1111, %r794;
	ld.global.u32 	%r795, [%rd8+16];
	xor.b32  	%r926, %r926, %r795;
$L__BB17_81:
	and.b32  	%r797, %r787, 2;
	setp.eq.s32 	%p45, %r797, 0;
	@%p45 bra 	$L__BB17_83;
	ld.global.u32 	%r798, [%rd8+20];
	xor.b32  	%r930, %r930, %r798;
	ld.global.u32 	%r799, [%rd8+24];
	xor.b32  	%r1113, %r1113, %r799;
	ld.global.u32 	%r800, [%rd8+28];
	xor.b32  	%r1112, %r1112, %r800;
	ld.global.u32 	%r801, [%rd8+32];
	xor.b32  	%r1111, %r1111, %r801;
	ld.global.u32 	%r802, [%rd8+36];
	xor.b32  	%r926, %r926, %r802;
$L__BB17_83:
	and.b32  	%r804, %r787, 4;
	setp.eq.s32 	%p46, %r804, 0;
	@%p46 bra 	$L__BB17_85;
	ld.global.u32 	%r805, [%rd8+40];
	xor.b32  	%r930, %r930, %r805;
	ld.global.u32 	%r806, [%rd8+44];
	xor.b32  	%r1113, %r1113, %r806;
	ld.global.u32 	%r807, [%rd8+48];
	xor.b32  	%r1112, %r1112, %r807;
	ld.global.u32 	%r808, [%rd8+52];
	xor.b32  	%r1111, %r1111, %r808;
	ld.global.u32 	%r809, [%rd8+56];
	xor.b32  	%r926, %r926, %r809;
$L__BB17_85:
	and.b32  	%r811, %r787, 8;
	setp.eq.s32 	%p47, %r811, 0;
	@%p47 bra 	$L__BB17_87;
	ld.global.u32 	%r812, [%rd8+60];
	xor.b32  	%r930, %r930, %r812;
	ld.global.u32 	%r813, [%rd8+64];
	xor.b32  	%r1113, %r1113, %r813;
	ld.global.u32 	%r814, [%rd8+68];
	xor.b32  	%r1112, %r1112, %r814;
	ld.global.u32 	%r815, [%rd8+72];
	xor.b32  	%r1111, %r1111, %r815;
	ld.global.u32 	%r816, [%rd8+76];
	xor.b32  	%r926, %r926, %r816;
$L__BB17_87:
	and.b32  	%r818, %r787, 16;
	setp.eq.s32 	%p48, %r818, 0;
	@%p48 bra 	$L__BB17_89;
	ld.global.u32 	%r819, [%rd8+80];
	xor.b32  	%r930, %r930, %r819;
	ld.global.u32 	%r820, [%rd8+84];
	xor.b32  	%r1113, %r1113, %r820;
	ld.global.u32 	%r821, [%rd8+88];
	xor.b32  	%r1112, %r1112, %r821;
	ld.global.u32 	%r822, [%rd8+92];
	xor.b32  	%r1111, %r1111, %r822;
	ld.global.u32 	%r823, [%rd8+96];
	xor.b32  	%r926, %r926, %r823;
$L__BB17_89:
	and.b32  	%r825, %r787, 32;
	setp.eq.s32 	%p49, %r825, 0;
	@%p49 bra 	$L__BB17_91;
	ld.global.u32 	%r826, [%rd8+100];
	xor.b32  	%r930, %r930, %r826;
	ld.global.u32 	%r827, [%rd8+104];
	xor.b32  	%r1113, %r1113, %r827;
	ld.global.u32 	%r828, [%rd8+108];
	xor.b32  	%r1112, %r1112, %r828;
	ld.global.u32 	%r829, [%rd8+112];
	xor.b32  	%r1111, %r1111, %r829;
	ld.global.u32 	%r830, [%rd8+116];
	xor.b32  	%r926, %r926, %r830;
$L__BB17_91:
	and.b32  	%r832, %r787, 64;
	setp.eq.s32 	%p50, %r832, 0;
	@%p50 bra 	$L__BB17_93;
	ld.global.u32 	%r833, [%rd8+120];
	xor.b32  	%r930, %r930, %r833;
	ld.global.u32 	%r834, [%rd8+124];
	xor.b32  	%r1113, %r1113, %r834;
	ld.global.u32 	%r835, [%rd8+128];
	xor.b32  	%r1112, %r1112, %r835;
	ld.global.u32 	%r836, [%rd8+132];
	xor.b32  	%r1111, %r1111, %r836;
	ld.global.u32 	%r837, [%rd8+136];
	xor.b32  	%r926, %r926, %r837;
$L__BB17_93:
	and.b32  	%r839, %r787, 128;
	setp.eq.s32 	%p51, %r839, 0;
	@%p51 bra 	$L__BB17_95;
	ld.global.u32 	%r840, [%rd8+140];
	xor.b32  	%r930, %r930, %r840;
	ld.global.u32 	%r841, [%rd8+144];
	xor.b32  	%r1113, %r1113, %r841;
	ld.global.u32 	%r842, [%rd8+148];
	xor.b32  	%r1112, %r1112, %r842;
	ld.global.u32 	%r843, [%rd8+152];
	xor.b32  	%r1111, %r1111, %r843;
	ld.global.u32 	%r844, [%rd8+156];
	xor.b32  	%r926, %r926, %r844;
$L__BB17_95:
	and.b32  	%r846, %r787, 256;
	setp.eq.s32 	%p52, %r846, 0;
	@%p52 bra 	$L__BB17_97;
	ld.global.u32 	%r847, [%rd8+160];
	xor.b32  	%r930, %r930, %r847;
	ld.global.u32 	%r848, [%rd8+164];
	xor.b32  	%r1113, %r1113, %r848;
	ld.global.u32 	%r849, [%rd8+168];
	xor.b32  	%r1112, %r1112, %r849;
	ld.global.u32 	%r850, [%rd8+172];
	xor.b32  	%r1111, %r1111, %r850;
	ld.global.u32 	%r851, [%rd8+176];
	xor.b32  	%r926, %r926, %r851;
$L__BB17_97:
	and.b32  	%r853, %r787, 512;
	setp.eq.s32 	%p53, %r853, 0;
	@%p53 bra 	$L__BB17_99;
	ld.global.u32 	%r854, [%rd8+180];
	xor.b32  	%r930, %r930, %r854;
	ld.global.u32 	%r855, [%rd8+184];
	xor.b32  	%r1113, %r1113, %r855;
	ld.global.u32 	%r856, [%rd8+188];
	xor.b32  	%r1112, %r1112, %r856;
	ld.global.u32 	%r857, [%rd8+192];
	xor.b32  	%r1111, %r1111, %r857;
	ld.global.u32 	%r858, [%rd8+196];
	xor.b32  	%r926, %r926, %r858;
$L__BB17_99:
	and.b32  	%r860, %r787, 1024;
	setp.eq.s32 	%p54, %r860, 0;
	@%p54 bra 	$L__BB17_101;
	ld.global.u32 	%r861, [%rd8+200];
	xor.b32  	%r930, %r930, %r861;
	ld.global.u32 	%r862, [%rd8+204];
	xor.b32  	%r1113, %r1113, %r862;
	ld.global.u32 	%r863, [%rd8+208];
	xor.b32  	%r1112, %r1112, %r863;
	ld.global.u32 	%r864, [%rd8+212];
	xor.b32  	%r1111, %r1111, %r864;
	ld.global.u32 	%r865, [%rd8+216];
	xor.b32  	%r926, %r926, %r865;
$L__BB17_101:
	and.b32  	%r867, %r787, 2048;
	setp.eq.s32 	%p55, %r867, 0;
	@%p55 bra 	$L__BB17_103;
	ld.global.u32 	%r868, [%rd8+220];
	xor.b32  	%r930, %r930, %r868;
	ld.global.u32 	%r869, [%rd8+224];
	xor.b32  	%r1113, %r1113, %r869;
	ld.global.u32 	%r870, [%rd8+228];
	xor.b32  	%r1112, %r1112, %r870;
	ld.global.u32 	%r871, [%rd8+232];
	xor.b32  	%r1111, %r1111, %r871;
	ld.global.u32 	%r872, [%rd8+236];
	xor.b32  	%r926, %r926, %r872;
$L__BB17_103:
	and.b32  	%r874, %r787, 4096;
	setp.eq.s32 	%p56, %r874, 0;
	@%p56 bra 	$L__BB17_105;
	ld.global.u32 	%r875, [%rd8+240];
	xor.b32  	%r930, %r930, %r875;
	ld.global.u32 	%r876, [%rd8+244];
	xor.b32  	%r1113, %r1113, %r876;
	ld.global.u32 	%r877, [%rd8+248];
	xor.b32  	%r1112, %r1112, %r877;
	ld.global.u32 	%r878, [%rd8+252];
	xor.b32  	%r1111, %r1111, %r878;
	ld.global.u32 	%r879, [%rd8+256];
	xor.b32  	%r926, %r926, %r879;
$L__BB17_105:
	and.b32  	%r881, %r787, 8192;
	setp.eq.s32 	%p57, %r881, 0;
	@%p57 bra 	$L__BB17_107;
	ld.global.u32 	%r882, [%rd8+260];
	xor.b32  	%r930, %r930, %r882;
	ld.global.u32 	%r883, [%rd8+264];
	xor.b32  	%r1113, %r1113, %r883;
	ld.global.u32 	%r884, [%rd8+268];
	xor.b32  	%r1112, %r1112, %r884;
	ld.global.u32 	%r885, [%rd8+272];
	xor.b32  	%r1111, %r1111, %r885;
	ld.global.u32 	%r886, [%rd8+276];
	xor.b32  	%r926, %r926, %r886;
$L__BB17_107:
	and.b32  	%r888, %r787, 16384;
	setp.eq.s32 	%p58, %r888, 0;
	@%p58 bra 	$L__BB17_109;
	ld.global.u32 	%r889, [%rd8+280];
	xor.b32  	%r930, %r930, %r889;
	ld.global.u32 	%r890, [%rd8+284];
	xor.b32  	%r1113, %r1113, %r890;
	ld.global.u32 	%r891, [%rd8+288];
	xor.b32  	%r1112, %r1112, %r891;
	ld.global.u32 	%r892, [%rd8+292];
	xor.b32  	%r1111, %r1111, %r892;
	ld.global.u32 	%r893, [%rd8+296];
	xor.b32  	%r926, %r926, %r893;
$L__BB17_109:
	and.b32  	%r895, %r787, 32768;
	setp.eq.s32 	%p59, %r895, 0;
	@%p59 bra 	$L__BB17_111;
	ld.global.u32 	%r896, [%rd8+300];
	xor.b32  	%r930, %r930, %r896;
	ld.global.u32 	%r897, [%rd8+304];
	xor.b32  	%r1113, %r1113, %r897;
	ld.global.u32 	%r898, [%rd8+308];
	xor.b32  	%r1112, %r1112, %r898;
	ld.global.u32 	%r899, [%rd8+312];
	xor.b32  	%r1111, %r1111, %r899;
	ld.global.u32 	%r900, [%rd8+316];
	xor.b32  	%r926, %r926, %r900;
$L__BB17_111:
	add.s32 	%r1109, %r1109, 16;
	setp.ne.s32 	%p60, %r1109, 32;
	@%p60 bra 	$L__BB17_79;
	mad.lo.s32 	%r901, %r1103, -31, %r364;
	add.s32 	%r1103, %r901, 1;
	setp.ne.s32 	%p61, %r1103, 5;
	@%p61 bra 	$L__BB17_78;
	st.local.u32 	[%rd1+4], %r930;
	st.local.v2.u32 	[%rd1+8], {%r1113, %r1112};
	st.local.v2.u32 	[%rd1+16], {%r1111, %r926};
$L__BB17_114:
	shr.u64 	%rd26, %rd3, 2;
	add.s32 	%r913, %r913, 1;
	setp.gt.u64 	%p62, %rd3, 3;
	@%p62 bra 	$L__BB17_2;
$L__BB17_115:
	cvta.to.global.u64 	%rd23, %rd10;
	shr.u32 	%r902, %r930, 2;
	xor.b32  	%r903, %r902, %r930;
	shl.b32 	%r904, %r926, 4;
	shl.b32 	%r905, %r903, 1;
	xor.b32  	%r906, %r905, %r904;
	xor.b32  	%r907, %r906, %r903;
	xor.b32  	%r908, %r907, %r926;
	add.s32 	%r909, %r908, 717346202;
	rem.u32 	%r910, %r909, %r538;
	cvt.rn.f64.s32 	%fd1, %r910;
	mul.wide.s32 	%rd24, %r910, 8;
	add.s64 	%rd25, %rd23, %rd24;
	ld.global.f64 	%fd2, [%rd25];
	add.f64 	%fd3, %fd2, %fd1;
	st.global.f64 	[%rd25], %fd3;
	ret;

}
	// .globl	_Z4stvvIiEvPT_S1_S1_i
.visible .entry _Z4stvvIiEvPT_S1_S1_i(
	.param .u64 .ptr .align 1 _Z4stvvIiEvPT_S1_S1_i_param_0,
	.param .u64 .ptr .align 1 _Z4stvvIiEvPT_S1_S1_i_param_1,
	.param .u64 .ptr .align 1 _Z4stvvIiEvPT_S1_S1_i_param_2,
	.param .u32 _Z4stvvIiEvPT_S1_S1_i_param_3
)
{
	.reg .b32 	%r<10>;
	.reg .b64 	%rd<11>;

	ld.param.u64 	%rd1, [_Z4stvvIiEvPT_S1_S1_i_param_0];
	ld.param.u64 	%rd2, [_Z4stvvIiEvPT_S1_S1_i_param_1];
	ld.param.u64 	%rd3, [_Z4stvvIiEvPT_S1_S1_i_param_2];
	ld.param.u32 	%r1, [_Z4stvvIiEvPT_S1_S1_i_param_3];
	cvta.to.global.u64 	%rd4, %rd1;
	cvta.to.global.u64 	%rd5, %rd3;
	cvta.to.global.u64 	%rd6, %rd2;
	mov.u32 	%r2, %ctaid.x;
	mov.u32 	%r3, %ntid.x;
	mov.u32 	%r4, %tid.x;
	mad.lo.s32 	%r5, %r2, %r3, %r4;
	mul.lo.s32 	%r6, %r1, %r5;
	mul.wide.s32 	%rd7, %r6, 4;
	add.s64 	%rd8, %rd6, %rd7;
	ld.global.u32 	%r7, [%rd8];
	add.s64 	%rd9, %rd5, %rd7;
	ld.global.u32 	%r8, [%rd9];
	add.s32 	%r9, %r8, %r7;
	add.s64 	%rd10, %rd4, %rd7;
	st.global.u32 	[%rd10], %r9;
	ret;

}
	// .globl	_Z4stvvIfEvPT_S1_S1_i
.visible .entry _Z4stvvIfEvPT_S1_S1_i(
	.param .u64 .ptr .align 1 _Z4stvvIfEvPT_S1_S1_i_param_0,
	.param .u64 .ptr .align 1 _Z4stvvIfEvPT_S1_S1_i_param_1,
	.param .u64 .ptr .align 1 _Z4stvvIfEvPT_S1_S1_i_param_2,
	.param .u32 _Z4stvvIfEvPT_S1_S1_i_param_3
)
{
	.reg .b32 	%r<7>;
	.reg .b32 	%f<4>;
	.reg .b64 	%rd<11>;

	ld.param.u64 	%rd1, [_Z4stvvIfEvPT_S1_S1_i_param_0];
	ld.param.u64 	%rd2, [_Z4stvvIfEvPT_S1_S1_i_param_1];
	ld.param.u64 	%rd3, [_Z4stvvIfEvPT_S1_S1_i_param_2];
	ld.param.u32 	%r1, [_Z4stvvIfEvPT_S1_S1_i_param_3];
	cvta.to.global.u64 	%rd4, %rd1;
	cvta.to.global.u64 	%rd5, %rd3;
	cvta.to.global.u64 	%rd6, %rd2;
	mov.u32 	%r2, %ctaid.x;
	mov.u32 	%r3, %ntid.x;
	mov.u32 	%r4, %tid.x;
	mad.lo.s32 	%r5, %r2, %r3, %r4;
	mul.lo.s32 	%r6, %r1, %r5;
	mul.wide.s32 	%rd7, %r6, 4;
	add.s64 	%rd8, %rd6, %rd7;
	ld.global.f32 	%f1, [%rd8];
	add.s64 	%rd9, %rd5, %rd7;
	ld.global.f32 	%f2, [%rd9];
	add.f32 	%f3, %f1, %f2;
	add.s64 	%rd10, %rd4, %rd7;
	st.global.f32 	[%rd10], %f3;
	ret;

}
	// .globl	_Z4stvvIdEvPT_S1_S1_i
.visible .entry _Z4stvvIdEvPT_S1_S1_i(
	.param .u64 .ptr .align 1 _Z4stvvIdEvPT_S1_S1_i_param_0,
	.param .u64 .ptr .align 1 _Z4stvvIdEvPT_S1_S1_i_param_1,
	.param .u64 .ptr .align 1 _Z4stvvIdEvPT_S1_S1_i_param_2,
	.param .u32 _Z4stvvIdEvPT_S1_S1_i_param_3
)
{
	.reg .b32 	%r<7>;
	.reg .b64 	%rd<11>;
	.reg .b64 	%fd<4>;

	ld.param.u64 	%rd1, [_Z4stvvIdEvPT_S1_S1_i_param_0];
	ld.param.u64 	%rd2, [_Z4stvvIdEvPT_S1_S1_i_param_1];
	ld.param.u64 	%rd3, [_Z4stvvIdEvPT_S1_S1_i_param_2];
	ld.param.u32 	%r1, [_Z4stvvIdEvPT_S1_S1_i_param_3];
	cvta.to.global.u64 	%rd4, %rd1;
	cvta.to.global.u64 	%rd5, %rd3;
	cvta.to.global.u64 	%rd6, %rd2;
	mov.u32 	%r2, %ctaid.x;
	mov.u32 	%r3, %ntid.x;
	mov.u32 	%r4, %tid.x;
	mad.lo.s32 	%r5, %r2, %r3, %r4;
	mul.lo.s32 	%r6, %r1, %r5;
	mul.wide.s32 	%rd7, %r6, 8;
	add.s64 	%rd8, %rd6, %rd7;
	ld.global.f64 	%fd1, [%rd8];
	add.s64 	%rd9, %rd5, %rd7;
	ld.global.f64 	%fd2, [%rd9];
	add.f64 	%fd3, %fd1, %fd2;
	add.s64 	%rd10, %rd4, %rd7;
	st.global.f64 	[%rd10], %fd3;
	ret;

}
	// .globl	_Z4stvvIcEvPT_S1_S1_i
.visible .entry _Z4stvvIcEvPT_S1_S1_i(
	.param .u64 .ptr .align 1 _Z4stvvIcEvPT_S1_S1_i_param_0,
	.param .u64 .ptr .align 1 _Z4stvvIcEvPT_S1_S1_i_param_1,
	.param .u64 .ptr .align 1 _Z4stvvIcEvPT_S1_S1_i_param_2,
	.param .u32 _Z4stvvIcEvPT_S1_S1_i_param_3
)
{
	.reg .b16 	%rs<4>;
	.reg .b32 	%r<7>;
	.reg .b64 	%rd<11>;

	ld.param.u64 	%rd1, [_Z4stvvIcEvPT_S1_S1_i_param_0];
	ld.param.u64 	%rd2, [_Z4stvvIcEvPT_S1_S1_i_param_1];
	ld.param.u64 	%rd3, [_Z4stvvIcEvPT_S1_S1_i_param_2];
	ld.param.u32 	%r1, [_Z4stvvIcEvPT_S1_S1_i_param_3];
	cvta.to.global.u64 	%rd4, %rd1;
	cvta.to.global.u64 	%rd5, %rd3;
	cvta.to.global.u64 	%rd6, %rd2;
	mov.u32 	%r2, %ctaid.x;
	mov.u32 	%r3, %ntid.x;
	mov.u32 	%r4, %tid.x;
	mad.lo.s32 	%r5, %r2, %r3, %r4;
	mul.lo.s32 	%r6, %r1, %r5;
	cvt.s64.s32 	%rd7, %r6;
	add.s64 	%rd8, %rd6, %rd7;
	ld.global.u8 	%rs1, [%rd8];
	add.s64 	%rd9, %rd5, %rd7;
	ld.global.u8 	%rs2, [%rd9];
	add.s16 	%rs3, %rs2, %rs1;
	add.s64 	%rd10, %rd4, %rd7;
	st.global.u8 	[%rd10], %rs3;
	ret;

}
	// .globl	_Z4stvvIsEvPT_S1_S1_i
.visible .entry _Z4stvvIsEvPT_S1_S1_i(
	.param .u64 .ptr .align 1 _Z4stvvIsEvPT_S1_S1_i_param_0,
	.param .u64 .ptr .align 1 _Z4stvvIsEvPT_S1_S1_i_param_1,
	.param .u64 .ptr .align 1 _Z4stvvIsEvPT_S1_S1_i_param_2,
	.param .u32 _Z4stvvIsEvPT_S1_S1_i_param_3
)
{
	.reg .b16 	%rs<4>;
	.reg .b32 	%r<7>;
	.reg .b64 	%rd<11>;

	ld.param.u64 	%rd1, [_Z4stvvIsEvPT_S1_S1_i_param_0];
	ld.param.u64 	%rd2, [_Z4stvvIsEvPT_S1_S1_i_param_1];
	ld.param.u64 	%rd3, [_Z4stvvIsEvPT_S1_S1_i_param_2];
	ld.param.u32 	%r1, [_Z4stvvIsEvPT_S1_S1_i_param_3];
	cvta.to.global.u64 	%rd4, %rd1;
	cvta.to.global.u64 	%rd5, %rd3;
	cvta.to.global.u64 	%rd6, %rd2;
	mov.u32 	%r2, %ctaid.x;
	mov.u32 	%r3, %ntid.x;
	mov.u32 	%r4, %tid.x;
	mad.lo.s32 	%r5, %r2, %r3, %r4;
	mul.lo.s32 	%r6, %r1, %r5;
	mul.wide.s32 	%rd7, %r6, 2;
	add.s64 	%rd8, %rd6, %rd7;
	ld.global.u16 	%rs1, [%rd8];
	add.s64 	%rd9, %rd5, %rd7;
	ld.global.u16 	%rs2, [%rd9];
	add.s16 	%rs3, %rs2, %rs1;
	add.s64 	%rd10, %rd4, %rd7;
	st.global.u16 	[%rd10], %rs3;
	ret;

}


// ===== COMPILED SASS (sm_100) =====

	.target	sm_100

	.elftype	@"ET_EXEC"


//--------------------- .note.nv.tkinfo           --------------------------
	.section	.note.nv.tkinfo,"",@"SHT_NOTE"
	.sectionflags	@"SHF_NOTE_NV_TKINFO"
	.tkinfo
        /*0018*/ 	.word	0x00000002
        /*0030*/ 	.string	""
        /*0030*/ 	.string	"ptxas"
        /*0030*/ 	.string	"Cuda compilation tools, release 13.0, V13.0.88"
        /*0030*/ 	.string	"Build cuda_13.0.r13.0/compiler.36424714_0"
        /*0030*/ 	.string	"-arch sm_100 -m 64 "



//--------------------- .note.nv.cuinfo           --------------------------
	.section	.note.nv.cuinfo,"",@"SHT_NOTE"
	.sectionflags	@"SHF_NOTE_NV_CUINFO"
        /*0018*/ 	.short	0x0002
        /*001a*/ 	.short	0x0064
        /*001c*/ 	.short	0x0082
	.zero		2


//--------------------- .nv.info                  --------------------------
	.section	.nv.info,"",@"SHT_CUDA_INFO"
	.align	4


	//----- nvinfo : EIATTR_REGCOUNT
	.align		4
        /*0000*/ 	.byte	0x04, 0x2f
        /*0002*/ 	.short	(.L_10 - .L_9)
	.align		4
.L_9:
        /*0004*/ 	.word	index@(_Z4compIiEvPT_)
        /*0008*/ 	.word	0x00000010


	//----- nvinfo : EIATTR_FRAME_SIZE
	.align		4
.L_10:
        /*000c*/ 	.byte	0x04, 0x11
        /*000e*/ 	.short	(.L_12 - .L_11)
	.align		4
.L_11:
        /*0010*/ 	.word	index@(_Z4compIiEvPT_)
        /*0014*/ 	.word	0x00000000


	//----- nvinfo : EIATTR_REGCOUNT
	.align		4
.L_12:
        /*0018*/ 	.byte	0x04, 0x2f
        /*001a*/ 	.short	(.L_14 - .L_13)
	.align		4
.L_13:
        /*001c*/ 	.word	index@(_Z4compIfEvPT_)
        /*0020*/ 	.word	0x0000000a


	//----- nvinfo : EIATTR_FRAME_SIZE
	.align		4
.L_14:
        /*0024*/ 	.byte	0x04, 0x11
        /*0026*/ 	.short	(.L_16 - .L_15)
	.align		4
.L_15:
        /*0028*/ 	.word	index@(_Z4compIfEvPT_)
        /*002c*/ 	.word	0x00000000


	//----- nvinfo : EIATTR_REGCOUNT
	.align		4
.L_16:
        /*0030*/ 	.byte	0x04, 0x2f
        /*0032*/ 	.short	(.L_18 - .L_17)
	.align		4
.L_17:
        /*0034*/ 	.word	index@(_Z4compIdEvPT_)
        /*0038*/ 	.word	0x0000000a


	//----- nvinfo : EIATTR_FRAME_SIZE
	.align		4
.L_18:
        /*003c*/ 	.byte	0x04, 0x11
        /*003e*/ 	.short	(.L_20 - .L_19)
	.align		4
.L_19:
        /*0040*/ 	.word	index@(_Z4compIdEvPT_)
        /*0044*/ 	.word	0x00000000


	//----- nvinfo : EIATTR_REGCOUNT
	.align		4
.L_20:
        /*0048*/ 	.byte	0x04, 0x2f
        /*004a*/ 	.short	(.L_22 - .L_21)
	.align		4
.L_21:
        /*004c*/ 	.word	index@(_Z4gevvIiEvPT_S1_S1_)
        /*0050*/ 	.word	0x0000000c


	//----- nvinfo : EIATTR_FRAME_SIZE
	.align		4
.L_22:
        /*0054*/ 	.byte	0x04, 0x11
        /*0056*/ 	.short	(.L_24 - .L_23)
	.align		4
.L_23:
        /*0058*/ 	.word	index@(_Z4gevvIiEvPT_S1_S1_)
        /*005c*/ 	.word	0x00000000


	//----- nvinfo : EIATTR_REGCOUNT
	.align		4
.L_24:
        /*0060*/ 	.byte	0x04, 0x2f
        /*0062*/ 	.short	(.L_26 - .L_25)
	.align		4
.L_25:
        /*0064*/ 	.word	index@(_Z4gevvIfEvPT_S1_S1_)
        /*0068*/ 	.word	0x0000000c


	//----- nvinfo : EIATTR_FRAME_SIZE
	.align		4
.L_26:
        /*006c*/ 	.byte	0x04, 0x11
        /*006e*/ 	.short	(.L_28 - .L_27)
	.align		4
.L_27:
        /*0070*/ 	.word	index@(_Z4gevvIfEvPT_S1_S1_)
        /*0074*/ 	.word	0x00000000


	//----- nvinfo : EIATTR_REGCOUNT
	.align		4
.L_28:
        /*0078*/ 	.byte	0x04, 0x2f
        /*007a*/ 	.short	(.L_30 - .L_29)
	.align		4
.L_29:
        /*007c*/ 	.word	index@(_Z4gevvIdEvPT_S1_S1_)
        /*0080*/ 	.word	0x0000000e


	//----- nvinfo : EIATTR_FRAME_SIZE
	.align		4
.L_30:
        /*0084*/ 	.byte	0x04, 0x11
        /*0086*/ 	.short	(.L_32 - .L_31)
	.align		4
.L_31:
        /*0088*/ 	.word	index@(_Z4gevvIdEvPT_S1_S1_)
        /*008c*/ 	.word	0x00000000


	//----- nvinfo : EIATTR_REGCOUNT
	.align		4
.L_32:
        /*0090*/ 	.byte	0x04, 0x2f
        /*0092*/ 	.short	(.L_34 - .L_33)
	.align		4
.L_33:
        /*0094*/ 	.word	index@(_Z4irvvIiEvPT_S1_S1_Pi)
        /*0098*/ 	.word	0x0000000e


	//----- nvinfo : EIATTR_FRAME_SIZE
	.align		4
.L_34:
        /*009c*/ 	.byte	0x04, 0x11
        /*009e*/ 	.short	(.L_36 - .L_35)
	.align		4
.L_35:
        /*00a0*/ 	.word	index@(_Z4irvvIiEvPT_S1_S1_Pi)
        /*00a4*/ 	.word	0x00000000


	//----- nvinfo : EIATTR_REGCOUNT
	.align		4
.L_36:
        /*00a8*/ 	.byte	0x04, 0x2f
        /*00aa*/ 	.short	(.L_38 - .L_37)
	.align		4
.L_37:
        /*00ac*/ 	.word	index@(_Z4irvvIfEvPT_S1_S1_Pi)
        /*00b0*/ 	.word	0x0000000e


	//----- nvinfo : EIATTR_FRAME_SIZE
	.align		4
.L_38:
        /*00b4*/ 	.byte	0x04, 0x11
        /*00b6*/ 	.short	(.L_40 - .L_39)
	.align		4
.L_39:
        /*00b8*/ 	.word	index@(_Z4irvvIfEvPT_S1_S1_Pi)
        /*00bc*/ 	.word	0x00000000


	//----- nvinfo : EIATTR_REGCOUNT
	.align		4
.L_40:
        /*00c0*/ 	.byte	0x04, 0x2f
        /*00c2*/ 	.short	(.L_42 - .L_41)
	.align		4
.L_41:
        /*00c4*/ 	.word	index@(_Z4irvvIdEvPT_S1_S1_Pi)
        /*00c8*/ 	.word	0x0000000e


	//----- nvinfo : EIATTR_FRAME_SIZE
	.align		4
.L_42:
        /*00cc*/ 	.byte	0x04, 0x11
        /*00ce*/ 	.short	(.L_44 - .L_43)
	.align		4
.L_43:
        /*00d0*/ 	.word	index@(_Z4irvvIdEvPT_S1_S1_Pi)
        /*00d4*/ 	.word	0x00000000


	//----- nvinfo : EIATTR_REGCOUNT
	.align		4
.L_44:
        /*00d8*/ 	.byte	0x04, 0x2f
        /*00da*/ 	.short	(.L_46 - .L_45)
	.align		4
.L_45:
        /*00dc*/ 	.word	index@(_Z4gemvIiEvPT_S1_S1_i)
        /*00e0*/ 	.word	0x00000016


	//----- nvinfo : EIATTR_FRAME_SIZE
	.align		4
.L_46:
        /*00e4*/ 	.byte	0x04, 0x11
        /*00e6*/ 	.short	(.L_48 - .L_47)
	.align		4
.L_47:
        /*00e8*/ 	.word	index@(_Z4gemvIiEvPT_S1_S1_i)
        /*00ec*/ 	.word	0x00000000


	//----- nvinfo : EIATTR_REGCOUNT
	.align		4
.L_48:
        /*00f0*/ 	.byte	0x04, 0x2f
        /*00f2*/ 	.short	(.L_50 - .L_49)
	.align		4
.L_49:
        /*00f4*/ 	.word	index@(_Z4gemvIfEvPT_S1_S1_i)
        /*00f8*/ 	.word	0x00000016


	//----- nvinfo : EIATTR_FRAME_SIZE
	.align		4
.L_50:
        /*00fc*/ 	.byte	0x04, 0x11
        /*00fe*/ 	.short	(.L_52 - .L_51)
	.align		4
.L_51:
        /*0100*/ 	.word	index@(_Z4gemvIfEvPT_S1_S1_i)
        /*0104*/ 	.word	0x00000000


	//----- nvinfo : EIATTR_REGCOUNT
	.align		4
.L_52:
        /*0108*/ 	.byte	0x04, 0x2f
        /*010a*/ 	.short	(.L_54 - .L_53)
	.align		4
.L_53:
        /*010c*/ 	.word	index@(_Z4gemvIdEvPT_S1_S1_i)
        /*0110*/ 	.word	0x0000001a


	//----- nvinfo : EIATTR_FRAME_SIZE
	.align		4
.L_54:
        /*0114*/ 	.byte	0x04, 0x11
        /*0116*/ 	.short	(.L_56 - .L_55)
	.align		4
.L_55:
        /*0118*/ 	.word	index@(_Z4gemvIdEvPT_S1_S1_i)
        /*011c*/ 	.word	0x00000000


	//----- nvinfo : EIATTR_REGCOUNT
	.align		4
.L_56:
        /*0120*/ 	.byte	0x04, 0x2f
        /*0122*/ 	.short	(.L_58 - .L_57)
	.align		4
.L_57:
        /*0124*/ 	.word	index@(_Z4gemmIiEvPT_S1_S1_i)
        /*0128*/ 	.word	0x00000018


	//----- nvinfo : EIATTR_FRAME_SIZE
	.align		4
.L_58:
        /*012c*/ 	.byte	0x04, 0x11
        /*012e*/ 	.short	(.L_60 - .L_59)
	.align		4
.L_59:
        /*0130*/ 	.word	index@(_Z4gemmIiEvPT_S1_S1_i)
        /*0134*/ 	.word	0x00000000


	//----- nvinfo : EIATTR_REGCOUNT
	.align		4
.L_60:
        /*0138*/ 	.byte	0x04, 0x2f
        /*013a*/ 	.short	(.L_62 - .L_61)
	.align		4
.L_61:
        /*013c*/ 	.word	index@(_Z4gemmIfEvPT_S1_S1_i)
        /*0140*/ 	.word	0x00000018


	//----- nvinfo : EIATTR_FRAME_SIZE
	.align		4
.L_62:
        /*0144*/ 	.byte	0x04, 0x11
        /*0146*/ 	.short	(.L_64 - .L_63)
	.align		4
.L_63:
        /*0148*/ 	.word	index@(_Z4gemmIfEvPT_S1_S1_i)
        /*014c*/ 	.word	0x00000000


	//----- nvinfo : EIATTR_REGCOUNT
	.align		4
.L_64:
        /*0150*/ 	.byte	0x04, 0x2f
        /*0152*/ 	.short	(.L_66 - .L_65)
	.align		4
.L_65:
        /*0154*/ 	.word	index@(_Z4gemmIdEvPT_S1_S1_i)
        /*0158*/ 	.word	0x00000018


	//----- nvinfo : EIATTR_FRAME_SIZE
	.align		4
.L_66:
        /*015c*/ 	.byte	0x04, 0x11
        /*015e*/ 	.short	(.L_68 - .L_67)
	.align		4
.L_67:
        /*0160*/ 	.word	index@(_Z4gemmIdEvPT_S1_S1_i)
        /*0164*/ 	.word	0x00000000


	//----- nvinfo : EIATTR_REGCOUNT
	.align		4
.L_68:
        /*0168*/ 	.byte	0x04, 0x2f
        /*016a*/ 	.short	(.L_70 - .L_69)
	.align		4
.L_69:
        /*016c*/ 	.word	index@(_Z4randIiEvPT_i)
        /*0170*/ 	.word	0x00000020


	//----- nvinfo : EIATTR_FRAME_SIZE
	.align		4
.L_70:
        /*0174*/ 	.byte	0x04, 0x11
        /*0176*/ 	.short	(.L_72 - .L_71)
	.align		4
.L_71:
        /*0178*/ 	.word	index@(_Z4randIiEvPT_i)
        /*017c*/ 	.word	0x00000030


	//----- nvinfo : EIATTR_REGCOUNT
	.align		4
.L_72:
        /*0180*/ 	.byte	0x04, 0x2f
        /*0182*/ 	.short	(.L_74 - .L_73)
	.align		4
.L_73:
        /*0184*/ 	.word	index@(_Z4randIfEvPT_i)
        /*0188*/ 	.word	0x00000020


	//----- nvinfo : EIATTR_FRAME_SIZE
	.align		4
.L_74:
        /*018c*/ 	.byte	0x04, 0x11
        /*018e*/ 	.short	(.L_76 - .L_75)
	.align		4
.L_75:
        /*0190*/ 	.word	index@(_Z4randIfEvPT_i)
        /*0194*/ 	.word	0x00000030


	//----- nvinfo : EIATTR_REGCOUNT
	.align		4
.L_76:
        /*0198*/ 	.byte	0x04, 0x2f
        /*019a*/ 	.short	(.L_78 - .L_77)
	.align		4
.L_77:
        /*019c*/ 	.word	index@(_Z4randIdEvPT_i)
        /*01a0*/ 	.word	0x00000020


	//----- nvinfo : EIATTR_FRAME_SIZE
	.align		4
.L_78:
        /*01a4*/ 	.byte	0x04, 0x11
        /*01a6*/ 	.short	(.L_80 - .L_79)
	.align		4
.L_79:
        /*01a8*/ 	.word	index@(_Z4randIdEvPT_i)
        /*01ac*/ 	.word	0x00000030


	//----- nvinfo : EIATTR_REGCOUNT
	.align		4
.L_80:
        /*01b0*/ 	.byte	0x04, 0x2f
        /*01b2*/ 	.short	(.L_82 - .L_81)
	.align		4
.L_81:
        /*01b4*/ 	.word	index@(_Z4stvvIiEvPT_S1_S1_i)
        /*01b8*/ 	.word	0x0000000c


	//----- nvinfo : EIATTR_FRAME_SIZE
	.align		4
.L_82:
        /*01bc*/ 	.byte	0x04, 0x11
        /*01be*/ 	.short	(.L_84 - .L_83)
	.align		4
.L_83:
        /*01c0*/ 	.word	index@(_Z4stvvIiEvPT_S1_S1_i)
        /*01c4*/ 	.word	0x00000000


	//----- nvinfo : EIATTR_REGCOUNT
	.align		4
.L_84:
        /*01c8*/ 	.byte	0x04, 0x2f
        /*01ca*/ 	.short	(.L_86 - .L_85)
	.align		4
.L_85:
        /*01cc*/ 	.word	index@(_Z4stvvIfEvPT_S1_S1_i)
        /*01d0*/ 	.word	0x0000000c


	//----- nvinfo : EIATTR_FRAME_SIZE
	.align		4
.L_86:
        /*01d4*/ 	.byte	0x04, 0x11
        /*01d6*/ 	.short	(.L_88 - .L_87)
	.align		4
.L_87:
        /*01d8*/ 	.word	index@(_Z4stvvIfEvPT_S1_S1_i)
        /*01dc*/ 	.word	0x00000000


	//----- nvinfo : EIATTR_REGCOUNT
	.align		4
.L_88:
        /*01e0*/ 	.byte	0x04, 0x2f
        /*01e2*/ 	.short	(.L_90 - .L_89)
	.align		4
.L_89:
        /*01e4*/ 	.word	index@(_Z4stvvIdEvPT_S1_S1_i)
        /*01e8*/ 	.word	0x0000000e


	//----- nvinfo : EIATTR_FRAME_SIZE
	.align		4
.L_90:
        /*01ec*/ 	.byte	0x04, 0x11
        /*01ee*/ 	.short	(.L_92 - .L_91)
	.align		4
.L_91:
        /*01f0*/ 	.word	index@(_Z4stvvIdEvPT_S1_S1_i)
        /*01f4*/ 	.word	0x00000000


	//----- nvinfo : EIATTR_REGCOUNT
	.align		4
.L_92:
        /*01f8*/ 	.byte	0x04, 0x2f
        /*01fa*/ 	.short	(.L_94 - .L_93)
	.align		4
.L_93:
        /*01fc*/ 	.word	index@(_Z4stvvIcEvPT_S1_S1_i)
        /*0200*/ 	.word	0x0000000c


	//----- nvinfo : EIATTR_FRAME_SIZE
	.align		4
.L_94:
        /*0204*/ 	.byte	0x04, 0x11
        /*0206*/ 	.short	(.L_96 - .L_95)
	.align		4
.L_95:
        /*0208*/ 	.word	index@(_Z4stvvIcEvPT_S1_S1_i)
        /*020c*/ 	.word	0x00000000


	//----- nvinfo : EIATTR_REGCOUNT
	.align		4
.L_96:
        /*0210*/ 	.byte	0x04, 0x2f
        /*0212*/ 	.short	(.L_98 - .L_97)
	.align		4
.L_97:
        /*0214*/ 	.word	index@(_Z4stvvIsEvPT_S1_S1_i)
        /*0218*/ 	.word	0x0000000c


	//----- nvinfo : EIATTR_FRAME_SIZE
	.align		4
.L_98:
        /*021c*/ 	.byte	0x04, 0x11
        /*021e*/ 	.short	(.L_100 - .L_99)
	.align		4
.L_99:
        /*0220*/ 	.word	index@(_Z4stvvIsEvPT_S1_S1_i)
        /*0224*/ 	.word	0x00000000


	//----- nvinfo : EIATTR_MIN_STACK_SIZE
	.align		4
.L_100:
        /*0228*/ 	.byte	0x04, 0x12
        /*022a*/ 	.short	(.L_102 - .L_101)
	.align		4
.L_101:
        /*022c*/ 	.word	index@(_Z4stvvIsEvPT_S1_S1_i)
        /*0230*/ 	.word	0x00000000


	//----- nvinfo : EIATTR_MIN_STACK_SIZE
	.align		4
.L_102:
        /*0234*/ 	.byte	0x04, 0x12
        /*0236*/ 	.short	(.L_104 - .L_103)
	.align		4
.L_103:
        /*0238*/ 	.word	index@(_Z4stvvIcEvPT_S1_S1_i)
        /*023c*/ 	.word	0x00000000


	//----- nvinfo : EIATTR_MIN_STACK_SIZE
	.align		4
.L_104:
        /*0240*/ 	.byte	0x04, 0x12
        /*0242*/ 	.short	(.L_106 - .L_105)
	.align		4
.L_105:
        /*0244*/ 	.word	index@(_Z4stvvIdEvPT_S1_S1_i)
        /*0248*/ 	.word	0x00000000


	//----- nvinfo : EIATTR_MIN_STACK_SIZE
	.align		4
.L_106:
        /*024c*/ 	.byte	0x04, 0x12
        /*024e*/ 	.short	(.L_108 - .L_107)
	.align		4
.L_107:
        /*0250*/ 	.word	index@(_Z4stvvIfEvPT_S1_S1_i)
        /*0254*/ 	.word	0x00000000


	//----- nvinfo : EIATTR_MIN_STACK_SIZE
	.align		4
.L_108:
        /*0258*/ 	.byte	0x04, 0x12
        /*025a*/ 	.short	(.L_110 - .L_109)
	.align		4
.L_109:
        /*025c*/ 	.word	index@(_Z4stvvIiEvPT_S1_S1_i)
        /*0260*/ 	.word	0x00000000


	//----- nvinfo : EIATTR_MIN_STACK_SIZE
	.align		4
.L_110:
        /*0264*/ 	.byte	0x04, 0x12
        /*0266*/ 	.short	(.L_112 - .L_111)
	.align		4
.L_111:
        /*0268*/ 	.word	index@(_Z4randIdEvPT_i)
        /*026c*/ 	.word	0x00000030


	//----- nvinfo : EIATTR_MIN_STACK_SIZE
	.align		4
.L_112:
        /*0270*/ 	.byte	0x04, 0x12
        /*0272*/ 	.short	(.L_114 - .L_113)
	.align		4
.L_113:
        /*0274*/ 	.word	index@(_Z4randIfEvPT_i)
        /*0278*/ 	.word	0x00000030


	//----- nvinfo : EIATTR_MIN_STACK_SIZE
	.align		4
.L_114:
        /*027c*/ 	.byte	0x04, 0x12
        /*027e*/ 	.short	(.L_116 - .L_115)
	.align		4
.L_115:
        /*0280*/ 	.word	index@(_Z4randIiEvPT_i)
        /*0284*/ 	.word	0x00000030


	//----- nvinfo : EIATTR_MIN_STACK_SIZE
	.align		4
.L_116:
        /*0288*/ 	.byte	0x04, 0x12
        /*028a*/ 	.short	(.L_118 - .L_117)
	.align		4
.L_117:
        /*028c*/ 	.word	index@(_Z4gemmIdEvPT_S1_S1_i)
        /*0290*/ 	.word	0x00000000


	//----- nvinfo : EIATTR_MIN_STACK_SIZE
	.align		4
.L_118:
        /*0294*/ 	.byte	0x04, 0x12
        /*0296*/ 	.short	(.L_120 - .L_119)
	.align		4
.L_119:
        /*0298*/ 	.word	index@(_Z4gemmIfEvPT_S1_S1_i)
        /*029c*/ 	.word	0x00000000


	//----- nvinfo : EIATTR_MIN_STACK_SIZE
	.align		4
.L_120:
        /*02a0*/ 	.byte	0x04, 0x12
        /*02a2*/ 	.short	(.L_122 - .L_121)
	.align		4
.L_121:
        /*02a4*/ 	.word	index@(_Z4gemmIiEvPT_S1_S1_i)
        /*02a8*/ 	.word	0x00000000


	//----- nvinfo : EIATTR_MIN_STACK_SIZE
	.align		4
.L_122:
        /*02ac*/ 	.byte	0x04, 0x12
        /*02ae*/ 	.short	(.L_124 - .L_123)
	.align		4
.L_123:
        /*02b0*/ 	.word	index@(_Z4gemvIdEvPT_S1_S1_i)
        /*02b4*/ 	.word	0x00000000


	//----- nvinfo : EIATTR_MIN_STACK_SIZE
	.align		4
.L_124:
        /*02b8*/ 	.byte	0x04, 0x12
        /*02ba*/ 	.short	(.L_126 - .L_125)
	.align		4
.L_125:
        /*02bc*/ 	.word	index@(_Z4gemvIfEvPT_S1_S1_i)
        /*02c0*/ 	.word	0x00000000


	//----- nvinfo : EIATTR_MIN_STACK_SIZE
	.align		4
.L_126:
        /*02c4*/ 	.byte	0x04, 0x12
        /*02c6*/ 	.short	(.L_128 - .L_127)
	.align		4
.L_127:
        /*02c8*/ 	.word	index@(_Z4gemvIiEvPT_S1_S1_i)
        /*02cc*/ 	.word	0x00000000


	//----- nvinfo : EIATTR_MIN_STACK_SIZE
	.align		4
.L_128:
        /*02d0*/ 	.byte	0x04, 0x12
        /*02d2*/ 	.short	(.L_130 - .L_129)
	.align		4
.L_129:
        /*02d4*/ 	.word	index@(_Z4irvvIdEvPT_S1_S1_Pi)
        /*02d8*/ 	.word	0x00000000


	//----- nvinfo : EIATTR_MIN_STACK_SIZE
	.align		4
.L_130:
        /*02dc*/ 	.byte	0x04, 0x12
        /*02de*/ 	.short	(.L_132 - .L_131)
	.align		4
.L_131:
        /*02e0*/ 	.word	index@(_Z4irvvIfEvPT_S1_S1_Pi)
        /*02e4*/ 	.word	0x00000000


	//----- nvinfo : EIATTR_MIN_STACK_SIZE
	.align		4
.L_132:
        /*02e8*/ 	.byte	0x04, 0x12
        /*02ea*/ 	.short	(.L_134 - .L_133)
	.align		4
.L_133:
        /*02ec*/ 	.word	index@(_Z4irvvIiEvPT_S1_S1_Pi)
        /*02f0*/ 	.word	0x00000000


	//----- nvinfo : EIATTR_MIN_STACK_SIZE
	.align		4
.L_134:
        /*02f4*/ 	.byte	0x04, 0x12
        /*02f6*/ 	.short	(.L_136 - .L_135)
	.align		4
.L_135:
        /*02f8*/ 	.word	index@(_Z4gevvIdEvPT_S1_S1_)
        /*02fc*/ 	.word	0x00000000


	//----- nvinfo : EIATTR_MIN_STACK_SIZE
	.align		4
.L_136:
        /*0300*/ 	.byte	0x04, 0x12
        /*0302*/ 	.short	(.L_138 - .L_137)
	.align		4
.L_137:
        /*0304*/ 	.word	index@(_Z4gevvIfEvPT_S1_S1_)
        /*0308*/ 	.word	0x00000000


	//----- nvinfo : EIATTR_MIN_STACK_SIZE
	.align		4
.L_138:
        /*030c*/ 	.byte	0x04, 0x12
        /*030e*/ 	.short	(.L_140 - .L_139)
	.align		4
.L_139:
        /*0310*/ 	.word	index@(_Z4gevvIiEvPT_S1_S1_)
        /*0314*/ 	.word	0x00000000


	//----- nvinfo : EIATTR_MIN_STACK_SIZE
	.align		4
.L_140:
        /*0318*/ 	.byte	0x04, 0x12
        /*031a*/ 	.short	(.L_142 - .L_141)
	.align		4
.L_141:
        /*031c*/ 	.word	index@(_Z4compIdEvPT_)
        /*0320*/ 	.word	0x00000000


	//----- nvinfo : EIATTR_MIN_STACK_SIZE
	.align		4
.L_142:
        /*0324*/ 	.byte	0x04, 0x12
        /*0326*/ 	.short	(.L_144 - .L_143)
	.align		4
.L_143:
        /*0328*/ 	.word	index@(_Z4compIfEvPT_)
        /*032c*/ 	.word	0x00000000


	//----- nvinfo : EIATTR_MIN_STACK_SIZE
	.align		4
.L_144:
        /*0330*/ 	.byte	0x04, 0x12
        /*0332*/ 	.short	(.L_146 - .L_145)
	.align		4
.L_145:
        /*0334*/ 	.word	index@(_Z4compIiEvPT_)
        /*0338*/ 	.word	0x00000000
.L_146:


//--------------------- .nv.compat                --------------------------
	.section	.nv.compat,"",@"SHT_CUDA_COMPAT_INFO"
	.align	4
        /*0000*/ 	.byte	0x02, 0x09, 0x00, 0x00, 0x02, 0x02, 0x01, 0x00, 0x02, 0x05, 0x05, 0x00, 0x03, 0x07, 0x01, 0x01
        /*0010*/ 	.byte	0x02, 0x03, 0x00, 0x00, 0x02, 0x06, 0x01, 0x00, 0x04, 0x0b, 0x08, 0x00, 0x01, 0x00, 0x00, 0x00
        /*0020*/ 	.byte	0x00, 0x00, 0x00, 0x00


//--------------------- .nv.info._Z4stvvIsEvPT_S1_S1_i --------------------------
	.section	.nv.info._Z4stvvIsEvPT_S1_S1_i,"",@"SHT_CUDA_INFO"
	.sectionflags	@""
	.align	4


	//----- nvinfo : EIATTR_CUDA_API_VERSION
	.align		4
        /*0000*/ 	.byte	0x04, 0x37
        /*0002*/ 	.short	(.L_148 - .L_147)
.L_147:
        /*0004*/ 	.word	0x00000082


	//----- nvinfo : EIATTR_KPARAM_INFO
	.align		4
.L_148:
        /*0008*/ 	.byte	0x04, 0x17
        /*000a*/ 	.short	(.L_150 - .L_149)
.L_149:
        /*000c*/ 	.word	0x00000000
        /*0010*/ 	.short	0x0003
        /*0012*/ 	.short	0x0018
        /*0014*/ 	.byte	0x00, 0xf0, 0x11, 0x00


	//----- nvinfo : EIATTR_KPARAM_INFO
	.align		4
.L_150:
        /*0018*/ 	.byte	0x04, 0x17
        /*001a*/ 	.short	(.L_152 - .L_151)
.L_151:
        /*001c*/ 	.word	0x00000000
        /*0020*/ 	.short	0x0002
        /*0022*/ 	.short	0x0010
        /*0024*/ 	.byte	0x00, 0xf5, 0x21, 0x00


	//----- nvinfo : EIATTR_KPARAM_INFO
	.align		4
.L_152:
        /*0028*/ 	.byte	0x04, 0x17
        /*002a*/ 	.short	(.L_154 - .L_153)
.L_153:
        /*002c*/ 	.word	0x00000000
        /*0030*/ 	.short	0x0001
        /*0032*/ 	.short	0x0008
        /*0034*/ 	.byte	0x00, 0xf5, 0x21, 0x00


	//----- nvinfo : EIATTR_KPARAM_INFO
	.align		4
.L_154:
        /*0038*/ 	.byte	0x04, 0x17
        /*003a*/ 	.short	(.L_156 - .L_155)
.L_155:
        /*003c*/ 	.word	0x00000000
        /*0040*/ 	.short	0x0000
        /*0042*/ 	.short	0x0000
        /*0044*/ 	.byte	0x00, 0xf5, 0x21, 0x00


	//----- nvinfo : EIATTR_SPARSE_MMA_MASK
	.align		4
.L_156:
        /*0048*/ 	.byte	0x03, 0x50
        /*004a*/ 	.short	0x0000


	//----- nvinfo : EIATTR_MAXREG_COUNT
	.align		4
        /*004c*/ 	.byte	0x03, 0x1b
        /*004e*/ 	.short	0x00ff


	//----- nvinfo : EIATTR_MERCURY_ISA_VERSION
	.align		4
        /*0050*/ 	.byte	0x03, 0x5f
        /*0052*/ 	.short	0x0101


	//----- nvinfo : EIATTR_VRC_CTA_INIT_COUNT
	.align		4
        /*0054*/ 	.byte	0x02, 0x4a
	.zero		1
	.zero		1


	//----- nvinfo : EIATTR_EXIT_INSTR_OFFSETS
	.align		4
        /*0058*/ 	.byte	0x04, 0x1c
        /*005a*/ 	.short	(.L_158 - .L_157)


	//   ....[0]....
.L_157:
        /*005c*/ 	.word	0x00000120


	//----- nvinfo : EIATTR_CBANK_PARAM_SIZE
	.align		4
.L_158:
        /*0060*/ 	.byte	0x03, 0x19
        /*0062*/ 	.short	0x001c


	//----- nvinfo : EIATTR_PARAM_CBANK
	.align		4
        /*0064*/ 	.byte	0x04, 0x0a
        /*0066*/ 	.short	(.L_160 - .L_159)
	.align		4
.L_159:
        /*0068*/ 	.word	index@(.nv.constant0._Z4stvvIsEvPT_S1_S1_i)
        /*006c*/ 	.short	0x0380
        /*006e*/ 	.short	0x001c


	//----- nvinfo : EIATTR_SW_WAR
	.align		4
.L_160:
        /*0070*/ 	.byte	0x04, 0x36
        /*0072*/ 	.short	(.L_162 - .L_161)
.L_161:
        /*0074*/ 	.word	0x00000008
.L_162:


//--------------------- .nv.info._Z4stvvIcEvPT_S1_S1_i --------------------------
	.section	.nv.info._Z4stvvIcEvPT_S1_S1_i,"",@"SHT_CUDA_INFO"
	.sectionflags	@""
	.align	4


	//----- nvinfo : EIATTR_CUDA_API_VERSION
	.align		4
        /*0000*/ 	.byte	0x04, 0x37
        /*0002*/ 	.short	(.L_164 - .L_163)
.L_163:
        /*0004*/ 	.word	0x00000082


	//----- nvinfo : EIATTR_KPARAM_INFO
	.align		4
.L_164:
        /*0008*/ 	.byte	0x04, 0x17
        /*000a*/ 	.short	(.L_166 - .L_165)
.L_165:
        /*000c*/ 	.word	0x00000000
        /*0010*/ 	.short	0x0003
        /*0012*/ 	.short	0x0018
        /*0014*/ 	.byte	0x00, 0xf0, 0x11, 0x00


	//----- nvinfo : EIATTR_KPARAM_INFO
	.align		4
.L_166:
        /*0018*/ 	.byte	0x04, 0x17
        /*001a*/ 	.short	(.L_168 - .L_167)
.L_167:
        /*001c*/ 	.word	0x00000000
        /*0020*/ 	.short	0x0002
        /*0022*/ 	.short	0x0010
        /*0024*/ 	.byte	0x00, 0xf5, 0x21, 0x00


	//----- nvinfo : EIATTR_KPARAM_INFO
	.align		4
.L_168:
        /*0028*/ 	.byte	0x04, 0x17
        /*002a*/ 	.short	(.L_170 - .L_169)
.L_169:
        /*002c*/ 	.word	0x00000000
        /*0030*/ 	.short	0x0001
        /*0032*/ 	.short	0x0008
        /*0034*/ 	.byte	0x00, 0xf5, 0x21, 0x00


	//----- nvinfo : EIATTR_KPARAM_INFO
	.align		4
.L_170:
        /*0038*/ 	.byte	0x04, 0x17
        /*003a*/ 	.short	(.L_172 - .L_171)
.L_171:
        /*003c*/ 	.word	0x00000000
        /*0040*/ 	.short	0x0000
        /*0042*/ 	.short	0x0000
        /*0044*/ 	.byte	0x00, 0xf5, 0x21, 0x00


	//----- nvinfo : EIATTR_SPARSE_MMA_MASK
	.align		4
.L_172:
        /*0048*/ 	.byte	0x03, 0x50
        /*004a*/ 	.short	0x0000


	//----- nvinfo : EIATTR_MAXREG_COUNT
	.align		4
        /*004c*/ 	.byte	0x03, 0x1b
        /*004e*/ 	.short	0x00ff


	//----- nvinfo : EIATTR_MERCURY_ISA_VERSION
	.align		4
        /*0050*/ 	.byte	0x03, 0x5f
        /*0052*/ 	.short	0x0101


	//----- nvinfo : EIATTR_VRC_CTA_INIT_COUNT
	.align		4
        /*0054*/ 	.byte	0x02, 0x4a
	.zero		1
	.zero		1


	//----- nvinfo : EIATTR_EXIT_INSTR_OFFSETS
	.align		4
        /*0058*/ 	.byte	0x04, 0x1c
        /*005a*/ 	.short	(.L_174 - .L_173)


	//   ....[0]....
.L_173:
        /*005c*/ 	.word	0x00000150


	//----- nvinfo : EIATTR_CBANK_PARAM_SIZE
	.align		4
.L_174:
        /*0060*/ 	.byte	0x03, 0x19
        /*0062*/ 	.short	0x001c


	//----- nvinfo : EIATTR_PARAM_CBANK
	.align		4
        /*0064*/ 	.byte	0x04, 0x0a
        /*0066*/ 	.short	(.L_176 - .L_175)
	.align		4
.L_175:
        /*0068*/ 	.word	index@(.nv.constant0._Z4stvvIcEvPT_S1_S1_i)
        /*006c*/ 	.short	0x0380
        /*006e*/ 	.short	0x001c


	//----- nvinfo : EIATTR_SW_WAR
	.align		4
.L_176:
        /*0070*/ 	.byte	0x04, 0x36
        /*0072*/ 	.short	(.L_178 - .L_177)
.L_177:
        /*0074*/ 	.word	0x00000008
.L_178:


//--------------------- .nv.info._Z4stvvIdEvPT_S1_S1_i --------------------------
	.section	.nv.info._Z4stvvIdEvPT_S1_S1_i,"",@"SHT_CUDA_INFO"
	.sectionflags	@""
	.align	4


	//----- nvinfo : EIATTR_CUDA_API_VERSION
	.align		4
        /*0000*/ 	.byte	0x04, 0x37
        /*0002*/ 	.short	(.L_180 - .L_179)
.L_179:
        /*0004*/ 	.word	0x00000082


	//----- nvinfo : EIATTR_KPARAM_INFO
	.align		4
.L_180:
        /*0008*/ 	.byte	0x04, 0x17
        /*000a*/ 	.short	(.L_182 - .L_181)
.L_181:
        /*000c*/ 	.word	0x00000000
        /*0010*/ 	.short	0x0003
        /*0012*/ 	.short	0x0018
        /*0014*/ 	.byte	0x00, 0xf0, 0x11, 0x00


	//----- nvinfo : EIATTR_KPARAM_INFO
	.align		4
.L_182:
        /*0018*/ 	.byte	0x04, 0x17
        /*001a*/ 	.short	(.L_184 - .L_183)
.L_183:
        /*001c*/ 	.word	0x00000000
        /*0020*/ 	.short	0x0002
        /*0022*/ 	.short	0x0010
        /*0024*/ 	.byte	0x00, 0xf5, 0x21, 0x00


	//----- nvinfo : EIATTR_KPARAM_INFO
	.align		4
.L_184:
        /*0028*/ 	.byte	0x04, 0x17
        /*002a*/ 	.short	(.L_186 - .L_185)
.L_185:
        /*002c*/ 	.word	0x00000000
        /*0030*/ 	.short	0x0001
        /*0032*/ 	.short	0x0008
        /*0034*/ 	.byte	0x00, 0xf5, 0x21, 0x00


	//----- nvinfo : EIATTR_KPARAM_INFO
	.align		4
.L_186:
        /*0038*/ 	.byte	0x04, 0x17
        /*003a*/ 	.short	(.L_188 - .L_187)
.L_187:
        /*003c*/ 	.word	0x00000000
        /*0040*/ 	.short	0x0000
        /*0042*/ 	.short	0x0000
        /*0044*/ 	.byte	0x00, 0xf5, 0x21, 0x00


	//----- nvinfo : EIATTR_SPARSE_MMA_MASK
	.align		4
.L_188:
        /*0048*/ 	.byte	0x03, 0x50
        /*004a*/ 	.short	0x0000


	//----- nvinfo : EIATTR_MAXREG_COUNT
	.align		4
        /*004c*/ 	.byte	0x03, 0x1b
        /*004e*/ 	.short	0x00ff


	//----- nvinfo : EIATTR_MERCURY_ISA_VERSION
	.align		4
        /*0050*/ 	.byte	0x03, 0x5f
        /*0052*/ 	.short	0x0101


	//----- nvinfo : EIATTR_VRC_CTA_INIT_COUNT
	.align		4
        /*0054*/ 	.byte	0x02, 0x4a
	.zero		1
	.zero		1


	//----- nvinfo : EIATTR_EXIT_INSTR_OFFSETS
	.align		4
        /*0058*/ 	.byte	0x04, 0x1c
        /*005a*/ 	.short	(.L_190 - .L_189)


	//   ....[0]....
.L_189:
        /*005c*/ 	.word	0x00000120


	//----- nvinfo : EIATTR_CBANK_PARAM_SIZE
	.align		4
.L_190:
        /*0060*/ 	.byte	0x03, 0x19
        /*0062*/ 	.short	0x001c


	//----- nvinfo : EIATTR_PARAM_CBANK
	.align		4
        /*0064*/ 	.byte	0x04, 0x0a
        /*0066*/ 	.short	(.L_192 - .L_191)
	.align		4
.L_191:
        /*0068*/ 	.word	index@(.nv.constant0._Z4stvvIdEvPT_S1_S1_i)
        /*006c*/ 	.short	0x0380
        /*006e*/ 	.short	0x001c


	//----- nvinfo : EIATTR_SW_WAR
	.align		4
.L_192:
        /*0070*/ 	.byte	0x04, 0x36
        /*0072*/ 	.short	(.L_194 - .L_193)
.L_193:
        /*0074*/ 	.word	0x00000008
.L_194:


//--------------------- .nv.info._Z4stvvIfEvPT_S1_S1_i --------------------------
	.section	.nv.info._Z4stvvIfEvPT_S1_S1_i,"",@"SHT_CUDA_INFO"
	.sectionflags	@""
	.align	4


	//----- nvinfo : EIATTR_CUDA_API_VERSION
	.align		4
        /*0000*/ 	.byte	0x04, 0x37
        /*0002*/ 	.short	(.L_196 - .L_195)
.L_195:
        /*0004*/ 	.word	0x00000082


	//----- nvinfo : EIATTR_KPARAM_INFO
	.align		4
.L_196:
        /*0008*/ 	.byte	0x04, 0x17
        /*000a*/ 	.short	(.L_198 - .L_197)
.L_197:
        /*000c*/ 	.word	0x00000000
        /*0010*/ 	.short	0x0003
        /*0012*/ 	.short	0x0018
        /*0014*/ 	.byte	0x00, 0xf0, 0x11, 0x00


	//----- nvinfo : EIATTR_KPARAM_INFO
	.align		4
.L_198:
        /*0018*/ 	.byte	0x04, 0x17
        /*001a*/ 	.short	(.L_200 - .L_199)
.L_199:
        /*001c*/ 	.word	0x00000000
        /*0020*/ 	.short	0x0002
        /*0022*/ 	.short	0x0010
        /*0024*/ 	.byte	0x00, 0xf5, 0x21, 0x00


	//----- nvinfo : EIATTR_KPARAM_INFO
	.align		4
.L_200:
        /*0028*/ 	.byte	0x04, 0x17
        /*002a*/ 	.short	(.L_202 - .L_201)
.L_201:
        /*002c*/ 	.word	0x00000000
        /*0030*/ 	.short	0x0001
        /*0032*/ 	.short	0x0008
        /*0034*/ 	.byte	0x00, 0xf5, 0x21, 0x00


	//----- nvinfo : EIATTR_KPARAM_INFO
	.align		4
.L_202:
        /*0038*/ 	.byte	0x04, 0x17
        /*003a*/ 	.short	(.L_204 - .L_203)
.L_203:
        /*003c*/ 	.word	0x00000000
        /*0040*/ 	.short	0x0000
        /*0042*/ 	.short	0x0000
        /*0044*/ 	.byte	0x00, 0xf5, 0x21, 0x00


	//----- nvinfo : EIATTR_SPARSE_MMA_MASK
	.align		4
.L_204:
        /*0048*/ 	.byte	0x03, 0x50
        /*004a*/ 	.short	0x0000


	//----- nvinfo : EIATTR_MAXREG_COUNT
	.align		4
        /*004c*/ 	.byte	0x03, 0x1b
        /*004e*/ 	.short	0x00ff


	//----- nvinfo : EIATTR_MERCURY_ISA_VERSION
	.align		4
        /*0050*/ 	.byte	0x03, 0x5f
        /*0052*/ 	.short	0x0101


	//----- nvinfo : EIATTR_VRC_CTA_INIT_COUNT
	.align		4
        /*0054*/ 	.byte	0x02, 0x4a
	.zero		1
	.zero		1


	//----- nvinfo : EIATTR_EXIT_INSTR_OFFSETS
	.align		4
        /*0058*/ 	.byte	0x04, 0x1c
        /*005a*/ 	.short	(.L_206 - .L_205)


	//   ....[0]....
.L_205:
        /*005c*/ 	.word	0x00000120


	//----- nvinfo : EIATTR_CBANK_PARAM_SIZE
	.align		4
.L_206:
        /*0060*/ 	.byte	0x03, 0x19
        /*0062*/ 	.short	0x001c


	//----- nvinfo : EIATTR_PARAM_CBANK
	.align		4
        /*0064*/ 	.byte	0x04, 0x0a
        /*0066*/ 	.short	(.L_208 - .L_207)
	.align		4
.L_207:
        /*0068*/ 	.word	index@(.nv.constant0._Z4stvvIfEvPT_S1_S1_i)
        /*006c*/ 	.short	0x0380
        /*006e*/ 	.short	0x001c


	//----- nvinfo : EIATTR_SW_WAR
	.align		4
.L_208:
        /*0070*/ 	.byte	0x04, 0x36
        /*0072*/ 	.short	(.L_210 - .L_209)
.L_209:
        /*0074*/ 	.word	0x00000008
.L_210:


//--------------------- .nv.info._Z4stvvIiEvPT_S1_S1_i --------------------------
	.section	.nv.info._Z4stvvIiEvPT_S1_S1_i,"",@"SHT_CUDA_INFO"
	.sectionflags	@""
	.align	4


	//----- nvinfo : EIATTR_CUDA_API_VERSION
	.align		4
        /*0000*/ 	.byte	0x04, 0x37
        /*0002*/ 	.short	(.L_212 - .L_211)
.L_211:
        /*0004*/ 	.word	0x00000082


	//----- nvinfo : EIATTR_KPARAM_INFO
	.align		4
.L_212:
        /*0008*/ 	.byte	0x04, 0x17
        /*000a*/ 	.short	(.L_214 - .L_213)
.L_213:
        /*000c*/ 	.word	0x00000000
        /*0010*/ 	.short	0x0003
        /*0012*/ 	.short	0x0018
        /*0014*/ 	.byte	0x00, 0xf0, 0x11, 0x00


	//----- nvinfo : EIATTR_KPARAM_INFO
	.align		4
.L_214:
        /*0018*/ 	.byte	0x04, 0x17
        /*001a*/ 	.short	(.L_216 - .L_215)
.L_215:
        /*001c*/ 	.word	0x00000000
        /*0020*/ 	.short	0x0002
        /*0022*/ 	.short	0x0010
        /*0024*/ 	.byte	0x00, 0xf5, 0x21, 0x00


	//----- nvinfo : EIATTR_KPARAM_INFO
	.align		4
.L_216:
        /*0028*/ 	.byte	0x04, 0x17
        /*002a*/ 	.short	(.L_218 - .L_217)
.L_217:
        /*002c*/ 	.word	0x00000000
        /*0030*/ 	.short	0x0001
        /*0032*/ 	.short	0x0008
        /*0034*/ 	.byte	0x00, 0xf5, 0x21, 0x00


	//----- nvinfo : EIATTR_KPARAM_INFO
	.align		4
.L_218:
        /*0038*/ 	.byte	0x04, 0x17
        /*003a*/ 	.short	(.L_220 - .L_219)
.L_219:
        /*003c*/ 	.word	0x00000000
        /*0040*/ 	.short	0x0000
        /*0042*/ 	.short	0x0000
        /*0044*/ 	.byte	0x00, 0xf5, 0x21, 0x00


	//----- nvinfo : EIATTR_SPARSE_MMA_MASK
	.align		4
.L_220:
        /*0048*/ 	.byte	0x03, 0x50
        /*004a*/ 	.short	0x0000


	//----- nvinfo : EIATTR_MAXREG_COUNT
	.align		4
        /*004c*/ 	.byte	0x03, 0x1b
        /*004e*/ 	.short	0x00ff


	//----- nvinfo : EIATTR_MERCURY_ISA_VERSION
	.align		4
        /*0050*/ 	.byte	0x03, 0x5f
        /*0052*/ 	.short	0x0101


	//----- nvinfo : EIATTR_VRC_CTA_INIT_COUNT
	.align		4
        /*0054*/ 	.byte	0x02, 0x4a
	.zero		1
	.zero		1


	//----- nvinfo : EIATTR_EXIT_INSTR_OFFSETS
	.align		4
        /*0058*/ 	.byte	0x04, 0x1c
        /*005a*/ 	.short	(.L_222 - .L_221)


	//   ....[0]....
.L_221:
        /*005c*/ 	.word	0x00000120


	//----- nvinfo : EIATTR_CBANK_PARAM_SIZE
	.align		4
.L_222:
        /*0060*/ 	.byte	0x03, 0x19
        /*0062*/ 	.short	0x001c


	//----- nvinfo : EIATTR_PARAM_CBANK
	.align		4
        /*0064*/ 	.byte	0x04, 0x0a
        /*0066*/ 	.short	(.L_224 - .L_223)
	.align		4
.L_223:
        /*0068*/ 	.word	index@(.nv.constant0._Z4stvvIiEvPT_S1_S1_i)
        /*006c*/ 	.short	0x0380
        /*006e*/ 	.short	0x001c


	//----- nvinfo : EIATTR_SW_WAR
	.align		4
.L_224:
        /*0070*/ 	.byte	0x04, 0x36
        /*0072*/ 	.short	(.L_226 - .L_225)
.L_225:
        /*0074*/ 	.word	0x00000008
.L_226:


//--------------------- .nv.info._Z4randIdEvPT_i  --------------------------
	.section	.nv.info._Z4randIdEvPT_i,"",@"SHT_CUDA_INFO"
	.sectionflags	@""
	.align	4


	//----- nvinfo : EIATTR_CUDA_API_VERSION
	.align		4
        /*0000*/ 	.byte	0x04, 0x37
        /*0002*/ 	.short	(.L_228 - .L_227)
.L_227:
        /*0004*/ 	.word	0x00000082


	//----- nvinfo : EIATTR_KPARAM_INFO
	.align		4
.L_228:
        /*0008*/ 	.byte	0x04, 0x17
        /*000a*/ 	.short	(.L_230 - .L_229)
.L_229:
        /*000c*/ 	.word	0x00000000
        /*0010*/ 	.short	0x0001
        /*0012*/ 	.short	0x0008
        /*0014*/ 	.byte	0x00, 0xf0, 0x11, 0x00


	//----- nvinfo : EIATTR_KPARAM_INFO
	.align		4
.L_230:
        /*0018*/ 	.byte	0x04, 0x17
        /*001a*/ 	.short	(.L_232 - .L_231)
.L_231:
        /*001c*/ 	.word	0x00000000
        /*0020*/ 	.short	0x0000
        /*0022*/ 	.short	0x0000
        /*0024*/ 	.byte	0x00, 0xf5, 0x21, 0x00


	//----- nvinfo : EIATTR_SPARSE_MMA_MASK
	.align		4
.L_232:
        /*0028*/ 	.byte	0x03, 0x50
        /*002a*/ 	.short	0x0000


	//----- nvinfo : EIATTR_MAXREG_COUNT
	.align		4
        /*002c*/ 	.byte	0x03, 0x1b
        /*002e*/ 	.short	0x00ff


	//----- nvinfo : EIATTR_MERCURY_ISA_VERSION
	.align		4
        /*0030*/ 	.byte	0x03, 0x5f
        /*0032*/ 	.short	0x0101


	//----- nvinfo : EIATTR_VRC_CTA_INIT_COUNT
	.align		4
        /*0034*/ 	.byte	0x02, 0x4a
	.zero		1
	.zero		1


	//----- nvinfo : EIATTR_EXIT_INSTR_OFFSETS
	.align		4
        /*0038*/ 	.byte	0x04, 0x1c
        /*003a*/ 	.short	(.L_234 - .L_233)


	//   ....[0]....
.L_233:
        /*003c*/ 	.word	0x00002850


	//----- nvinfo : EIATTR_CRS_STACK_SIZE
	.align		4
.L_234:
        /*0040*/ 	.byte	0x04, 0x1e
        /*0042*/ 	.short	(.L_236 - .L_235)
.L_235:
        /*0044*/ 	.word	0x00000000


	//----- nvinfo : EIATTR_CBANK_PARAM_SIZE
	.align		4
.L_236:
        /*0048*/ 	.byte	0x03, 0x19
        /*004a*/ 	.short	0x000c


	//----- nvinfo : EIATTR_PARAM_CBANK
	.align		4
        /*004c*/ 	.byte	0x04, 0x0a
        /*004e*/ 	.short	(.L_238 - .L_237)
	.align		4
.L_237:
        /*0050*/ 	.word	index@(.nv.constant0._Z4randIdEvPT_i)
        /*0054*/ 	.short	0x0380
        /*0056*/ 	.short	0x000c


	//----- nvinfo : EIATTR_SW_WAR
	.align		4
.L_238:
        /*0058*/ 	.byte	0x04, 0x36
        /*005a*/ 	.short	(.L_240 - .L_239)
.L_239:
        /*005c*/ 	.word	0x00000008
.L_240:


//--------------------- .nv.info._Z4randIfEvPT_i  --------------------------
	.section	.nv.info._Z4randIfEvPT_i,"",@"SHT_CUDA_INFO"
	.sectionflags	@""
	.align	4


	//----- nvinfo : EIATTR_CUDA_API_VERSION
	.align		4
        /*0000*/ 	.byte	0x04, 0x37
        /*0002*/ 	.short	(.L_242 - .L_241)
.L_241:
        /*0004*/ 	.word	0x00000082


	//----- nvinfo : EIATTR_KPARAM_INFO
	.align		4
.L_242:
        /*0008*/ 	.byte	0x04, 0x17
        /*000a*/ 	.short	(.L_244 - .L_243)
.L_243:
        /*000c*/ 	.word	0x00000000
        /*0010*/ 	.short	0x0001
        /*0012*/ 	.short	0x0008
        /*0014*/ 	.byte	0x00, 0xf0, 0x11, 0x00


	//----- nvinfo : EIATTR_KPARAM_INFO
	.align		4
.L_244:
        /*0018*/ 	.byte	0x04, 0x17
        /*001a*/ 	.short	(.L_246 - .L_245)
.L_245:
        /*001c*/ 	.word	0x00000000
        /*0020*/ 	.short	0x0000
        /*0022*/ 	.short	0x0000
        /*0024*/ 	.byte	0x00, 0xf5, 0x21, 0x00


	//----- nvinfo : EIATTR_SPARSE_MMA_MASK
	.align		4
.L_246:
        /*0028*/ 	.byte	0x03, 0x50
        /*002a*/ 	.short	0x0000


	//----- nvinfo : EIATTR_MAXREG_COUNT
	.align		4
        /*002c*/ 	.byte	0x03, 0x1b
        /*002e*/ 	.short	0x00ff


	//----- nvinfo : EIATTR_MERCURY_ISA_VERSION
	.align		4
        /*0030*/ 	.byte	0x03, 0x5f
        /*0032*/ 	.short	0x0101


	//----- nvinfo : EIATTR_VRC_CTA_INIT_COUNT
	.align		4
        /*0034*/ 	.byte	0x02, 0x4a
	.zero		1
	.zero		1


	//----- nvinfo : EIATTR_EXIT_INSTR_OFFSETS
	.align		4
        /*0038*/ 	.byte	0x04, 0x1c
        /*003a*/ 	.short	(.L_248 - .L_247)


	//   ....[0]....
.L_247:
        /*003c*/ 	.word	0x00002850


	//----- nvinfo : EIATTR_CRS_STACK_SIZE
	.align		4
.L_248:
        /*0040*/ 	.byte	0x04, 0x1e
        /*0042*/ 	.short	(.L_250 - .L_249)
.L_249:
        /*0044*/ 	.word	0x00000000


	//----- nvinfo : EIATTR_CBANK_PARAM_SIZE
	.align		4
.L_250:
        /*0048*/ 	.byte	0x03, 0x19
        /*004a*/ 	.short	0x000c


	//----- nvinfo : EIATTR_PARAM_CBANK
	.align		4
        /*004c*/ 	.byte	0x04, 0x0a
        /*004e*/ 	.short	(.L_252 - .L_251)
	.align		4
.L_251:
        /*0050*/ 	.word	index@(.nv.constant0._Z4randIfEvPT_i)
        /*0054*/ 	.short	0x0380
        /*0056*/ 	.short	0x000c


	//----- nvinfo : EIATTR_SW_WAR
	.align		4
.L_252:
        /*0058*/ 	.byte	0x04, 0x36
        /*005a*/ 	.short	(.L_254 - .L_253)
.L_253:
        /*005c*/ 	.word	0x00000008
.L_254:


//--------------------- .nv.info._Z4randIiEvPT_i  --------------------------
	.section	.nv.info._Z4randIiEvPT_i,"",@"SHT_CUDA_INFO"
	.sectionflags	@""
	.align	4


	//----- nvinfo : EIATTR_CUDA_API_VERSION
	.align		4
        /*0000*/ 	.byte	0x04, 0x37
        /*0002*/ 	.short	(.L_256 - .L_255)
.L_255:
        /*0004*/ 	.word	0x00000082


	//----- nvinfo : EIATTR_KPARAM_INFO
	.align		4
.L_256:
        /*0008*/ 	.byte	0x04, 0x17
        /*000a*/ 	.short	(.L_258 - .L_257)
.L_257:
        /*000c*/ 	.word	0x00000000
        /*0010*/ 	.short	0x0001
        /*0012*/ 	.short	0x0008
        /*0014*/ 	.byte	0x00, 0xf0, 0x11, 0x00


	//----- nvinfo : EIATTR_KPARAM_INFO
	.align		4
.L_258:
        /*0018*/ 	.byte	0x04, 0x17
        /*001a*/ 	.short	(.L_260 - .L_259)
.L_259:
        /*001c*/ 	.word	0x00000000
        /*0020*/ 	.short	0x0000
        /*0022*/ 	.short	0x0000
        /*0024*/ 	.byte	0x00, 0xf5, 0x21, 0x00


	//----- nvinfo : EIATTR_SPARSE_MMA_MASK
	.align		4
.L_260:
        /*0028*/ 	.byte	0x03, 0x50
        /*002a*/ 	.short	0x0000


	//----- nvinfo : EIATTR_MAXREG_COUNT
	.align		4
        /*002c*/ 	.byte	0x03, 0x1b
        /*002e*/ 	.short	0x00ff


	//----- nvinfo : EIATTR_MERCURY_ISA_VERSION
	.align		4
        /*0030*/ 	.byte	0x03, 0x5f
        /*0032*/ 	.short	0x0101


	//----- nvinfo : EIATTR_VRC_CTA_INIT_COUNT
	.align		4
        /*0034*/ 	.byte	0x02, 0x4a
	.zero		1
	.zero		1


	//----- nvinfo : EIATTR_EXIT_INSTR_OFFSETS
	.align		4
        /*0038*/ 	.byte	0x04, 0x1c
        /*003a*/ 	.short	(.L_262 - .L_261)


	//   ....[0]....
.L_261:
        /*003c*/ 	.word	0x00002840


	//----- nvinfo : EIATTR_CRS_STACK_SIZE
	.align		4
.L_262:
        /*0040*/ 	.byte	0x04, 0x1e
        /*0042*/ 	.short	(.L_264 - .L_263)
.L_263:
        /*0044*/ 	.word	0x00000000


	//----- nvinfo : EIATTR_CBANK_PARAM_SIZE
	.align		4
.L_264:
        /*0048*/ 	.byte	0x03, 0x19
        /*004a*/ 	.short	0x000c


	//----- nvinfo : EIATTR_PARAM_CBANK
	.align		4
        /*004c*/ 	.byte	0x04, 0x0a
        /*004e*/ 	.short	(.L_266 - .L_265)
	.align		4
.L_265:
        /*0050*/ 	.word	index@(.nv.constant0._Z4randIiEvPT_i)
        /*0054*/ 	.short	0x0380
        /*0056*/ 	.short	0x000c


	//----- nvinfo : EIATTR_SW_WAR
	.align		4
.L_266:
        /*0058*/ 	.byte	0x04, 0x36
        /*005a*/ 	.short	(.L_268 - .L_267)
.L_267:
        /*005c*/ 	.word	0x00000008
.L_268:


//--------------------- .nv.info._Z4gemmIdEvPT_S1_S1_i --------------------------
	.section	.nv.info._Z4gemmIdEvPT_S1_S1_i,"",@"SHT_CUDA_INFO"
	.sectionflags	@""
	.align	4


	//----- nvinfo : EIATTR_CUDA_API_VERSION
	.align		4
        /*0000*/ 	.byte	0x04, 0x37
        /*0002*/ 	.short	(.L_270 - .L_269)
.L_269:
        /*0004*/ 	.word	0x00000082


	//----- nvinfo : EIATTR_KPARAM_INFO
	.align		4
.L_270:
        /*0008*/ 	.byte	0x04, 0x17
        /*000a*/ 	.short	(.L_272 - .L_271)
.L_271:
        /*000c*/ 	.word	0x00000000
        /*0010*/ 	.short	0x0003
        /*0012*/ 	.short	0x0018
        /*0014*/ 	.byte	0x00, 0xf0, 0x11, 0x00


	//----- nvinfo : EIATTR_KPARAM_INFO
	.align		4
.L_272:
        /*0018*/ 	.byte	0x04, 0x17
        /*001a*/ 	.short	(.L_274 - .L_273)
.L_273:
        /*001c*/ 	.word	0x00000000
        /*0020*/ 	.short	0x0002
        /*0022*/ 	.short	0x0010
        /*0024*/ 	.byte	0x00, 0xf5, 0x21, 0x00


	//----- nvinfo : EIATTR_KPARAM_INFO
	.align		4
.L_274:
        /*0028*/ 	.byte	0x04, 0x17
        /*002a*/ 	.short	(.L_276 - .L_275)
.L_275:
        /*002c*/ 	.word	0x00000000
        /*0030*/ 	.short	0x0001
        /*0032*/ 	.short	0x0008
        /*0034*/ 	.byte	0x00, 0xf5, 0x21, 0x00


	//----- nvinfo : EIATTR_KPARAM_INFO
	.align		4
.L_276:
        /*0038*/ 	.byte	0x04, 0x17
        /*003a*/ 	.short	(.L_278 - .L_277)
.L_277:
        /*003c*/ 	.word	0x00000000
        /*0040*/ 	.short	0x0000
        /*0042*/ 	.short	0x0000
        /*0044*/ 	.byte	0x00, 0xf5, 0x21, 0x00


	//----- nvinfo : EIATTR_SPARSE_MMA_MASK
	.align		4
.L_278:
        /*0048*/ 	.byte	0x03, 0x50
        /*004a*/ 	.short	0x0000


	//----- nvinfo : EIATTR_MAXREG_COUNT
	.align		4
        /*004c*/ 	.byte	0x03, 0x1b
        /*004e*/ 	.short	0x00ff


	//----- nvinfo : EIATTR_MERCURY_ISA_VERSION
	.align		4
        /*0050*/ 	.byte	0x03, 0x5f
        /*0052*/ 	.short	0x0101


	//----- nvinfo : EIATTR_VRC_CTA_INIT_COUNT
	.align		4
        /*0054*/ 	.byte	0x02, 0x4a
	.zero		1
	.zero		1


	//----- nvinfo : EIATTR_EXIT_INSTR_OFFSETS
	.align		4
        /*0058*/ 	.byte	0x04, 0x1c
        /*005a*/ 	.short	(.L_280 - .L_279)


	//   ....[0]....
.L_279:
        /*005c*/ 	.word	0x00000050


	//   ....[1]....
        /*0060*/ 	.word	0x000005e0


	//   ....[2]....
        /*0064*/ 	.word	0x00000850


	//   ....[3]....
        /*0068*/ 	.word	0x00000a10


	//   ....[4]....
        /*006c*/ 	.word	0x00000ac0


	//----- nvinfo : EIATTR_CBANK_PARAM_SIZE
	.align		4
.L_280:
        /*0070*/ 	.byte	0x03, 0x19
        /*0072*/ 	.short	0x001c


	//----- nvinfo : EIATTR_PARAM_CBANK
	.align		4
        /*0074*/ 	.byte	0x04, 0x0a
        /*0076*/ 	.short	(.L_282 - .L_281)
	.align		4
.L_281:
        /*0078*/ 	.word	index@(.nv.constant0._Z4gemmIdEvPT_S1_S1_i)
        /*007c*/ 	.short	0x0380
        /*007e*/ 	.short	0x001c


	//----- nvinfo : EIATTR_SW_WAR
	.align		4
.L_282:
        /*0080*/ 	.byte	0x04, 0x36
        /*0082*/ 	.short	(.L_284 - .L_283)
.L_283:
        /*0084*/ 	.word	0x00000008
.L_284:


//--------------------- .nv.info._Z4gemmIfEvPT_S1_S1_i --------------------------
	.section	.nv.info._Z4gemmIfEvPT_S1_S1_i,"",@"SHT_CUDA_INFO"
	.sectionflags	@""
	.align	4


	//----- nvinfo : EIATTR_CUDA_API_VERSION
	.align		4
        /*0000*/ 	.byte	0x04, 0x37
        /*0002*/ 	.short	(.L_286 - .L_285)
.L_285:
        /*0004*/ 	.word	0x00000082


	//----- nvinfo : EIATTR_KPARAM_INFO
	.align		4
.L_286:
        /*0008*/ 	.byte	0x04, 0x17
        /*000a*/ 	.short	(.L_288 - .L_287)
.L_287:
        /*000c*/ 	.word	0x00000000
        /*0010*/ 	.short	0x0003
        /*0012*/ 	.short	0x0018
        /*0014*/ 	.byte	0x00, 0xf0, 0x11, 0x00


	//----- nvinfo : EIATTR_KPARAM_INFO
	.align		4
.L_288:
        /*0018*/ 	.byte	0x04, 0x17
        /*001a*/ 	.short	(.L_290 - .L_289)
.L_289:
        /*001c*/ 	.word	0x00000000
        /*0020*/ 	.short	0x0002
        /*0022*/ 	.short	0x0010
        /*0024*/ 	.byte	0x00, 0xf5, 0x21, 0x00


	//----- nvinfo : EIATTR_KPARAM_INFO
	.align		4
.L_290:
        /*0028*/ 	.byte	0x04, 0x17
        /*002a*/ 	.short	(.L_292 - .L_291)
.L_291:
        /*002c*/ 	.word	0x00000000
        /*0030*/ 	.short	0x0001
        /*0032*/ 	.short	0x0008
        /*0034*/ 	.byte	0x00, 0xf5, 0x21, 0x00


	//----- nvinfo : EIATTR_KPARAM_INFO
	.align		4
.L_292:
        /*0038*/ 	.byte	0x04, 0x17
        /*003a*/ 	.short	(.L_294 - .L_293)
.L_293:
        /*003c*/ 	.word	0x00000000
        /*0040*/ 	.short	0x0000
        /*0042*/ 	.short	0x0000
        /*0044*/ 	.byte	0x00, 0xf5, 0x21, 0x00


	//----- nvinfo : EIATTR_SPARSE_MMA_MASK
	.align		4
.L_294:
        /*0048*/ 	.byte	0x03, 0x50
        /*004a*/ 	.short	0x0000


	//----- nvinfo : EIATTR_MAXREG_COUNT
	.align		4
        /*004c*/ 	.byte	0x03, 0x1b
        /*004e*/ 	.short	0x00ff


	//----- nvinfo : EIATTR_MERCURY_ISA_VERSION
	.align		4
        /*0050*/ 	.byte	0x03, 0x5f
        /*0052*/ 	.short	0x0101


	//----- nvinfo : EIATTR_VRC_CTA_INIT_COUNT
	.align		4
        /*0054*/ 	.byte	0x02, 0x4a
	.zero		1
	.zero		1


	//----- nvinfo : EIATTR_EXIT_INSTR_OFFSETS
	.align		4
        /*0058*/ 	.byte	0x04, 0x1c
        /*005a*/ 	.short	(.L_296 - .L_295)


	//   ....[0]....
.L_295:
        /*005c*/ 	.word	0x00000050


	//   ....[1]....
        /*0060*/ 	.word	0x00000620


	//   ....[2]....
        /*0064*/ 	.word	0x00000890


	//   ....[3]....
        /*0068*/ 	.word	0x00000a50


	//   ....[4]....
        /*006c*/ 	.word	0x00000b00


	//----- nvinfo : EIATTR_CBANK_PARAM_SIZE
	.align		4
.L_296:
        /*0070*/ 	.byte	0x03, 0x19
        /*0072*/ 	.short	0x001c


	//----- nvinfo : EIATTR_PARAM_CBANK
	.align		4
        /*0074*/ 	.byte	0x04, 0x0a
        /*0076*/ 	.short	(.L_298 - .L_297)
	.align		4
.L_297:
        /*0078*/ 	.word	index@(.nv.constant0._Z4gemmIfEvPT_S1_S1_i)
        /*007c*/ 	.short	0x0380
        /*007e*/ 	.short	0x001c


	//----- nvinfo : EIATTR_SW_WAR
	.align		4
.L_298:
        /*0080*/ 	.byte	0x04, 0x36
        /*0082*/ 	.short	(.L_300 - .L_299)
.L_299:
        /*0084*/ 	.word	0x00000008
.L_300:


//--------------------- .nv.info._Z4gemmIiEvPT_S1_S1_i --------------------------
	.section	.nv.info._Z4gemmIiEvPT_S1_S1_i,"",@"SHT_CUDA_INFO"
	.sectionflags	@""
	.align	4


	//----- nvinfo : EIATTR_CUDA_API_VERSION
	.align		4
        /*0000*/ 	.byte	0x04, 0x37
        /*0002*/ 	.short	(.L_302 - .L_301)
.L_301:
        /*0004*/ 	.word	0x00000082


	//----- nvinfo : EIATTR_KPARAM_INFO
	.align		4
.L_302:
        /*0008*/ 	.byte	0x04, 0x17
        /*000a*/ 	.short	(.L_304 - .L_303)
.L_303:
        /*000c*/ 	.word	0x00000000
        /*0010*/ 	.short	0x0003
        /*0012*/ 	.short	0x0018
        /*0014*/ 	.byte	0x00, 0xf0, 0x11, 0x00


	//----- nvinfo : EIATTR_KPARAM_INFO
	.align		4
.L_304:
        /*0018*/ 	.byte	0x04, 0x17
        /*001a*/ 	.short	(.L_306 - .L_305)
.L_305:
        /*001c*/ 	.word	0x00000000
        /*0020*/ 	.short	0x0002
        /*0022*/ 	.short	0x0010
        /*0024*/ 	.byte	0x00, 0xf5, 0x21, 0x00


	//----- nvinfo : EIATTR_KPARAM_INFO
	.align		4
.L_306:
        /*0028*/ 	.byte	0x04, 0x17
        /*002a*/ 	.short	(.L_308 - .L_307)
.L_307:
        /*002c*/ 	.word	0x00000000
        /*0030*/ 	.short	0x0001
        /*0032*/ 	.short	0x0008
        /*0034*/ 	.byte	0x00, 0xf5, 0x21, 0x00


	//----- nvinfo : EIATTR_KPARAM_INFO
	.align		4
.L_308:
        /*0038*/ 	.byte	0x04, 0x17
        /*003a*/ 	.short	(.L_310 - .L_309)
.L_309:
        /*003c*/ 	.word	0x00000000
        /*0040*/ 	.short	0x0000
        /*0042*/ 	.short	0x0000
        /*0044*/ 	.byte	0x00, 0xf5, 0x21, 0x00


	//----- nvinfo : EIATTR_SPARSE_MMA_MASK
	.align		4
.L_310:
        /*0048*/ 	.byte	0x03, 0x50
        /*004a*/ 	.short	0x0000


	//----- nvinfo : EIATTR_MAXREG_COUNT
	.align		4
        /*004c*/ 	.byte	0x03, 0x1b
        /*004e*/ 	.short	0x00ff


	//----- nvinfo : EIATTR_MERCURY_ISA_VERSION
	.align		4
        /*0050*/ 	.byte	0x03, 0x5f
        /*0052*/ 	.short	0x0101


	//----- nvinfo : EIATTR_VRC_CTA_INIT_COUNT
	.align		4
        /*0054*/ 	.byte	0x02, 0x4a
	.zero		1
	.zero		1


	//----- nvinfo : EIATTR_EXIT_INSTR_OFFSETS
	.align		4
        /*0058*/ 	.byte	0x04, 0x1c
        /*005a*/ 	.short	(.L_312 - .L_311)


	//   ....[0]....
.L_311:
        /*005c*/ 	.word	0x00000050


	//   ....[1]....
        /*0060*/ 	.word	0x00000620


	//   ....[2]....
        /*0064*/ 	.word	0x00000890


	//   ....[3]....
        /*0068*/ 	.word	0x00000a50


	//   ....[4]....
        /*006c*/ 	.word	0x00000b00


	//----- nvinfo : EIATTR_CBANK_PARAM_SIZE
	.align		4
.L_312:
        /*0070*/ 	.byte	0x03, 0x19
        /*0072*/ 	.short	0x001c


	//----- nvinfo : EIATTR_PARAM_CBANK
	.align		4
        /*0074*/ 	.byte	0x04, 0x0a
        /*0076*/ 	.short	(.L_314 - .L_313)
	.align		4
.L_313:
        /*0078*/ 	.word	index@(.nv.constant0._Z4gemmIiEvPT_S1_S1_i)
        /*007c*/ 	.short	0x0380
        /*007e*/ 	.short	0x001c


	//----- nvinfo : EIATTR_SW_WAR
	.align		4
.L_314:
        /*0080*/ 	.byte	0x04, 0x36
        /*0082*/ 	.short	(.L_316 - .L_315)
.L_315:
        /*0084*/ 	.word	0x00000008
.L_316:


//--------------------- .nv.info._Z4gemvIdEvPT_S1_S1_i --------------------------
	.section	.nv.info._Z4gemvIdEvPT_S1_S1_i,"",@"SHT_CUDA_INFO"
	.sectionflags	@""
	.align	4


	//----- nvinfo : EIATTR_CUDA_API_VERSION
	.align		4
        /*0000*/ 	.byte	0x04, 0x37
        /*0002*/ 	.short	(.L_318 - .L_317)
.L_317:
        /*0004*/ 	.word	0x00000082


	//----- nvinfo : EIATTR_KPARAM_INFO
	.align		4
.L_318:
        /*0008*/ 	.byte	0x04, 0x17
        /*000a*/ 	.short	(.L_320 - .L_319)
.L_319:
        /*000c*/ 	.word	0x00000000
        /*0010*/ 	.short	0x0003
        /*0012*/ 	.short	0x0018
        /*0014*/ 	.byte	0x00, 0xf0, 0x11, 0x00


	//----- nvinfo : EIATTR_KPARAM_INFO
	.align		4
.L_320:
        /*0018*/ 	.byte	0x04, 0x17
        /*001a*/ 	.short	(.L_322 - .L_321)
.L_321:
        /*001c*/ 	.word	0x00000000
        /*0020*/ 	.short	0x0002
        /*0022*/ 	.short	0x0010
        /*0024*/ 	.byte	0x00, 0xf5, 0x21, 0x00


	//----- nvinfo : EIATTR_KPARAM_INFO
	.align		4
.L_322:
        /*0028*/ 	.byte	0x04, 0x17
        /*002a*/ 	.short	(.L_324 - .L_323)
.L_323:
        /*002c*/ 	.word	0x00000000
        /*0030*/ 	.short	0x0001
        /*0032*/ 	.short	0x0008
        /*0034*/ 	.byte	0x00, 0xf5, 0x21, 0x00


	//----- nvinfo : EIATTR_KPARAM_INFO
	.align		4
.L_324:
        /*0038*/ 	.byte	0x04, 0x17
        /*003a*/ 	.short	(.L_326 - .L_325)
.L_325:
        /*003c*/ 	.word	0x00000000
        /*0040*/ 	.short	0x0000
        /*0042*/ 	.short	0x0000
        /*0044*/ 	.byte	0x00, 0xf5, 0x21, 0x00


	//----- nvinfo : EIATTR_SPARSE_MMA_MASK
	.align		4
.L_326:
        /*0048*/ 	.byte	0x03, 0x50
        /*004a*/ 	.short	0x0000


	//----- nvinfo : EIATTR_MAXREG_COUNT
	.align		4
        /*004c*/ 	.byte	0x03, 0x1b
        /*004e*/ 	.short	0x00ff


	//----- nvinfo : EIATTR_MERCURY_ISA_VERSION
	.align		4
        /*0050*/ 	.byte	0x03, 0x5f
        /*0052*/ 	.short	0x0101


	//----- nvinfo : EIATTR_VRC_CTA_INIT_COUNT
	.align		4
        /*0054*/ 	.byte	0x02, 0x4a
	.zero		1
	.zero		1


	//----- nvinfo : EIATTR_EXIT_INSTR_OFFSETS
	.align		4
        /*0058*/ 	.byte	0x04, 0x1c
        /*005a*/ 	.short	(.L_328 - .L_327)


	//   ....[0]....
.L_327:
        /*005c*/ 	.word	0x00000030


	//   ....[1]....
        /*0060*/ 	.word	0x00000680


	//   ....[2]....
        /*0064*/ 	.word	0x00000930


	//   ....[3]....
        /*0068*/ 	.word	0x00000ae0


	//   ....[4]....
        /*006c*/ 	.word	0x00000c30


	//----- nvinfo : EIATTR_CBANK_PARAM_SIZE
	.align		4
.L_328:
        /*0070*/ 	.byte	0x03, 0x19
        /*0072*/ 	.short	0x001c


	//----- nvinfo : EIATTR_PARAM_CBANK
	.align		4
        /*0074*/ 	.byte	0x04, 0x0a
        /*0076*/ 	.short	(.L_330 - .L_329)
	.align		4
.L_329:
        /*0078*/ 	.word	index@(.nv.constant0._Z4gemvIdEvPT_S1_S1_i)
        /*007c*/ 	.short	0x0380
        /*007e*/ 	.short	0x001c


	//----- nvinfo : EIATTR_SW_WAR
	.align		4
.L_330:
        /*0080*/ 	.byte	0x04, 0x36
        /*0082*/ 	.short	(.L_332 - .L_331)
.L_331:
        /*0084*/ 	.word	0x00000008
.L_332:


//--------------------- .nv.info._Z4gemvIfEvPT_S1_S1_i --------------------------
	.section	.nv.info._Z4gemvIfEvPT_S1_S1_i,"",@"SHT_CUDA_INFO"
	.sectionflags	@""
	.align	4


	//----- nvinfo : EIATTR_CUDA_API_VERSION
	.align		4
        /*0000*/ 	.byte	0x04, 0x37
        /*0002*/ 	.short	(.L_334 - .L_333)
.L_333:
        /*0004*/ 	.word	0x00000082


	//----- nvinfo : EIATTR_KPARAM_INFO
	.align		4
.L_334:
        /*0008*/ 	.byte	0x04, 0x17
        /*000a*/ 	.short	(.L_336 - .L_335)
.L_335:
        /*000c*/ 	.word	0x00000000
        /*0010*/ 	.short	0x0003
        /*0012*/ 	.short	0x0018
        /*0014*/ 	.byte	0x00, 0xf0, 0x11, 0x00


	//----- nvinfo : EIATTR_KPARAM_INFO
	.align		4
.L_336:
        /*0018*/ 	.byte	0x04, 0x17
        /*001a*/ 	.short	(.L_338 - .L_337)
.L_337:
        /*001c*/ 	.word	0x00000000
        /*0020*/ 	.short	0x0002
        /*0022*/ 	.short	0x0010
        /*0024*/ 	.byte	0x00, 0xf5, 0x21, 0x00


	//----- nvinfo : EIATTR_KPARAM_INFO
	.align		4
.L_338:
        /*0028*/ 	.byte	0x04, 0x17
        /*002a*/ 	.short	(.L_340 - .L_339)
.L_339:
        /*002c*/ 	.word	0x00000000
        /*0030*/ 	.short	0x0001
        /*0032*/ 	.short	0x0008
        /*0034*/ 	.byte	0x00, 0xf5, 0x21, 0x00


	//----- nvinfo : EIATTR_KPARAM_INFO
	.align		4
.L_340:
        /*0038*/ 	.byte	0x04, 0x17
        /*003a*/ 	.short	(.L_342 - .L_341)
.L_341:
        /*003c*/ 	.word	0x00000000
        /*0040*/ 	.short	0x0000
        /*0042*/ 	.short	0x0000
        /*0044*/ 	.byte	0x00, 0xf5, 0x21, 0x00


	//----- nvinfo : EIATTR_SPARSE_MMA_MASK
	.align		4
.L_342:
        /*0048*/ 	.byte	0x03, 0x50
        /*004a*/ 	.short	0x0000


	//----- nvinfo : EIATTR_MAXREG_COUNT
	.align		4
        /*004c*/ 	.byte	0x03, 0x1b
        /*004e*/ 	.short	0x00ff


	//----- nvinfo : EIATTR_MERCURY_ISA_VERSION
	.align		4
        /*0050*/ 	.byte	0x03, 0x5f
        /*0052*/ 	.short	0x0101


	//----- nvinfo : EIATTR_VRC_CTA_INIT_COUNT
	.align		4
        /*0054*/ 	.byte	0x02, 0x4a
	.zero		1
	.zero		1


	//----- nvinfo : EIATTR_EXIT_INSTR_OFFSETS
	.align		4
        /*0058*/ 	.byte	0x04, 0x1c
        /*005a*/ 	.short	(.L_344 - .L_343)


	//   ....[0]....
.L_343:
        /*005c*/ 	.word	0x00000030


	//   ....[1]....
        /*0060*/ 	.word	0x00000680


	//   ....[2]....
        /*0064*/ 	.word	0x00000930


	//   ....[3]....
        /*0068*/ 	.word	0x00000ae0


	//   ....[4]....
        /*006c*/ 	.word	0x00000bf0


	//----- nvinfo : EIATTR_CBANK_PARAM_SIZE
	.align		4
.L_344:
        /*0070*/ 	.byte	0x03, 0x19
        /*0072*/ 	.short	0x001c


	//----- nvinfo : EIATTR_PARAM_CBANK
	.align		4
        /*0074*/ 	.byte	0x04, 0x0a
        /*0076*/ 	.short	(.L_346 - .L_345)
	.align		4
.L_345:
        /*0078*/ 	.word	index@(.nv.constant0._Z4gemvIfEvPT_S1_S1_i)
        /*007c*/ 	.short	0x0380
        /*007e*/ 	.short	0x001c


	//----- nvinfo : EIATTR_SW_WAR
	.align		4
.L_346:
        /*0080*/ 	.byte	0x04, 0x36
        /*0082*/ 	.short	(.L_348 - .L_347)
.L_347:
        /*0084*/ 	.word	0x00000008
.L_348:


//--------------------- .nv.info._Z4gemvIiEvPT_S1_S1_i --------------------------
	.section	.nv.info._Z4gemvIiEvPT_S1_S1_i,"",@"SHT_CUDA_INFO"
	.sectionflags	@""
	.align	4


	//----- nvinfo : EIATTR_CUDA_API_VERSION
	.align		4
        /*0000*/ 	.byte	0x04, 0x37
        /*0002*/ 	.short	(.L_350 - .L_349)
.L_349:
        /*0004*/ 	.word	0x00000082


	//----- nvinfo : EIATTR_KPARAM_INFO
	.align		4
.L_350:
        /*0008*/ 	.byte	0x04, 0x17
        /*000a*/ 	.short	(.L_352 - .L_351)
.L_351:
        /*000c*/ 	.word	0x00000000
        /*0010*/ 	.short	0x0003
        /*0012*/ 	.short	0x0018
        /*0014*/ 	.byte	0x00, 0xf0, 0x11, 0x00


	//----- nvinfo : EIATTR_KPARAM_INFO
	.align		4
.L_352:
        /*0018*/ 	.byte	0x04, 0x17
        /*001a*/ 	.short	(.L_354 - .L_353)
.L_353:
        /*001c*/ 	.word	0x00000000
        /*0020*/ 	.short	0x0002
        /*0022*/ 	.short	0x0010
        /*0024*/ 	.byte	0x00, 0xf5, 0x21, 0x00


	//----- nvinfo : EIATTR_KPARAM_INFO
	.align		4
.L_354:
        /*0028*/ 	.byte	0x04, 0x17
        /*002a*/ 	.short	(.L_356 - .L_355)
.L_355:
        /*002c*/ 	.word	0x00000000
        /*0030*/ 	.short	0x0001
        /*0032*/ 	.short	0x0008
        /*0034*/ 	.byte	0x00, 0xf5, 0x21, 0x00


	//----- nvinfo : EIATTR_KPARAM_INFO
	.align		4
.L_356:
        /*0038*/ 	.byte	0x04, 0x17
        /*003a*/ 	.short	(.L_358 - .L_357)
.L_357:
        /*003c*/ 	.word	0x00000000
        /*0040*/ 	.short	0x0000
        /*0042*/ 	.short	0x0000
        /*0044*/ 	.byte	0x00, 0xf5, 0x21, 0x00


	//----- nvinfo : EIATTR_SPARSE_MMA_MASK
	.align		4
.L_358:
        /*0048*/ 	.byte	0x03, 0x50
        /*004a*/ 	.short	0x0000


	//----- nvinfo : EIATTR_MAXREG_COUNT
	.align		4
        /*004c*/ 	.byte	0x03, 0x1b
        /*004e*/ 	.short	0x00ff


	//----- nvinfo : EIATTR_MERCURY_ISA_VERSION
	.align		4
        /*0050*/ 	.byte	0x03, 0x5f
        /*0052*/ 	.short	0x0101


	//----- nvinfo : EIATTR_VRC_CTA_INIT_COUNT
	.align		4
        /*0054*/ 	.byte	0x02, 0x4a
	.zero		1
	.zero		1


	//----- nvinfo : EIATTR_EXIT_INSTR_OFFSETS
	.align		4
        /*0058*/ 	.byte	0x04, 0x1c
        /*005a*/ 	.short	(.L_360 - .L_359)


	//   ....[0]....
.L_359:
        /*005c*/ 	.word	0x00000030


	//   ....[1]....
        /*0060*/ 	.word	0x00000680


	//   ....[2]....
        /*0064*/ 	.word	0x00000930


	//   ....[3]....
        /*0068*/ 	.word	0x00000ae0


	//   ....[4]....
        /*006c*/ 	.word	0x00000bf0


	//----- nvinfo : EIATTR_CBANK_PARAM_SIZE
	.align		4
.L_360:
        /*0070*/ 	.byte	0x03, 0x19
        /*0072*/ 	.short	0x001c


	//----- nvinfo : EIATTR_PARAM_CBANK
	.align		4
        /*0074*/ 	.byte	0x04, 0x0a
        /*0076*/ 	.short	(.L_362 - .L_361)
	.align		4
.L_361:
        /*0078*/ 	.word	index@(.nv.constant0._Z4gemvIiEvPT_S1_S1_i)
        /*007c*/ 	.short	0x0380
        /*007e*/ 	.short	0x001c


	//----- nvinfo : EIATTR_SW_WAR
	.align		4
.L_362:
        /*0080*/ 	.byte	0x04, 0x36
        /*0082*/ 	.short	(.L_364 - .L_363)
.L_363:
        /*0084*/ 	.word	0x00000008
.L_364:


//--------------------- .nv.info._Z4irvvIdEvPT_S1_S1_Pi --------------------------
	.section	.nv.info._Z4irvvIdEvPT_S1_S1_Pi,"",@"SHT_CUDA_INFO"
	.sectionflags	@""
	.align	4


	//----- nvinfo : EIATTR_CUDA_API_VERSION
	.align		4
        /*0000*/ 	.byte	0x04, 0x37
        /*0002*/ 	.short	(.L_366 - .L_365)
.L_365:
        /*0004*/ 	.word	0x00000082


	//----- nvinfo : EIATTR_KPARAM_INFO
	.align		4
.L_366:
        /*0008*/ 	.byte	0x04, 0x17
        /*000a*/ 	.short	(.L_368 - .L_367)
.L_367:
        /*000c*/ 	.word	0x00000000
        /*0010*/ 	.short	0x0003
        /*0012*/ 	.short	0x0018
        /*0014*/ 	.byte	0x00, 0xf5, 0x21, 0x00


	//----- nvinfo : EIATTR_KPARAM_INFO
	.align		4
.L_368:
        /*0018*/ 	.byte	0x04, 0x17
        /*001a*/ 	.short	(.L_370 - .L_369)
.L_369:
        /*001c*/ 	.word	0x00000000
        /*0020*/ 	.short	0x0002
        /*0022*/ 	.short	0x0010
        /*0024*/ 	.byte	0x00, 0xf5, 0x21, 0x00


	//----- nvinfo : EIATTR_KPARAM_INFO
	.align		4
.L_370:
        /*0028*/ 	.byte	0x04, 0x17
        /*002a*/ 	.short	(.L_372 - .L_371)
.L_371:
        /*002c*/ 	.word	0x00000000
        /*0030*/ 	.short	0x0001
        /*0032*/ 	.short	0x0008
        /*0034*/ 	.byte	0x00, 0xf5, 0x21, 0x00


	//----- nvinfo : EIATTR_KPARAM_INFO
	.align		4
.L_372:
        /*0038*/ 	.byte	0x04, 0x17
        /*003a*/ 	.short	(.L_374 - .L_373)
.L_373:
        /*003c*/ 	.word	0x00000000
        /*0040*/ 	.short	0x0000
        /*0042*/ 	.short	0x0000
        /*0044*/ 	.byte	0x00, 0xf5, 0x21, 0x00


	//----- nvinfo : EIATTR_SPARSE_MMA_MASK
	.align		4
.L_374:
        /*0048*/ 	.byte	0x03, 0x50
        /*004a*/ 	.short	0x0000


	//----- nvinfo : EIATTR_MAXREG_COUNT
	.align		4
        /*004c*/ 	.byte	0x03, 0x1b
        /*004e*/ 	.short	0x00ff


	//----- nvinfo : EIATTR_MERCURY_ISA_VERSION
	.align		4
        /*0050*/ 	.byte	0x03, 0x5f
        /*0052*/ 	.short	0x0101


	//----- nvinfo : EIATTR_VRC_CTA_INIT_COUNT
	.align		4
        /*0054*/ 	.byte	0x02, 0x4a
	.zero		1
	.zero		1


	//----- nvinfo : EIATTR_EXIT_INSTR_OFFSETS
	.align		4
        /*0058*/ 	.byte	0x04, 0x1c
        /*005a*/ 	.short	(.L_376 - .L_375)


	//   ....[0]....
.L_375:
        /*005c*/ 	.word	0x00000130


	//----- nvinfo : EIATTR_CBANK_PARAM_SIZE
	.align		4
.L_376:
        /*0060*/ 	.byte	0x03, 0x19
        /*0062*/ 	.short	0x0020


	//----- nvinfo : EIATTR_PARAM_CBANK
	.align		4
        /*0064*/ 	.byte	0x04, 0x0a
        /*0066*/ 	.short	(.L_378 - .L_377)
	.align		4
.L_377:
        /*0068*/ 	.word	index@(.nv.constant0._Z4irvvIdEvPT_S1_S1_Pi)
        /*006c*/ 	.short	0x0380
        /*006e*/ 	.short	0x0020


	//----- nvinfo : EIATTR_SW_WAR
	.align		4
.L_378:
        /*0070*/ 	.byte	0x04, 0x36
        /*0072*/ 	.short	(.L_380 - .L_379)
.L_379:
        /*0074*/ 	.word	0x00000008
.L_380:


//--------------------- .nv.info._Z4irvvIfEvPT_S1_S1_Pi --------------------------
	.section	.nv.info._Z4irvvIfEvPT_S1_S1_Pi,"",@"SHT_CUDA_INFO"
	.sectionflags	@""
	.align	4


	//----- nvinfo : EIATTR_CUDA_API_VERSION
	.align		4
        /*0000*/ 	.byte	0x04, 0x37
        /*0002*/ 	.short	(.L_382 - .L_381)
.L_381:
        /*0004*/ 	.word	0x00000082


	//----- nvinfo : EIATTR_KPARAM_INFO
	.align		4
.L_382:
        /*0008*/ 	.byte	0x04, 0x17
        /*000a*/ 	.short	(.L_384 - .L_383)
.L_383:
        /*000c*/ 	.word	0x00000000
        /*0010*/ 	.short	0x0003
        /*0012*/ 	.short	0x0018
        /*0014*/ 	.byte	0x00, 0xf5, 0x21, 0x00


	//----- nvinfo : EIATTR_KPARAM_INFO
	.align		4
.L_384:
        /*0018*/ 	.byte	0x04, 0x17
        /*001a*/ 	.short	(.L_386 - .L_385)
.L_385:
        /*001c*/ 	.word	0x00000000
        /*0020*/ 	.short	0x0002
        /*0022*/ 	.short	0x0010
        /*0024*/ 	.byte	0x00, 0xf5, 0x21, 0x00


	//----- nvinfo : EIATTR_KPARAM_INFO
	.align		4
.L_386:
        /*0028*/ 	.byte	0x04, 0x17
        /*002a*/ 	.short	(.L_388 - .L_387)
.L_387:
        /*002c*/ 	.word	0x00000000
        /*0030*/ 	.short	0x0001
        /*0032*/ 	.short	0x0008
        /*0034*/ 	.byte	0x00, 0xf5, 0x21, 0x00


	//----- nvinfo : EIATTR_KPARAM_INFO
	.align		4
.L_388:
        /*0038*/ 	.byte	0x04, 0x17
        /*003a*/ 	.short	(.L_390 - .L_389)
.L_389:
        /*003c*/ 	.word	0x00000000
        /*0040*/ 	.short	0x0000
        /*0042*/ 	.short	0x0000
        /*0044*/ 	.byte	0x00, 0xf5, 0x21, 0x00


	//----- nvinfo : EIATTR_SPARSE_MMA_MASK
	.align		4
.L_390:
        /*0048*/ 	.byte	0x03, 0x50
        /*004a*/ 	.short	0x0000


	//----- nvinfo : EIATTR_MAXREG_COUNT
	.align		4
        /*004c*/ 	.byte	0x03, 0x1b
        /*004e*/ 	.short	0x00ff


	//----- nvinfo : EIATTR_MERCURY_ISA_VERSION
	.align		4
        /*0050*/ 	.byte	0x03, 0x5f
        /*0052*/ 	.short	0x0101


	//----- nvinfo : EIATTR_VRC_CTA_INIT_COUNT
	.align		4
        /*0054*/ 	.byte	0x02, 0x4a
	.zero		1
	.zero		1


	//----- nvinfo : EIATTR_EXIT_INSTR_OFFSETS
	.align		4
        /*0058*/ 	.byte	0x04, 0x1c
        /*005a*/ 	.short	(.L_392 - .L_391)


	//   ....[0]....
.L_391:
        /*005c*/ 	.word	0x00000130


	//----- nvinfo : EIATTR_CBANK_PARAM_SIZE
	.align		4
.L_392:
        /*0060*/ 	.byte	0x03, 0x19
        /*0062*/ 	.short	0x0020


	//----- nvinfo : EIATTR_PARAM_CBANK
	.align		4
        /*0064*/ 	.byte	0x04, 0x0a
        /*0066*/ 	.short	(.L_394 - .L_393)
	.align		4
.L_393:
        /*0068*/ 	.word	index@(.nv.constant0._Z4irvvIfEvPT_S1_S1_Pi)
        /*006c*/ 	.short	0x0380
        /*006e*/ 	.short	0x0020


	//----- nvinfo : EIATTR_SW_WAR
	.align		4
.L_394:
        /*0070*/ 	.byte	0x04, 0x36
        /*0072*/ 	.short	(.L_396 - .L_395)
.L_395:
        /*0074*/ 	.word	0x00000008
.L_396:


//--------------------- .nv.info._Z4irvvIiEvPT_S1_S1_Pi --------------------------
	.section	.nv.info._Z4irvvIiEvPT_S1_S1_Pi,"",@"SHT_CUDA_INFO"
	.sectionflags	@""
	.align	4


	//----- nvinfo : EIATTR_CUDA_API_VERSION
	.align		4
        /*0000*/ 	.byte	0x04, 0x37
        /*0002*/ 	.short	(.L_398 - .L_397)
.L_397:
        /*0004*/ 	.word	0x00000082


	//----- nvinfo : EIATTR_KPARAM_INFO
	.align		4
.L_398:
        /*0008*/ 	.byte	0x04, 0x17
        /*000a*/ 	.short	(.L_400 - .L_399)
.L_399:
        /*000c*/ 	.word	0x00000000
        /*0010*/ 	.short	0x0003
        /*0012*/ 	.short	0x0018
        /*0014*/ 	.byte	0x00, 0xf5, 0x21, 0x00


	//----- nvinfo : EIATTR_KPARAM_INFO
	.align		4
.L_400:
        /*0018*/ 	.byte	0x04, 0x17
        /*001a*/ 	.short	(.L_402 - .L_401)
.L_401:
        /*001c*/ 	.word	0x00000000
        /*0020*/ 	.short	0x0002
        /*0022*/ 	.short	0x0010
        /*0024*/ 	.byte	0x00, 0xf5, 0x21, 0x00


	//----- nvinfo : EIATTR_KPARAM_INFO
	.align		4
.L_402:
        /*0028*/ 	.byte	0x04, 0x17
        /*002a*/ 	.short	(.L_404 - .L_403)
.L_403:
        /*002c*/ 	.word	0x00000000
        /*0030*/ 	.short	0x0001
        /*0032*/ 	.short	0x0008
        /*0034*/ 	.byte	0x00, 0xf5, 0x21, 0x00


	//----- nvinfo : EIATTR_KPARAM_INFO
	.align		4
.L_404:
        /*0038*/ 	.byte	0x04, 0x17
        /*003a*/ 	.short	(.L_406 - .L_405)
.L_405:
        /*003c*/ 	.word	0x00000000
        /*0040*/ 	.short	0x0000
        /*0042*/ 	.short	0x0000
        /*0044*/ 	.byte	0x00, 0xf5, 0x21, 0x00


	//----- nvinfo : EIATTR_SPARSE_MMA_MASK
	.align		4
.L_406:
        /*0048*/ 	.byte	0x03, 0x50
        /*004a*/ 	.short	0x0000


	//----- nvinfo : EIATTR_MAXREG_COUNT
	.align		4
        /*004c*/ 	.byte	0x03, 0x1b
        /*004e*/ 	.short	0x00ff


	//----- nvinfo : EIATTR_MERCURY_ISA_VERSION
	.align		4
        /*0050*/ 	.byte	0x03, 0x5f
        /*0052*/ 	.short	0x0101


	//----- nvinfo : EIATTR_VRC_CTA_INIT_COUNT
	.align		4
        /*0054*/ 	.byte	0x02, 0x4a
	.zero		1
	.zero		1


	//----- nvinfo : EIATTR_EXIT_INSTR_OFFSETS
	.align		4
        /*0058*/ 	.byte	0x04, 0x1c
        /*005a*/ 	.short	(.L_408 - .L_407)


	//   ....[0]....
.L_407:
        /*005c*/ 	.word	0x00000130


	//----- nvinfo : EIATTR_CBANK_PARAM_SIZE
	.align		4
.L_408:
        /*0060*/ 	.byte	0x03, 0x19
        /*0062*/ 	.short	0x0020


	//----- nvinfo : EIATTR_PARAM_CBANK
	.align		4
        /*0064*/ 	.byte	0x04, 0x0a
        /*0066*/ 	.short	(.L_410 - .L_409)
	.align		4
.L_409:
        /*0068*/ 	.word	index@(.nv.constant0._Z4irvvIiEvPT_S1_S1_Pi)
        /*006c*/ 	.short	0x0380
        /*006e*/ 	.short	0x0020


	//----- nvinfo : EIATTR_SW_WAR
	.align		4
.L_410:
        /*0070*/ 	.byte	0x04, 0x36
        /*0072*/ 	.short	(.L_412 - .L_411)
.L_411:
        /*0074*/ 	.word	0x00000008
.L_412:


//--------------------- .nv.info._Z4gevvIdEvPT_S1_S1_ --------------------------
	.section	.nv.info._Z4gevvIdEvPT_S1_S1_,"",@"SHT_CUDA_INFO"
	.sectionflags	@""
	.align	4


	//----- nvinfo : EIATTR_CUDA_API_VERSION
	.align		4
        /*0000*/ 	.byte	0x04, 0x37
        /*0002*/ 	.short	(.L_414 - .L_413)
.L_413:
        /*0004*/ 	.word	0x00000082


	//----- nvinfo : EIATTR_KPARAM_INFO
	.align		4
.L_414:
        /*0008*/ 	.byte	0x04, 0x17
        /*000a*/ 	.short	(.L_416 - .L_415)
.L_415:
        /*000c*/ 	.word	0x00000000
        /*0010*/ 	.short	0x0002
        /*0012*/ 	.short	0x0010
        /*0014*/ 	.byte	0x00, 0xf5, 0x21, 0x00


	//----- nvinfo : EIATTR_KPARAM_INFO
	.align		4
.L_416:
        /*0018*/ 	.byte	0x04, 0x17
        /*001a*/ 	.short	(.L_418 - .L_417)
.L_417:
        /*001c*/ 	.word	0x00000000
        /*0020*/ 	.short	0x0001
        /*0022*/ 	.short	0x0008
        /*0024*/ 	.byte	0x00, 0xf5, 0x21, 0x00


	//----- nvinfo : EIATTR_KPARAM_INFO
	.align		4
.L_418:
        /*0028*/ 	.byte	0x04, 0x17
        /*002a*/ 	.short	(.L_420 - .L_419)
.L_419:
        /*002c*/ 	.word	0x00000000
        /*0030*/ 	.short	0x0000
        /*0032*/ 	.short	0x0000
        /*0034*/ 	.byte	0x00, 0xf5, 0x21, 0x00


	//----- nvinfo : EIATTR_SPARSE_MMA_MASK
	.align		4
.L_420:
        /*0038*/ 	.byte	0x03, 0x50
        /*003a*/ 	.short	0x0000


	//----- nvinfo : EIATTR_MAXREG_COUNT
	.align		4
        /*003c*/ 	.byte	0x03, 0x1b
        /*003e*/ 	.short	0x00ff


	//----- nvinfo : EIATTR_MERCURY_ISA_VERSION
	.align		4
        /*0040*/ 	.byte	0x03, 0x5f
        /*0042*/ 	.short	0x0101


	//----- nvinfo : EIATTR_VRC_CTA_INIT_COUNT
	.align		4
        /*0044*/ 	.byte	0x02, 0x4a
	.zero		1
	.zero		1


	//----- nvinfo : EIATTR_EXIT_INSTR_OFFSETS
	.align		4
        /*0048*/ 	.byte	0x04, 0x1c
        /*004a*/ 	.short	(.L_422 - .L_421)


	//   ....[0]....
.L_421:
        /*004c*/ 	.word	0x00000100


	//----- nvinfo : EIATTR_CBANK_PARAM_SIZE
	.align		4
.L_422:
        /*0050*/ 	.byte	0x03, 0x19
        /*0052*/ 	.short	0x0018


	//----- nvinfo : EIATTR_PARAM_CBANK
	.align		4
        /*0054*/ 	.byte	0x04, 0x0a
        /*0056*/ 	.short	(.L_424 - .L_423)
	.align		4
.L_423:
        /*0058*/ 	.word	index@(.nv.constant0._Z4gevvIdEvPT_S1_S1_)
        /*005c*/ 	.short	0x0380
        /*005e*/ 	.short	0x0018


	//----- nvinfo : EIATTR_SW_WAR
	.align		4
.L_424:
        /*0060*/ 	.byte	0x04, 0x36
        /*0062*/ 	.short	(.L_426 - .L_425)
.L_425:
        /*0064*/ 	.word	0x00000008
.L_426:


//--------------------- .nv.info._Z4gevvIfEvPT_S1_S1_ --------------------------
	.section	.nv.info._Z4gevvIfEvPT_S1_S1_,"",@"SHT_CUDA_INFO"
	.sectionflags	@""
	.align	4


	//----- nvinfo : EIATTR_CUDA_API_VERSION
	.align		4
        /*0000*/ 	.byte	0x04, 0x37
        /*0002*/ 	.short	(.L_428 - .L_427)
.L_427:
        /*0004*/ 	.word	0x00000082


	//----- nvinfo : EIATTR_KPARAM_INFO
	.align		4
.L_428:
        /*0008*/ 	.byte	0x04, 0x17
        /*000a*/ 	.short	(.L_430 - .L_429)
.L_429:
        /*000c*/ 	.word	0x00000000
        /*0010*/ 	.short	0x0002
        /*0012*/ 	.short	0x0010
        /*0014*/ 	.byte	0x00, 0xf5, 0x21, 0x00


	//----- nvinfo : EIATTR_KPARAM_INFO
	.align		4
.L_430:
        /*0018*/ 	.byte	0x04, 0x17
        /*001a*/ 	.short	(.L_432 - .L_431)
.L_431:
        /*001c*/ 	.word	0x00000000
        /*0020*/ 	.short	0x0001
        /*0022*/ 	.short	0x0008
        /*0024*/ 	.byte	0x00, 0xf5, 0x21, 0x00


	//----- nvinfo : EIATTR_KPARAM_INFO
	.align		4
.L_432:
        /*0028*/ 	.byte	0x04, 0x17
        /*002a*/ 	.short	(.L_434 - .L_433)
.L_433:
        /*002c*/ 	.word	0x00000000
        /*0030*/ 	.short	0x0000
        /*0032*/ 	.short	0x0000
        /*0034*/ 	.byte	0x00, 0xf5, 0x21, 0x00


	//----- nvinfo : EIATTR_SPARSE_MMA_MASK
	.align		4
.L_434:
        /*0038*/ 	.byte	0x03, 0x50
        /*003a*/ 	.short	0x0000


	//----- nvinfo : EIATTR_MAXREG_COUNT
	.align		4
        /*003c*/ 	.byte	0x03, 0x1b
        /*003e*/ 	.short	0x00ff


	//----- nvinfo : EIATTR_MERCURY_ISA_VERSION
	.align		4
        /*0040*/ 	.byte	0x03, 0x5f
        /*0042*/ 	.short	0x0101


	//----- nvinfo : EIATTR_VRC_CTA_INIT_COUNT
	.align		4
        /*0044*/ 	.byte	0x02, 0x4a
	.zero		1
	.zero		1


	//----- nvinfo : EIATTR_EXIT_INSTR_OFFSETS
	.align		4
        /*0048*/ 	.byte	0x04, 0x1c
        /*004a*/ 	.short	(.L_436 - .L_435)


	//   ....[0]....
.L_435:
        /*004c*/ 	.word	0x00000100


	//----- nvinfo : EIATTR_CBANK_PARAM_SIZE
	.align		4
.L_436:
        /*0050*/ 	.byte	0x03, 0x19
        /*0052*/ 	.short	0x0018


	//----- nvinfo : EIATTR_PARAM_CBANK
	.align		4
        /*0054*/ 	.byte	0x04, 0x0a
        /*0056*/ 	.short	(.L_438 - .L_437)
	.align		4
.L_437:
        /*0058*/ 	.word	index@(.nv.constant0._Z4gevvIfEvPT_S1_S1_)
        /*005c*/ 	.short	0x0380
        /*005e*/ 	.short	0x0018


	//----- nvinfo : EIATTR_SW_WAR
	.align		4
.L_438:
        /*0060*/ 	.byte	0x04, 0x36
        /*0062*/ 	.short	(.L_440 - .L_439)
.L_439:
        /*0064*/ 	.word	0x00000008
.L_440:


//--------------------- .nv.info._Z4gevvIiEvPT_S1_S1_ --------------------------
	.section	.nv.info._Z4gevvIiEvPT_S1_S1_,"",@"SHT_CUDA_INFO"
	.sectionflags	@""
	.align	4


	//----- nvinfo : EIATTR_CUDA_API_VERSION
	.align		4
        /*0000*/ 	.byte	0x04, 0x37
        /*0002*/ 	.short	(.L_442 - .L_441)
.L_441:
        /*0004*/ 	.word	0x00000082


	//----- nvinfo : EIATTR_KPARAM_INFO
	.align		4
.L_442:
        /*0008*/ 	.byte	0x04, 0x17
        /*000a*/ 	.short	(.L_444 - .L_443)
.L_443:
        /*000c*/ 	.word	0x00000000
        /*0010*/ 	.short	0x0002
        /*0012*/ 	.short	0x0010
        /*0014*/ 	.byte	0x00, 0xf5, 0x21, 0x00


	//----- nvinfo : EIATTR_KPARAM_INFO
	.align		4
.L_444:
        /*0018*/ 	.byte	0x04, 0x17
        /*001a*/ 	.short	(.L_446 - .L_445)
.L_445:
        /*001c*/ 	.word	0x00000000
        /*0020*/ 	.short	0x0001
        /*0022*/ 	.short	0x0008
        /*0024*/ 	.byte	0x00, 0xf5, 0x21, 0x00


	//----- nvinfo : EIATTR_KPARAM_INFO
	.align		4
.L_446:
        /*0028*/ 	.byte	0x04, 0x17
        /*002a*/ 	.short	(.L_448 - .L_447)
.L_447:
        /*002c*/ 	.word	0x00000000
        /*0030*/ 	.short	0x0000
        /*0032*/ 	.short	0x0000
        /*0034*/ 	.byte	0x00, 0xf5, 0x21, 0x00


	//----- nvinfo : EIATTR_SPARSE_MMA_MASK
	.align		4
.L_448:
        /*0038*/ 	.byte	0x03, 0x50
        /*003a*/ 	.short	0x0000


	//----- nvinfo : EIATTR_MAXREG_COUNT
	.align		4
        /*003c*/ 	.byte	0x03, 0x1b
        /*003e*/ 	.short	0x00ff


	//----- nvinfo : EIATTR_MERCURY_ISA_VERSION
	.align		4
        /*0040*/ 	.byte	0x03, 0x5f
        /*0042*/ 	.short	0x0101


	//----- nvinfo : EIATTR_VRC_CTA_INIT_COUNT
	.align		4
        /*0044*/ 	.byte	0x02, 0x4a
	.zero		1
	.zero		1


	//----- nvinfo : EIATTR_EXIT_INSTR_OFFSETS
	.align		4
        /*0048*/ 	.byte	0x04, 0x1c
        /*004a*/ 	.short	(.L_450 - .L_449)


	//   ....[0]....
.L_449:
        /*004c*/ 	.word	0x00000100


	//----- nvinfo : EIATTR_CBANK_PARAM_SIZE
	.align		4
.L_450:
        /*0050*/ 	.byte	0x03, 0x19
        /*0052*/ 	.short	0x0018


	//----- nvinfo : EIATTR_PARAM_CBANK
	.align		4
        /*0054*/ 	.byte	0x04, 0x0a
        /*0056*/ 	.short	(.L_452 - .L_451)
	.align		4
.L_451:
        /*0058*/ 	.word	index@(.nv.constant0._Z4gevvIiEvPT_S1_S1_)
        /*005c*/ 	.short	0x0380
        /*005e*/ 	.short	0x0018


	//----- nvinfo : EIATTR_SW_WAR
	.align		4
.L_452:
        /*0060*/ 	.byte	0x04, 0x36
        /*0062*/ 	.short	(.L_454 - .L_453)
.L_453:
        /*0064*/ 	.word	0x00000008
.L_454:


//--------------------- .nv.info._Z4compIdEvPT_   --------------------------
	.section	.nv.info._Z4compIdEvPT_,"",@"SHT_CUDA_INFO"
	.sectionflags	@""
	.align	4


	//----- nvinfo : EIATTR_CUDA_API_VERSION
	.align		4
        /*0000*/ 	.byte	0x04, 0x37
        /*0002*/ 	.short	(.L_456 - .L_455)
.L_455:
        /*0004*/ 	.word	0x00000082


	//----- nvinfo : EIATTR_KPARAM_INFO
	.align		4
.L_456:
        /*0008*/ 	.byte	0x04, 0x17
        /*000a*/ 	.short	(.L_458 - .L_457)
.L_457:
        /*000c*/ 	.word	0x00000000
        /*0010*/ 	.short	0x0000
        /*0012*/ 	.short	0x0000
        /*0014*/ 	.byte	0x00, 0xf5, 0x21, 0x00


	//----- nvinfo : EIATTR_SPARSE_MMA_MASK
	.align		4
.L_458:
        /*0018*/ 	.byte	0x03, 0x50
        /*001a*/ 	.short	0x0000


	//----- nvinfo : EIATTR_MAXREG_COUNT
	.align		4
        /*001c*/ 	.byte	0x03, 0x1b
        /*001e*/ 	.short	0x00ff


	//----- nvinfo : EIATTR_MERCURY_ISA_VERSION
	.align		4
        /*0020*/ 	.byte	0x03, 0x5f
        /*0022*/ 	.short	0x0101


	//----- nvinfo : EIATTR_VRC_CTA_INIT_COUNT
	.align		4
        /*0024*/ 	.byte	0x02, 0x4a
	.zero		1
	.zero		1


	//----- nvinfo : EIATTR_EXIT_INSTR_OFFSETS
	.align		4
        /*0028*/ 	.byte	0x04, 0x1c
        /*002a*/ 	.short	(.L_460 - .L_459)


	//   ....[0]....
.L_459:
        /*002c*/ 	.word	0x00000500


	//----- nvinfo : EIATTR_CBANK_PARAM_SIZE
	.align		4
.L_460:
        /*0030*/ 	.byte	0x03, 0x19
        /*0032*/ 	.short	0x0008


	//----- nvinfo : EIATTR_PARAM_CBANK
	.align		4
        /*0034*/ 	.byte	0x04, 0x0a
        /*0036*/ 	.short	(.L_462 - .L_461)
	.align		4
.L_461:
        /*0038*/ 	.word	index@(.nv.constant0._Z4compIdEvPT_)
        /*003c*/ 	.short	0x0380
        /*003e*/ 	.short	0x0008


	//----- nvinfo : EIATTR_SW_WAR
	.align		4
.L_462:
        /*0040*/ 	.byte	0x04, 0x36
        /*0042*/ 	.short	(.L_464 - .L_463)
.L_463:
        /*0044*/ 	.word	0x00000008
.L_464:


//--------------------- .nv.info._Z4compIfEvPT_   --------------------------
	.section	.nv.info._Z4compIfEvPT_,"",@"SHT_CUDA_INFO"
	.sectionflags	@""
	.align	4


	//----- nvinfo : EIATTR_CUDA_API_VERSION
	.align		4
        /*0000*/ 	.byte	0x04, 0x37
        /*0002*/ 	.short	(.L_466 - .L_465)
.L_465:
        /*0004*/ 	.word	0x00000082


	//----- nvinfo : EIATTR_KPARAM_INFO
	.align		4
.L_466:
        /*0008*/ 	.byte	0x04, 0x17
        /*000a*/ 	.short	(.L_468 - .L_467)
.L_467:
        /*000c*/ 	.word	0x00000000
        /*0010*/ 	.short	0x0000
        /*0012*/ 	.short	0x0000
        /*0014*/ 	.byte	0x00, 0xf5, 0x21, 0x00


	//----- nvinfo : EIATTR_SPARSE_MMA_MASK
	.align		4
.L_468:
        /*0018*/ 	.byte	0x03, 0x50
        /*001a*/ 	.short	0x0000


	//----- nvinfo : EIATTR_MAXREG_COUNT
	.align		4
        /*001c*/ 	.byte	0x03, 0x1b
        /*001e*/ 	.short	0x00ff


	//----- nvinfo : EIATTR_MERCURY_ISA_VERSION
	.align		4
        /*0020*/ 	.byte	0x03, 0x5f
        /*0022*/ 	.short	0x0101


	//----- nvinfo : EIATTR_VRC_CTA_INIT_COUNT
	.align		4
        /*0024*/ 	.byte	0x02, 0x4a
	.zero		1
	.zero		1


	//----- nvinfo : EIATTR_EXIT_INSTR_OFFSETS
	.align		4
        /*0028*/ 	.byte	0x04, 0x1c
        /*002a*/ 	.short	(.L_470 - .L_469)


	//   ....[0]....
.L_469:
        /*002c*/ 	.word	0x00000500


	//----- nvinfo : EIATTR_CBANK_PARAM_SIZE
	.align		4
.L_470:
        /*0030*/ 	.byte	0x03, 0x19
        /*0032*/ 	.short	0x0008


	//----- nvinfo : EIATTR_PARAM_CBANK
	.align		4
        /*0034*/ 	.byte	0x04, 0x0a
        /*0036*/ 	.short	(.L_472 - .L_471)
	.align		4
.L_471:
        /*0038*/ 	.word	index@(.nv.constant0._Z4compIfEvPT_)
        /*003c*/ 	.short	0x0380
        /*003e*/ 	.short	0x0008


	//----- nvinfo : EIATTR_SW_WAR
	.align		4
.L_472:
        /*0040*/ 	.byte	0x04, 0x36
        /*0042*/ 	.short	(.L_474 - .L_473)
.L_473:
        /*0044*/ 	.word	0x00000008
.L_474:


//--------------------- .nv.info._Z4compIiEvPT_   --------------------------
	.section	.nv.info._Z4compIiEvPT_,"",@"SHT_CUDA_INFO"
	.sectionflags	@""
	.align	4


	//----- nvinfo : EIATTR_CUDA_API_VERSION
	.align		4
        /*0000*/ 	.byte	0x04, 0x37
        /*0002*/ 	.short	(.L_476 - .L_475)
.L_475:
        /*0004*/ 	.word	0x00000082


	//----- nvinfo : EIATTR_KPARAM_INFO
	.align		4
.L_476:
        /*0008*/ 	.byte	0x04, 0x17
        /*000a*/ 	.short	(.L_478 - .L_477)
.L_477:
        /*000c*/ 	.word	0x00000000
        /*0010*/ 	.short	0x0000
        /*0012*/ 	.short	0x0000
        /*0014*/ 	.byte	0x00, 0xf5, 0x21, 0x00


	//----- nvinfo : EIATTR_SPARSE_MMA_MASK
	.align		4
.L_478:
        /*0018*/ 	.byte	0x03, 0x50
        /*001a*/ 	.short	0x0000


	//----- nvinfo : EIATTR_MAXREG_COUNT
	.align		4
        /*001c*/ 	.byte	0x03, 0x1b
        /*001e*/ 	.short	0x00ff


	//----- nvinfo : EIATTR_MERCURY_ISA_VERSION
	.align		4
        /*0020*/ 	.byte	0x03, 0x5f
        /*0022*/ 	.short	0x0101


	//----- nvinfo : EIATTR_VRC_CTA_INIT_COUNT
	.align		4
        /*0024*/ 	.byte	0x02, 0x4a
	.zero		1
	.zero		1


	//----- nvinfo : EIATTR_EXIT_INSTR_OFFSETS
	.align		4
        /*0028*/ 	.byte	0x04, 0x1c
        /*002a*/ 	.short	(.L_480 - .L_479)


	//   ....[0]....
.L_479:
        /*002c*/ 	.word	0x00000480


	//----- nvinfo : EIATTR_CBANK_PARAM_SIZE
	.align		4
.L_480:
        /*0030*/ 	.byte	0x03, 0x19
        /*0032*/ 	.short	0x0008


	//----- nvinfo : EIATTR_PARAM_CBANK
	.align		4
        /*0034*/ 	.byte	0x04, 0x0a
        /*0036*/ 	.short	(.L_482 - .L_481)
	.align		4
.L_481:
        /*0038*/ 	.word	index@(.nv.constant0._Z4compIiEvPT_)
        /*003c*/ 	.short	0x0380
        /*003e*/ 	.short	0x0008


	//----- nvinfo : EIATTR_SW_WAR
	.align		4
.L_482:
        /*0040*/ 	.byte	0x04, 0x36
        /*0042*/ 	.short	(.L_484 - .L_483)
.L_483:
        /*0044*/ 	.word	0x00000008
.L_484:


//--------------------- .nv.callgraph             --------------------------
	.section	.nv.callgraph,"",@"SHT_CUDA_CALLGRAPH"
	.align	4
	.sectionentsize	8
	.align		4
        /*0000*/ 	.word	0x00000000
	.align		4
        /*0004*/ 	.word	0xffffffff
	.align		4
        /*0008*/ 	.word	0x00000000
	.align		4
        /*000c*/ 	.word	0xfffffffe
	.align		4
        /*0010*/ 	.word	0x00000000
	.align		4
        /*0014*/ 	.word	0xfffffffd
	.align		4
        /*0018*/ 	.word	0x00000000
	.align		4
        /*001c*/ 	.word	0xfffffffc


//--------------------- .nv.constant4             --------------------------
	.section	.nv.constant4,"a",@progbits
	.align	8
	.align		8
.nv.constant4:
        /*0000*/ 	.dword	precalc_xorwow_matrix
	.align		8
        /*0008*/ 	.dword	precalc_xorwow_offset_matrix
	.align		8
        /*0010*/ 	.dword	mrg32k3aM1
	.align		8
        /*0018*/ 	.dword	mrg32k3aM2
	.align		8
        /*0020*/ 	.dword	mrg32k3aM1SubSeq
	.align		8
        /*0028*/ 	.dword	mrg32k3aM2SubSeq
	.align		8
        /*0030*/ 	.dword	mrg32k3aM1Seq
	.align		8
        /*0038*/ 	.dword	mrg32k3aM2Seq


//--------------------- .nv.constant3             --------------------------
	.section	.nv.constant3,"a",@progbits
	.align	8
.nv.constant3:
	.type		__cr_lgamma_table,@object
	.size		__cr_lgamma_table,(.L_8 - __cr_lgamma_table)
__cr_lgamma_table:
        /*0000*/ 	.byte	0x00, 0x00, 0x00, 0x00, 0x00, 0x00, 0x00, 0x00, 0x00, 0x00, 0x00, 0x00, 0x00, 0x00, 0x00, 0x00
        /*0010*/ 	.byte	0xef, 0x39, 0xfa, 0xfe, 0x42, 0x2e, 0xe6, 0x3f, 0x02, 0x20, 0x2a, 0xfa, 0x0b, 0xab, 0xfc, 0x3f
        /*0020*/ 	.byte	0xf9, 0x2c, 0x92, 0x7c, 0xa7, 0x6c, 0x09, 0x40, 0xc9, 0x79, 0x44, 0x3c, 0x64, 0x26, 0x13, 0x40
        /*0030*/ 	.byte	0xca, 0x01, 0xcf, 0x3a, 0x27, 0x51, 0x1a, 0x40, 0x30, 0xcc, 0x2d, 0xf3, 0xe1, 0x0c, 0x21, 0x40
        /*0040*/ 	.byte	0x0d, 0xb7, 0xfc, 0x82, 0x8e, 0x35, 0x25, 0x40
.L_8:


//--------------------- .text._Z4stvvIsEvPT_S1_S1_i --------------------------
	.section	.text._Z4stvvIsEvPT_S1_S1_i,"ax",@progbits
	.align	128
        .global         _Z4stvvIsEvPT_S1_S1_i
        .type           _Z4stvvIsEvPT_S1_S1_i,@function
        .size           _Z4stvvIsEvPT_S1_S1_i,(.L_x_95 - _Z4stvvIsEvPT_S1_S1_i)
        .other          _Z4stvvIsEvPT_S1_S1_i,@"STO_CUDA_ENTRY STV_DEFAULT"
_Z4stvvIsEvPT_S1_S1_i:
.text._Z4stvvIsEvPT_S1_S1_i:
[----:B------:R-:W-:Y:S01]  /*0000*/  LDC R1, c[0x0][0x37c] ;  /* 0x0000df00ff017b82 */ /* 0x000fe20000000800 */
[----:B------:R-:W0:Y:S07]  /*0010*/  S2R R7, SR_TID.X ;  /* 0x0000000000077919 */ /* 0x000e2e0000002100 */
[----:B------:R-:W0:Y:S01]  /*0020*/  S2UR UR6, SR_CTAID.X ;  /* 0x00000000000679c3 */ /* 0x000e220000002500 */
[----:B------:R-:W1:Y:S01]  /*0030*/  LDCU UR7, c[0x0][0x398] ;  /* 0x00007300ff0777ac */ /* 0x000e620008000800 */
[----:B------:R-:W2:Y:S06]  /*0040*/  LDCU.64 UR4, c[0x0][0x358] ;  /* 0x00006b00ff0477ac */ /* 0x000eac0008000a00 */
[----:B------:R-:W0:Y:S08]  /*0050*/  LDC R0, c[0x0][0x360] ;  /* 0x0000d800ff007b82 */ /* 0x000e300000000800 */
[----:B------:R-:W3:Y:S08]  /*0060*/  LDC.64 R2, c[0x0][0x388] ;  /* 0x0000e200ff027b82 */ /* 0x000ef00000000a00 */
[----:B------:R-:W4:Y:S01]  /*0070*/  LDC.64 R4, c[0x0][0x390] ;  /* 0x0000e400ff047b82 */ /* 0x000f220000000a00 */
[----:B0-----:R-:W-:-:S07]  /*0080*/  IMAD R0, R0, UR6, R7 ;  /* 0x0000000600007c24 */ /* 0x001fce000f8e0207 */
[----:B------:R-:W0:Y:S01]  /*0090*/  LDC.64 R6, c[0x0][0x380] ;  /* 0x0000e000ff067b82 */ /* 0x000e220000000a00 */
[----:B-1----:R-:W-:-:S04]  /*00a0*/  IMAD R9, R0, UR7, RZ ;  /* 0x0000000700097c24 */ /* 0x002fc8000f8e02ff */
[----:B---3--:R-:W-:-:S06]  /*00b0*/  IMAD.WIDE R2, R9, 0x2, R2 ;  /* 0x0000000209027825 */ /* 0x008fcc00078e0202 */
[----:B--2---:R-:W2:Y:S01]  /*00c0*/  LDG.E.U16 R2, desc[UR4][R2.64] ;  /* 0x0000000402027981 */ /* 0x004ea2000c1e1500 */
[----:B----4-:R-:W-:-:S06]  /*00d0*/  IMAD.WIDE R4, R9, 0x2, R4 ;  /* 0x0000000209047825 */ /* 0x010fcc00078e0204 */
[----:B------:R-:W2:Y:S01]  /*00e0*/  LDG.E.U16 R5, desc[UR4][R4.64] ;  /* 0x0000000404057981 */ /* 0x000ea2000c1e1500 */
[----:B0-----:R-:W-:Y:S01]  /*00f0*/  IMAD.WIDE R6, R9, 0x2, R6 ;  /* 0x0000000209067825 */ /* 0x001fe200078e0206 */
[----:B--2---:R-:W-:-:S05]  /*0100*/  IADD3 R9, PT, PT, R2, R5, RZ ;  /* 0x0000000502097210 */ /* 0x004fca0007ffe0ff */
[----:B------:R-:W-:Y:S01]  /*0110*/  STG.E.U16 desc[UR4][R6.64], R9 ;  /* 0x0000000906007986 */ /* 0x000fe2000c101504 */
[----:B------:R-:W-:Y:S05]  /*0120*/  EXIT ;  /* 0x000000000000794d */ /* 0x000fea0003800000 */
.L_x_0:
[----:B------:R-:W-:-:S00]  /*0130*/  BRA `(.L_x_0) ;  /* 0xfffffffc00fc7947 */ /* 0x000fc0000383ffff */
[----:B------:R-:W-:-:S00]  /*0140*/  NOP ;  /* 0x0000000000007918 */ /* 0x000fc00000000000 */
        /* <DEDUP_REMOVED lines=11> */
.L_x_95:


//--------------------- .text._Z4stvvIcEvPT_S1_S1_i --------------------------
	.section	.text._Z4stvvIcEvPT_S1_S1_i,"ax",@progbits
	.align	128
        .global         _Z4stvvIcEvPT_S1_S1_i
        .type           _Z4stvvIcEvPT_S1_S1_i,@function
        .size           _Z4stvvIcEvPT_S1_S1_i,(.L_x_96 - _Z4stvvIcEvPT_S1_S1_i)
        .other          _Z4stvvIcEvPT_S1_S1_i,@"STO_CUDA_ENTRY STV_DEFAULT"
_Z4stvvIcEvPT_S1_S1_i:
.text._Z4stvvIcEvPT_S1_S1_i:
[----:B------:R-:W-:Y:S01]  /*0000*/  LDC R1, c[0x0][0x37c] ;  /* 0x0000df00ff017b82 */ /* 0x000fe20000000800 */
[----:B------:R-:W0:Y:S07]  /*0010*/  S2R R3, SR_TID.X ;  /* 0x0000000000037919 */ /* 0x000e2e0000002100 */
[----:B------:R-:W0:Y:S01]  /*0020*/  S2UR UR4, SR_CTAID.X ;  /* 0x00000000000479c3 */ /* 0x000e220000002500 */
[----:B------:R-:W1:Y:S01]  /*0030*/  LDCU UR6, c[0x0][0x398] ;  /* 0x00007300ff0677ac */ /* 0x000e620008000800 */
[----:B------:R-:W2:Y:S06]  /*0040*/  LDCU.64 UR8, c[0x0][0x390] ;  /* 0x00007200ff0877ac */ /* 0x000eac0008000a00 */
[----:B------:R-:W0:Y:S01]  /*0050*/  LDC R0, c[0x0][0x360] ;  /* 0x0000d800ff007b82 */ /* 0x000e220000000800 */
[----:B------:R-:W3:Y:S01]  /*0060*/  LDCU.128 UR12, c[0x0][0x380] ;  /* 0x00007000ff0c77ac */ /* 0x000ee20008000c00 */
[----:B0-----:R-:W-:Y:S01]  /*0070*/  IMAD R0, R0, UR4, R3 ;  /* 0x0000000400007c24 */ /* 0x001fe2000f8e0203 */
[----:B------:R-:W0:Y:S03]  /*0080*/  LDCU.64 UR4, c[0x0][0x358] ;  /* 0x00006b00ff0477ac */ /* 0x000e260008000a00 */
[----:B-1----:R-:W-:-:S05]  /*0090*/  IMAD R0, R0, UR6, RZ ;  /* 0x0000000600007c24 */ /* 0x002fca000f8e02ff */
[----:B------:R-:W-:Y:S02]  /*00a0*/  SHF.R.S32.HI R7, RZ, 0x1f, R0 ;  /* 0x0000001fff077819 */ /* 0x000fe40000011400 */
[C---:B--2---:R-:W-:Y:S02]  /*00b0*/  IADD3 R4, P1, PT, R0.reuse, UR8, RZ ;  /* 0x0000000800047c10 */ /* 0x044fe4000ff3e0ff */
[----:B---3--:R-:W-:Y:S02]  /*00c0*/  IADD3 R2, P0, PT, R0, UR14, RZ ;  /* 0x0000000e00027c10 */ /* 0x008fe4000ff1e0ff */
[C---:B------:R-:W-:Y:S02]  /*00d0*/  IADD3.X R5, PT, PT, R7.reuse, UR9, RZ, P1, !PT ;  /* 0x0000000907057c10 */ /* 0x040fe40008ffe4ff */
[----:B------:R-:W-:-:S04]  /*00e0*/  IADD3.X R3, PT, PT, R7, UR15, RZ, P0, !PT ;  /* 0x0000000f07037c10 */ /* 0x000fc800087fe4ff */
[----:B0-----:R-:W2:Y:S04]  /*00f0*/  LDG.E.U8 R5, desc[UR4][R4.64] ;  /* 0x0000000404057981 */ /* 0x001ea8000c1e1100 */
[----:B------:R-:W2:Y:S01]  /*0100*/  LDG.E.U8 R2, desc[UR4][R2.64] ;  /* 0x0000000402027981 */ /* 0x000ea2000c1e1100 */
[----:B------:R-:W-:-:S04]  /*0110*/  IADD3 R6, P0, PT, R0, UR12, RZ ;  /* 0x0000000c00067c10 */ /* 0x000fc8000ff1e0ff */
[----:B------:R-:W-:Y:S01]  /*0120*/  IADD3.X R7, PT, PT, R7, UR13, RZ, P0, !PT ;  /* 0x0000000d07077c10 */ /* 0x000fe200087fe4ff */
[----:B--2---:R-:W-:-:S05]  /*0130*/  IMAD.IADD R9, R2, 0x1, R5 ;  /* 0x0000000102097824 */ /* 0x004fca00078e0205 */
[----:B------:R-:W-:Y:S01]  /*0140*/  STG.E.U8 desc[UR4][R6.64], R9 ;  /* 0x0000000906007986 */ /* 0x000fe2000c101104 */
[----:B------:R-:W-:Y:S05]  /*0150*/  EXIT ;  /* 0x000000000000794d */ /* 0x000fea0003800000 */
.L_x_1:
        /* <DEDUP_REMOVED lines=10> */
.L_x_96:


//--------------------- .text._Z4stvvIdEvPT_S1_S1_i --------------------------
	.section	.text._Z4stvvIdEvPT_S1_S1_i,"ax",@progbits
	.align	128
        .global         _Z4stvvIdEvPT_S1_S1_i
        .type           _Z4stvvIdEvPT_S1_S1_i,@function
        .size           _Z4stvvIdEvPT_S1_S1_i,(.L_x_97 - _Z4stvvIdEvPT_S1_S1_i)
        .other          _Z4stvvIdEvPT_S1_S1_i,@"STO_CUDA_ENTRY STV_DEFAULT"
_Z4stvvIdEvPT_S1_S1_i:
.text._Z4stvvIdEvPT_S1_S1_i:
        /* <DEDUP_REMOVED lines=12> */
[----:B--2---:R-:W2:Y:S01]  /*00c0*/  LDG.E.64 R2, desc[UR4][R2.64] ;  /* 0x0000000402027981 */ /* 0x004ea2000c1e1b00 */
[----:B----4-:R-:W-:-:S06]  /*00d0*/  IMAD.WIDE R4, R11, 0x8, R4 ;  /* 0x000000080b047825 */ /* 0x010fcc00078e0204 */
[----:B------:R-:W2:Y:S01]  /*00e0*/  LDG.E.64 R4, desc[UR4][R4.64] ;  /* 0x0000000404047981 */ /* 0x000ea2000c1e1b00 */
[----:B0-----:R-:W-:Y:S01]  /*00f0*/  IMAD.WIDE R8, R11, 0x8, R8 ;  /* 0x000000080b087825 */ /* 0x001fe200078e0208 */
[----:B--2---:R-:W-:-:S07]  /*0100*/  DADD R6, R2, R4 ;  /* 0x0000000002067229 */ /* 0x004fce0000000004 */
[----:B------:R-:W-:Y:S01]  /*0110*/  STG.E.64 desc[UR4][R8.64], R6 ;  /* 0x0000000608007986 */ /* 0x000fe2000c101b04 */
[----:B------:R-:W-:Y:S05]  /*0120*/  EXIT ;  /* 0x000000000000794d */ /* 0x000fea0003800000 */
.L_x_2:
        /* <DEDUP_REMOVED lines=13> */
.L_x_97:


//--------------------- .text._Z4stvvIfEvPT_S1_S1_i --------------------------
	.section	.text._Z4stvvIfEvPT_S1_S1_i,"ax",@progbits
	.align	128
        .global         _Z4stvvIfEvPT_S1_S1_i
        .type           _Z4stvvIfEvPT_S1_S1_i,@function
        .size           _Z4stvvIfEvPT_S1_S1_i,(.L_x_98 - _Z4stvvIfEvPT_S1_S1_i)
        .other          _Z4stvvIfEvPT_S1_S1_i,@"STO_CUDA_ENTRY STV_DEFAULT"
_Z4stvvIfEvPT_S1_S1_i:
.text._Z4stvvIfEvPT_S1_S1_i:
        /* <DEDUP_REMOVED lines=12> */
[----:B--2---:R-:W2:Y:S01]  /*00c0*/  LDG.E R2, desc[UR4][R2.64] ;  /* 0x0000000402027981 */ /* 0x004ea2000c1e1900 */
[----:B----4-:R-:W-:-:S06]  /*00d0*/  IMAD.WIDE R4, R9, 0x4, R4 ;  /* 0x0000000409047825 */ /* 0x010fcc00078e0204 */
[----:B------:R-:W2:Y:S01]  /*00e0*/  LDG.E R5, desc[UR4][R4.64] ;  /* 0x0000000404057981 */ /* 0x000ea2000c1e1900 */
[----:B0-----:R-:W-:-:S04]  /*00f0*/  IMAD.WIDE R6, R9, 0x4, R6 ;  /* 0x0000000409067825 */ /* 0x001fc800078e0206 */
[----:B--2---:R-:W-:-:S05]  /*0100*/  FADD R9, R2, R5 ;  /* 0x0000000502097221 */ /* 0x004fca0000000000 */
[----:B------:R-:W-:Y:S01]  /*0110*/  STG.E desc[UR4][R6.64], R9 ;  /* 0x0000000906007986 */ /* 0x000fe2000c101904 */
[----:B------:R-:W-:Y:S05]  /*0120*/  EXIT ;  /* 0x000000000000794d */ /* 0x000fea0003800000 */
.L_x_3:
        /* <DEDUP_REMOVED lines=13> */
.L_x_98:


//--------------------- .text._Z4stvvIiEvPT_S1_S1_i --------------------------
	.section	.text._Z4stvvIiEvPT_S1_S1_i,"ax",@progbits
	.align	128
        .global         _Z4stvvIiEvPT_S1_S1_i
        .type           _Z4stvvIiEvPT_S1_S1_i,@function
        .size           _Z4stvvIiEvPT_S1_S1_i,(.L_x_99 - _Z4stvvIiEvPT_S1_S1_i)
        .other          _Z4stvvIiEvPT_S1_S1_i,@"STO_CUDA_ENTRY STV_DEFAULT"
_Z4stvvIiEvPT_S1_S1_i:
.text._Z4stvvIiEvPT_S1_S1_i:
        /* <DEDUP_REMOVED lines=15> */
[----:B0-----:R-:W-:Y:S01]  /*00f0*/  IMAD.WIDE R6, R9, 0x4, R6 ;  /* 0x0000000409067825 */ /* 0x001fe200078e0206 */
[----:B--2---:R-:W-:-:S05]  /*0100*/  IADD3 R9, PT, PT, R2, R5, RZ ;  /* 0x0000000502097210 */ /* 0x004fca0007ffe0ff */
[----:B------:R-:W-:Y:S01]  /*0110*/  STG.E desc[UR4][R6.64], R9 ;  /* 0x0000000906007986 */ /* 0x000fe2000c101904 */
[----:B------:R-:W-:Y:S05]  /*0120*/  EXIT ;  /* 0x000000000000794d */ /* 0x000fea0003800000 */
.L_x_4:
        /* <DEDUP_REMOVED lines=13> */
.L_x_99:


//--------------------- .text._Z4randIdEvPT_i     --------------------------
	.section	.text._Z4randIdEvPT_i,"ax",@progbits
	.align	128
        .global         _Z4randIdEvPT_i
        .type           _Z4randIdEvPT_i,@function
        .size           _Z4randIdEvPT_i,(.L_x_100 - _Z4randIdEvPT_i)
        .other          _Z4randIdEvPT_i,@"STO_CUDA_ENTRY STV_DEFAULT"
_Z4randIdEvPT_i:
.text._Z4randIdEvPT_i:
[----:B------:R-:W0:Y:S01]  /*0000*/  LDC R1, c[0x0][0x37c] ;  /* 0x0000df00ff017b82 */ /* 0x000e220000000800 */
[----:B------:R-:W1:Y:S07]  /*0010*/  S2R R3, SR_TID.X ;  /* 0x0000000000037919 */ /* 0x000e6e0000002100 */
[----:B------:R-:W1:Y:S01]  /*0020*/  S2UR UR4, SR_CTAID.X ;  /* 0x00000000000479c3 */ /* 0x000e620000002500 */
[----:B0-----:R-:W-:Y:S01]  /*0030*/  VIADD R1, R1, 0xffffffd0 ;  /* 0xffffffd001017836 */ /* 0x001fe20000000000 */
[----:B------:R-:W0:Y:S01]  /*0040*/  LDCU.64 UR6, c[0x0][0x358] ;  /* 0x00006b00ff0677ac */ /* 0x000e220008000a00 */
[----:B------:R-:W-:Y:S01]  /*0050*/  IMAD.MOV.U32 R4, RZ, RZ, 0x2abc4dd5 ;  /* 0x2abc4dd5ff047424 */ /* 0x000fe200078e00ff */
[----:B------:R-:W-:Y:S01]  /*0060*/  BSSY.RECONVERGENT B0, `(.L_x_5) ;  /* 0x000025f000007945 */ /* 0x000fe20003800200 */
[----:B------:R-:W-:-:S02]  /*0070*/  IMAD.MOV.U32 R5, RZ, RZ, 0x58213ed2 ;  /* 0x58213ed2ff057424 */ /* 0x000fc400078e00ff */
[----:B------:R-:W-:Y:S01]  /*0080*/  IMAD.MOV.U32 R6, RZ, RZ, 0x455f2458 ;  /* 0x455f2458ff067424 */ /* 0x000fe200078e00ff */
[----:B------:R-:W1:Y:S01]  /*0090*/  LDC R2, c[0x0][0x360] ;  /* 0x0000d800ff027b82 */ /* 0x000e620000000800 */
[----:B------:R-:W-:Y:S01]  /*00a0*/  IMAD.MOV.U32 R7, RZ, RZ, -0x75bd8fc ;  /* 0xf8a42704ff077424 */ /* 0x000fe200078e00ff */
[----:B------:R2:W-:Y:S01]  /*00b0*/  STL.64 [R1], R4 ;  /* 0x0000000401007387 */ /* 0x0005e20000100a00 */
[----:B------:R-:W-:Y:S02]  /*00c0*/  IMAD.MOV.U32 R8, RZ, RZ, -0x23270784 ;  /* 0xdcd8f87cff087424 */ /* 0x000fe400078e00ff */
[----:B------:R-:W-:Y:S01]  /*00d0*/  IMAD.MOV.U32 R9, RZ, RZ, 0x511db0d6 ;  /* 0x511db0d6ff097424 */ /* 0x000fe200078e00ff */
[----:B------:R2:W-:Y:S01]  /*00e0*/  STL.64 [R1+0x8], R6 ;  /* 0x0000080601007387 */ /* 0x0005e20000100a00 */
[----:B------:R-:W-:-:S03]  /*00f0*/  IMAD.MOV.U32 R0, RZ, RZ, 0x58213ed2 ;  /* 0x58213ed2ff007424 */ /* 0x000fc600078e00ff */
[----:B------:R2:W-:Y:S01]  /*0100*/  STL.64 [R1+0x10], R8 ;  /* 0x0000100801007387 */ /* 0x0005e20000100a00 */
[----:B-1----:R-:W-:Y:S02]  /*0110*/  IMAD R2, R2, UR4, R3 ;  /* 0x0000000402027c24 */ /* 0x002fe4000f8e0203 */
[----:B------:R-:W-:-:S03]  /*0120*/  IMAD.MOV.U32 R3, RZ, RZ, 0x511db0d6 ;  /* 0x511db0d6ff037424 */ /* 0x000fc600078e00ff */
[----:B------:R-:W-:-:S13]  /*0130*/  ISETP.NE.AND P0, PT, R2, RZ, PT ;  /* 0x000000ff0200720c */ /* 0x000fda0003f05270 */
[----:B0-2---:R-:W-:Y:S05]  /*0140*/  @!P0 BRA `(.L_x_6) ;  /* 0x0000002400408947 */ /* 0x005fea0003800000 */
[--C-:B------:R-:W-:Y:S01]  /*0150*/  SHF.R.S32.HI R7, RZ, 0x1f, R2.reuse ;  /* 0x0000001fff077819 */ /* 0x100fe20000011402 */
[----:B------:R-:W-:Y:S02]  /*0160*/  IMAD.MOV.U32 R12, RZ, RZ, R2 ;  /* 0x000000ffff0c7224 */ /* 0x000fe400078e0002 */
[----:B------:R-:W-:Y:S02]  /*0170*/  IMAD.MOV.U32 R10, RZ, RZ, RZ ;  /* 0x000000ffff0a7224 */ /* 0x000fe400078e00ff */
[----:B------:R-:W-:Y:S02]  /*0180*/  IMAD.MOV.U32 R0, RZ, RZ, 0x58213ed2 ;  /* 0x58213ed2ff007424 */ /* 0x000fe400078e00ff */
[----:B------:R-:W-:-:S07]  /*0190*/  IMAD.MOV.U32 R3, RZ, RZ, 0x511db0d6 ;  /* 0x511db0d6ff037424 */ /* 0x000fce00078e00ff */
.L_x_15:
[----:B0-----:R-:W-:Y:S01]  /*01a0*/  LOP3.LUT R2, R12, 0x3, RZ, 0xc0, !PT ;  /* 0x000000030c027812 */ /* 0x001fe200078ec0ff */
[----:B------:R-:W-:Y:S03]  /*01b0*/  BSSY.RECONVERGENT B1, `(.L_x_7) ;  /* 0x0000243000017945 */ /* 0x000fe60003800200 */
[----:B------:R-:W-:-:S04]  /*01c0*/  ISETP.NE.U32.AND P0, PT, R2, RZ, PT ;  /* 0x000000ff0200720c */ /* 0x000fc80003f05070 */
[----:B------:R-:W-:-:S13]  /*01d0*/  ISETP.NE.AND.EX P0, PT, RZ, RZ, PT, P0 ;  /* 0x000000ffff00720c */ /* 0x000fda0003f05300 */
[----:B------:R-:W-:Y:S05]  /*01e0*/  @!P0 BRA `(.L_x_8) ;  /* 0x0000002000fc8947 */ /* 0x000fea0003800000 */
[----:B------:R-:W0:Y:S01]  /*01f0*/  LDC.64 R8, c[0x4][RZ] ;  /* 0x01000000ff087b82 */ /* 0x000e220000000a00 */
[----:B------:R-:W-:Y:S01]  /*0200*/  IMAD.MOV.U32 R0, RZ, RZ, RZ ;  /* 0x000000ffff007224 */ /* 0x000fe200078e00ff */
[----:B------:R-:W-:Y:S01]  /*0210*/  CS2R R2, SRZ ;  /* 0x0000000000027805 */ /* 0x000fe2000001ff00 */
[----:B------:R-:W-:Y:S01]  /*0220*/  IMAD.MOV.U32 R6, RZ, RZ, RZ ;  /* 0x000000ffff067224 */ /* 0x000fe200078e00ff */
[----:B------:R-:W-:Y:S01]  /*0230*/  CS2R R4, SRZ ;  /* 0x0000000000047805 */ /* 0x000fe2000001ff00 */
[----:B0-----:R-:W-:-:S07]  /*0240*/  IMAD.WIDE.U32 R8, R10, 0xc80, R8 ;  /* 0x00000c800a087825 */ /* 0x001fce00078e0008 */
.L_x_10:
[----:B------:R-:W-:-:S06]  /*0250*/  IMAD R11, R6, 0x4, R1 ;  /* 0x00000004060b7824 */ /* 0x000fcc00078e0201 */
[----:B------:R-:W5:Y:S01]  /*0260*/  LDL R11, [R11+0x4] ;  /* 0x000004000b0b7983 */ /* 0x000f620000100800 */
[----:B------:R-:W-:Y:S01]  /*0270*/  IMAD.SHL.U32 R13, R6, 0x20, RZ ;  /* 0x00000020060d7824 */ /* 0x000fe200078e00ff */
[----:B------:R-:W-:-:S06]  /*0280*/  UMOV UR4, URZ ;  /* 0x000000ff00047c82 */ /* 0x000fcc0008000000 */
.L_x_9:
[----:B-----5:R-:W-:Y:S01]  /*0290*/  SHF.R.U32.HI R20, RZ, UR4, R11 ;  /* 0x00000004ff147c19 */ /* 0x020fe2000801160b */
[----:B------:R-:W-:-:S03]  /*02a0*/  VIADD R14, R13, UR4 ;  /* 0x000000040d0e7c36 */ /* 0x000fc60008000000 */
[----:B------:R-:W-:-:S04]  /*02b0*/  LOP3.LUT R15, R20, 0x1, RZ, 0xc0, !PT ;  /* 0x00000001140f7812 */ /* 0x000fc800078ec0ff */
[----:B------:R-:W-:Y:S01]  /*02c0*/  ISETP.NE.U32.AND P0, PT, R15, 0x1, PT ;  /* 0x000000010f00780c */ /* 0x000fe20003f05070 */
[----:B------:R-:W-:-:S03]  /*02d0*/  IMAD R15, R14, 0x5, RZ ;  /* 0x000000050e0f7824 */ /* 0x000fc600078e02ff */
[----:B------:R-:W-:Y:S01]  /*02e0*/  R2P PR, R20, 0x7e ;  /* 0x0000007e14007804 */ /* 0x000fe20000000000 */
[----:B------:R-:W-:-:S08]  /*02f0*/  IMAD.WIDE.U32 R14, R15, 0x4, R8 ;  /* 0x000000040f0e7825 */ /* 0x000fd000078e0008 */
[----:B------:R-:W2:Y:S04]  /*0300*/  @!P0 LDG.E R17, desc[UR6][R14.64] ;  /* 0x000000060e118981 */ /* 0x000ea8000c1e1900 */
[----:B------:R-:W3:Y:S04]  /*0310*/  @P1 LDG.E R19, desc[UR6][R14.64+0x14] ;  /* 0x000014060e131981 */ /* 0x000ee8000c1e1900 */
[----:B------:R-:W4:Y:S04]  /*0320*/  @P2 LDG.E R21, desc[UR6][R14.64+0x28] ;  /* 0x000028060e152981 */ /* 0x000f28000c1e1900 */
[----:B------:R-:W4:Y:S04]  /*0330*/  @P3 LDG.E R23, desc[UR6][R14.64+0x3c] ;  /* 0x00003c060e173981 */ /* 0x000f28000c1e1900 */
[----:B------:R-:W4:Y:S04]  /*0340*/  @!P0 LDG.E R16, desc[UR6][R14.64+0x8] ;  /* 0x000008060e108981 */ /* 0x000f28000c1e1900 */
[----:B------:R-:W4:Y:S04]  /*0350*/  @P4 LDG.E R25, desc[UR6][R14.64+0x50] ;  /* 0x000050060e194981 */ /* 0x000f28000c1e1900 */
[----:B------:R-:W4:Y:S04]  /*0360*/  @!P0 LDG.E R18, desc[UR6][R14.64+0x10] ;  /* 0x000010060e128981 */ /* 0x000f28000c1e1900 */
[----:B------:R-:W4:Y:S04]  /*0370*/  @P1 LDG.E R22, desc[UR6][R14.64+0x1c] ;  /* 0x00001c060e161981 */ /* 0x000f28000c1e1900 */
[----:B------:R-:W4:Y:S04]  /*0380*/  @P1 LDG.E R24, desc[UR6][R14.64+0x24] ;  /* 0x000024060e181981 */ /* 0x000f28000c1e1900 */
[----:B------:R-:W4:Y:S01]  /*0390*/  @P6 LDG.E R27, desc[UR6][R14.64+0x78] ;  /* 0x000078060e1b6981 */ /* 0x000f22000c1e1900 */
[----:B--2---:R-:W-:-:S03]  /*03a0*/  @!P0 LOP3.LUT R0, R0, R17, RZ, 0x3c, !PT ;  /* 0x0000001100008212 */ /* 0x004fc600078e3cff */
[----:B------:R-:W2:Y:S01]  /*03b0*/  @!P0 LDG.E R17, desc[UR6][R14.64+0x4] ;  /* 0x000004060e118981 */ /* 0x000ea2000c1e1900 */
[----:B---3--:R-:W-:-:S03]  /*03c0*/  @P1 LOP3.LUT R0, R0, R19, RZ, 0x3c, !PT ;  /* 0x0000001300001212 */ /* 0x008fc600078e3cff */
[----:B------:R-:W3:Y:S01]  /*03d0*/  @!P0 LDG.E R19, desc[UR6][R14.64+0xc] ;  /* 0x00000c060e138981 */ /* 0x000ee2000c1e1900 */
[----:B----4-:R-:W-:-:S03]  /*03e0*/  @P2 LOP3.LUT R0, R0, R21, RZ, 0x3c, !PT ;  /* 0x0000001500002212 */ /* 0x010fc600078e3cff */
[----:B------:R-:W4:Y:S01]  /*03f0*/  @P1 LDG.E R21, desc[UR6][R14.64+0x18] ;  /* 0x000018060e151981 */ /* 0x000f22000c1e1900 */
[----:B------:R-:W-:-:S03]  /*0400*/  @P3 LOP3.LUT R0, R0, R23, RZ, 0x3c, !PT ;  /* 0x0000001700003212 */ /* 0x000fc600078e3cff */
[----:B------:R-:W4:Y:S01]  /*0410*/  @P5 LDG.E R23, desc[UR6][R14.64+0x64] ;  /* 0x000064060e175981 */ /* 0x000f22000c1e1900 */
[----:B------:R-:W-:-:S03]  /*0420*/  @!P0 LOP3.LUT R5, R5, R16, RZ, 0x3c, !PT ;  /* 0x0000001005058212 */ /* 0x000fc600078e3cff */
[----:B------:R-:W4:Y:S01]  /*0430*/  @P2 LDG.E R16, desc[UR6][R14.64+0x30] ;  /* 0x000030060e102981 */ /* 0x000f22000c1e1900 */
[----:B------:R-:W-:-:S03]  /*0440*/  @P4 LOP3.LUT R0, R0, R25, RZ, 0x3c, !PT ;  /* 0x0000001900004212 */ /* 0x000fc600078e3cff */
[----:B------:R-:W4:Y:S01]  /*0450*/  @P3 LDG.E R25, desc[UR6][R14.64+0x48] ;  /* 0x000048060e193981 */ /* 0x000f22000c1e1900 */
[----:B------:R-:W-:-:S03]  /*0460*/  @!P0 LOP3.LUT R3, R3, R18, RZ, 0x3c, !PT ;  /* 0x0000001203038212 */ /* 0x000fc600078e3cff */
[----:B------:R-:W4:Y:S01]  /*0470*/  @P2 LDG.E R18, desc[UR6][R14.64+0x38] ;  /* 0x000038060e122981 */ /* 0x000f22000c1e1900 */
[----:B------:R-:W-:-:S03]  /*0480*/  @P1 LOP3.LUT R5, R5, R22, RZ, 0x3c, !PT ;  /* 0x0000001605051212 */ /* 0x000fc600078e3cff */
[----:B------:R-:W4:Y:S01]  /*0490*/  @P3 LDG.E R22, desc[UR6][R14.64+0x44] ;  /* 0x000044060e163981 */ /* 0x000f22000c1e1900 */
[----:B--2---:R-:W-:-:S03]  /*04a0*/  @!P0 LOP3.LUT R4, R4, R17, RZ, 0x3c, !PT ;  /* 0x0000001104048212 */ /* 0x004fc600078e3cff */
[----:B------:R-:W2:Y:S01]  /*04b0*/  @P1 LDG.E R17, desc[UR6][R14.64+0x20] ;  /* 0x000020060e111981 */ /* 0x000ea2000c1e1900 */
[----:B---3--:R-:W-:-:S03]  /*04c0*/  @!P0 LOP3.LUT R2, R2, R19, RZ, 0x3c, !PT ;  /* 0x0000001302028212 */ /* 0x008fc600078e3cff */
[----:B------:R-:W3:Y:S01]  /*04d0*/  @P2 LDG.E R19, desc[UR6][R14.64+0x2c] ;  /* 0x00002c060e132981 */ /* 0x000ee2000c1e1900 */
[----:B----4-:R-:W-:-:S03]  /*04e0*/  @P1 LOP3.LUT R4, R4, R21, RZ, 0x3c, !PT ;  /* 0x0000001504041212 */ /* 0x010fc600078e3cff */
[----:B------:R-:W4:Y:S01]  /*04f0*/  @P2 LDG.E R21, desc[UR6][R14.64+0x34] ;  /* 0x000034060e152981 */ /* 0x000f22000c1e1900 */
[----:B------:R-:W-:-:S03]  /*0500*/  @P5 LOP3.LUT R0, R0, R23, RZ, 0x3c, !PT ;  /* 0x0000001700005212 */ /* 0x000fc600078e3cff */
[----:B------:R-:W4:Y:S01]  /*0510*/  @P3 LDG.E R23, desc[UR6][R14.64+0x40] ;  /* 0x000040060e173981 */ /* 0x000f22000c1e1900 */
[----:B------:R-:W-:Y:S02]  /*0520*/  @P1 LOP3.LUT R3, R3, R24, RZ, 0x3c, !PT ;  /* 0x0000001803031212 */ /* 0x000fe400078e3cff */
[----:B------:R-:W-:Y:S01]  /*0530*/  @P2 LOP3.LUT R5, R5, R16, RZ, 0x3c, !PT ;  /* 0x0000001005052212 */ /* 0x000fe200078e3cff */
[----:B------:R-:W4:Y:S04]  /*0540*/  @P5 LDG.E R24, desc[UR6][R14.64+0x6c] ;  /* 0x00006c060e185981 */ /* 0x000f28000c1e1900 */
[----:B------:R-:W4:Y:S01]  /*0550*/  @P3 LDG.E R16, desc[UR6][R14.64+0x4c] ;  /* 0x00004c060e103981 */ /* 0x000f22000c1e1900 */
[----:B------:R-:W-:-:S03]  /*0560*/  @P2 LOP3.LUT R3, R3, R18, RZ, 0x3c, !PT ;  /* 0x0000001203032212 */ /* 0x000fc600078e3cff */
[----:B------:R-:W4:Y:S01]  /*0570*/  @P4 LDG.E R18, desc[UR6][R14.64+0x58] ;  /* 0x000058060e124981 */ /* 0x000f22000c1e1900 */
[----:B------:R-:W-:-:S03]  /*0580*/  @P3 LOP3.LUT R5, R5, R22, RZ, 0x3c, !PT ;  /* 0x0000001605053212 */ /* 0x000fc600078e3cff */
[----:B------:R-:W4:Y:S01]  /*0590*/  @P4 LDG.E R22, desc[UR6][R14.64+0x60] ;  /* 0x000060060e164981 */ /* 0x000f22000c1e1900 */
[----:B--2---:R-:W-:-:S03]  /*05a0*/  @P1 LOP3.LUT R2, R2, R17, RZ, 0x3c, !PT ;  /* 0x0000001102021212 */ /* 0x004fc600078e3cff */
[----:B------:R-:W2:Y:S01]  /*05b0*/  @P4 LDG.E R17, desc[UR6][R14.64+0x54] ;  /* 0x000054060e114981 */ /* 0x000ea2000c1e1900 */
[----:B---3--:R-:W-:-:S03]  /*05c0*/  @P2 LOP3.LUT R4, R4, R19, RZ, 0x3c, !PT ;  /* 0x0000001304042212 */ /* 0x008fc600078e3cff */
[----:B------:R-:W3:Y:S01]  /*05d0*/  @P4 LDG.E R19, desc[UR6][R14.64+0x5c] ;  /* 0x00005c060e134981 */ /* 0x000ee2000c1e1900 */
[----:B----4-:R-:W-:-:S03]  /*05e0*/  @P2 LOP3.LUT R2, R2, R21, RZ, 0x3c, !PT ;  /* 0x0000001502022212 */ /* 0x010fc600078e3cff */
[----:B------:R-:W4:Y:S01]  /*05f0*/  @P5 LDG.E R21, desc[UR6][R14.64+0x68] ;  /* 0x000068060e155981 */ /* 0x000f22000c1e1900 */
[----:B------:R-:W-:-:S03]  /*0600*/  @P3 LOP3.LUT R4, R4, R23, RZ, 0x3c, !PT ;  /* 0x0000001704043212 */ /* 0x000fc600078e3cff */
[----:B------:R-:W4:Y:S01]  /*0610*/  @P5 LDG.E R23, desc[UR6][R14.64+0x70] ;  /* 0x000070060e175981 */ /* 0x000f22000c1e1900 */
[----:B------:R-:W-:Y:S02]  /*0620*/  LOP3.LUT P0, RZ, R20, 0x80, RZ, 0xc0, !PT ;  /* 0x0000008014ff7812 */ /* 0x000fe4000780c0ff */
[----:B------:R-:W-:Y:S02]  /*0630*/  @P3 LOP3.LUT R2, R2, R25, RZ, 0x3c, !PT ;  /* 0x0000001902023212 */ /* 0x000fe400078e3cff */
[----:B------:R-:W-:Y:S02]  /*0640*/  @P3 LOP3.LUT R3, R3, R16, RZ, 0x3c, !PT ;  /* 0x0000001003033212 */ /* 0x000fe400078e3cff */
[----:B------:R-:W4:Y:S01]  /*0650*/  @P5 LDG.E R16, desc[UR6][R14.64+0x74] ;  /* 0x000074060e105981 */ /* 0x000f22000c1e1900 */
[----:B------:R-:W-:-:S03]  /*0660*/  @P4 LOP3.LUT R5, R5, R18, RZ, 0x3c, !PT ;  /* 0x0000001205054212 */ /* 0x000fc600078e3cff */
[----:B------:R-:W4:Y:S01]  /*0670*/  @P6 LDG.E R18, desc[UR6][R14.64+0x80] ;  /* 0x000080060e126981 */ /* 0x000f22000c1e1900 */
[----:B------:R-:W-:-:S03]  /*0680*/  @P4 LOP3.LUT R3, R3, R22, RZ, 0x3c, !PT ;  /* 0x0000001603034212 */ /* 0x000fc600078e3cff */
[----:B------:R-:W4:Y:S01]  /*0690*/  @P6 LDG.E R22, desc[UR6][R14.64+0x88] ;  /* 0x000088060e166981 */ /* 0x000f22000c1e1900 */
[----:B------:R-:W-:-:S03]  /*06a0*/  @P5 LOP3.LUT R5, R5, R24, RZ, 0x3c, !PT ;  /* 0x0000001805055212 */ /* 0x000fc600078e3cff */
[----:B------:R-:W4:Y:S04]  /*06b0*/  @P0 LDG.E R25, desc[UR6][R14.64+0x8c] ;  /* 0x00008c060e190981 */ /* 0x000f28000c1e1900 */
[----:B------:R-:W4:Y:S04]  /*06c0*/  @P0 LDG.E R24, desc[UR6][R14.64+0x94] ;  /* 0x000094060e180981 */ /* 0x000f28000c1e1900 */
        /* <DEDUP_REMOVED lines=9> */
[----:B------:R-:W-:Y:S02]  /*0760*/  @P6 LOP3.LUT R0, R0, R27, RZ, 0x3c, !PT ;  /* 0x0000001b00006212 */ /* 0x000fe400078e3cff */
[----:B------:R-:W-:Y:S02]  /*0770*/  @P5 LOP3.LUT R3, R3, R16, RZ, 0x3c, !PT ;  /* 0x0000001003035212 */ /* 0x000fe400078e3cff */
[----:B------:R-:W-:Y:S02]  /*0780*/  @P6 LOP3.LUT R5, R5, R18, RZ, 0x3c, !PT ;  /* 0x0000001205056212 */ /* 0x000fe400078e3cff */
[----:B------:R-:W-:Y:S02]  /*0790*/  @P6 LOP3.LUT R3, R3, R22, RZ, 0x3c, !PT ;  /* 0x0000001603036212 */ /* 0x000fe400078e3cff */
[----:B------:R-:W-:Y:S02]  /*07a0*/  @P0 LOP3.LUT R0, R0, R25, RZ, 0x3c, !PT ;  /* 0x0000001900000212 */ /* 0x000fe400078e3cff */
[----:B------:R-:W-:-:S02]  /*07b0*/  @P0 LOP3.LUT R5, R5, R24, RZ, 0x3c, !PT ;  /* 0x0000001805050212 */ /* 0x000fc400078e3cff */
[----:B------:R-:W-:Y:S02]  /*07c0*/  @P0 LOP3.LUT R3, R3, R26, RZ, 0x3c, !PT ;  /* 0x0000001a03030212 */ /* 0x000fe400078e3cff */
[----:B--2---:R-:W-:Y:S02]  /*07d0*/  @P6 LOP3.LUT R4, R4, R17, RZ, 0x3c, !PT ;  /* 0x0000001104046212 */ /* 0x004fe400078e3cff */
[----:B---3--:R-:W-:Y:S02]  /*07e0*/  @P6 LOP3.LUT R2, R2, R19, RZ, 0x3c, !PT ;  /* 0x0000001302026212 */ /* 0x008fe400078e3cff */
[----:B----4-:R-:W-:Y:S02]  /*07f0*/  @P0 LOP3.LUT R4, R4, R21, RZ, 0x3c, !PT ;  /* 0x0000001504040212 */ /* 0x010fe400078e3cff */
[----:B------:R-:W-:Y:S02]  /*0800*/  @P0 LOP3.LUT R2, R2, R23, RZ, 0x3c, !PT ;  /* 0x0000001702020212 */ /* 0x000fe400078e3cff */
[----:B------:R-:W-:-:S13]  /*0810*/  R2P PR, R20.B1, 0x7f ;  /* 0x0000007f14007804 */ /* 0x000fda0000001000 */
[----:B------:R-:W2:Y:S04]  /*0820*/  @P0 LDG.E R18, desc[UR6][R14.64+0xb0] ;  /* 0x0000b0060e120981 */ /* 0x000ea8000c1e1900 */
[----:B------:R-:W3:Y:S04]  /*0830*/  @P0 LDG.E R21, desc[UR6][R14.64+0xa0] ;  /* 0x0000a0060e150981 */ /* 0x000ee8000c1e1900 */
[----:B------:R-:W4:Y:S04]  /*0840*/  @P0 LDG.E R23, desc[UR6][R14.64+0xa4] ;  /* 0x0000a4060e170981 */ /* 0x000f28000c1e1900 */
[----:B------:R-:W4:Y:S04]  /*0850*/  @P0 LDG.E R16, desc[UR6][R14.64+0xa8] ;  /* 0x0000a8060e100981 */ /* 0x000f28000c1e1900 */
[----:B------:R-:W4:Y:S04]  /*0860*/  @P0 LDG.E R25, desc[UR6][R14.64+0xac] ;  /* 0x0000ac060e190981 */ /* 0x000f28000c1e1900 */
[----:B------:R-:W4:Y:S04]  /*0870*/  @P1 LDG.E R27, desc[UR6][R14.64+0xb4] ;  /* 0x0000b4060e1b1981 */ /* 0x000f28000c1e1900 */
[----:B------:R-:W4:Y:S04]  /*0880*/  @P2 LDG.E R29, desc[UR6][R14.64+0xc8] ;  /* 0x0000c8060e1d2981 */ /* 0x000f28000c1e1900 */
[----:B------:R-:W4:Y:S04]  /*0890*/  @P3 LDG.E R19, desc[UR6][R14.64+0xdc] ;  /* 0x0000dc060e133981 */ /* 0x000f28000c1e1900 */
        /* <DEDUP_REMOVED lines=12> */
[----:B------:R-:W-:Y:S01]  /*0960*/  LOP3.LUT P0, RZ, R20, 0x8000, RZ, 0xc0, !PT ;  /* 0x0000800014ff7812 */ /* 0x000fe2000780c0ff */
[----:B------:R-:W4:Y:S04]  /*0970*/  @P1 LDG.E R25, desc[UR6][R14.64+0xc0] ;  /* 0x0000c0060e191981 */ /* 0x000f28000c1e1900 */
[----:B------:R-:W4:Y:S01]  /*0980*/  @P1 LDG.E R20, desc[UR6][R14.64+0xc4] ;  /* 0x0000c4060e141981 */ /* 0x000f22000c1e1900 */
[----:B------:R-:W-:-:S03]  /*0990*/  @P1 LOP3.LUT R0, R0, R27, RZ, 0x3c, !PT ;  /* 0x0000001b00001212 */ /* 0x000fc600078e3cff */
[----:B------:R-:W4:Y:S01]  /*09a0*/  @P2 LDG.E R27, desc[UR6][R14.64+0xcc] ;  /* 0x0000cc060e1b2981 */ /* 0x000f22000c1e1900 */
[----:B------:R-:W-:-:S03]  /*09b0*/  @P2 LOP3.LUT R0, R0, R29, RZ, 0x3c, !PT ;  /* 0x0000001d00002212 */ /* 0x000fc600078e3cff */
[----:B------:R-:W4:Y:S01]  /*09c0*/  @P6 LDG.E R29, desc[UR6][R14.64+0x118] ;  /* 0x000118060e1d6981 */ /* 0x000f22000c1e1900 */
[----:B------:R-:W-:-:S03]  /*09d0*/  @P3 LOP3.LUT R0, R0, R19, RZ, 0x3c, !PT ;  /* 0x0000001300003212 */ /* 0x000fc600078e3cff */
[----:B------:R-:W4:Y:S01]  /*09e0*/  @P2 LDG.E R19, desc[UR6][R14.64+0xd4] ;  /* 0x0000d4060e132981 */ /* 0x000f22000c1e1900 */
[----:B------:R-:W-:-:S03]  /*09f0*/  @P4 LOP3.LUT R0, R0, R17, RZ, 0x3c, !PT ;  /* 0x0000001100004212 */ /* 0x000fc600078e3cff */
[----:B------:R-:W4:Y:S04]  /*0a00*/  @P5 LDG.E R17, desc[UR6][R14.64+0x108] ;  /* 0x000108060e115981 */ /* 0x000f28000c1e1900 */
[----:B------:R-:W4:Y:S01]  /*0a10*/  @P0 LDG.E R26, desc[UR6][R14.64+0x13c] ;  /* 0x00013c060e1a0981 */ /* 0x000f22000c1e1900 */
[----:B--2---:R-:W-:-:S03]  /*0a20*/  @P1 LOP3.LUT R5, R5, R18, RZ, 0x3c, !PT ;  /* 0x0000001205051212 */ /* 0x004fc600078e3cff */
[----:B------:R-:W2:Y:S01]  /*0a30*/  @P4 LDG.E R18, desc[UR6][R14.64+0x100] ;  /* 0x000100060e124981 */ /* 0x000ea2000c1e1900 */
[----:B---3--:R-:W-:Y:S02]  /*0a40*/  @P5 LOP3.LUT R0, R0, R21, RZ, 0x3c, !PT ;  /* 0x0000001500005212 */ /* 0x008fe400078e3cff */
[----:B------:R-:W-:Y:S01]  /*0a50*/  @P2 LOP3.LUT R5, R5, R22, RZ, 0x3c, !PT ;  /* 0x0000001605052212 */ /* 0x000fe200078e3cff */
[----:B------:R-:W3:Y:S01]  /*0a60*/  @P3 LDG.E R21, desc[UR6][R14.64+0xe0] ;  /* 0x0000e0060e153981 */ /* 0x000ee2000c1e1900 */
[----:B----4-:R-:W-:-:S03]  /*0a70*/  @P1 LOP3.LUT R4, R4, R23, RZ, 0x3c, !PT ;  /* 0x0000001704041212 */ /* 0x010fc600078e3cff */
[----:B------:R-:W4:Y:S04]  /*0a80*/  @P3 LDG.E R22, desc[UR6][R14.64+0xec] ;  /* 0x0000ec060e163981 */ /* 0x000f28000c1e1900 */
[----:B------:R-:W2:Y:S01]  /*0a90*/  @P3 LDG.E R23, desc[UR6][R14.64+0xe8] ;  /* 0x0000e8060e173981 */ /* 0x000ea2000c1e1900 */
[----:B------:R-:W-:-:S03]  /*0aa0*/  @P1 LOP3.LUT R2, R2, R25, RZ, 0x3c, !PT ;  /* 0x0000001902021212 */ /* 0x000fc600078e3cff */
[----:B------:R-:W2:Y:S01]  /*0ab0*/  @P4 LDG.E R25, desc[UR6][R14.64+0xf4] ;  /* 0x0000f4060e194981 */ /* 0x000ea2000c1e1900 */
[----:B------:R-:W-:-:S03]  /*0ac0*/  @P1 LOP3.LUT R3, R3, R20, RZ, 0x3c, !PT ;  /* 0x0000001403031212 */ /* 0x000fc600078e3cff */
[----:B------:R-:W2:Y:S01]  /*0ad0*/  @P3 LDG.E R20, desc[UR6][R14.64+0xe4] ;  /* 0x0000e4060e143981 */ /* 0x000ea2000c1e1900 */
[----:B------:R-:W-:Y:S02]  /*0ae0*/  @P2 LOP3.LUT R4, R4, R27, RZ, 0x3c, !PT ;  /* 0x0000001b04042212 */ /* 0x000fe400078e3cff */
[----:B------:R-:W-:Y:S01]  /*0af0*/  @P2 LOP3.LUT R3, R3, R16, RZ, 0x3c, !PT ;  /* 0x0000001003032212 */ /* 0x000fe200078e3cff */
[----:B------:R-:W2:Y:S04]  /*0b00*/  @P4 LDG.E R27, desc[UR6][R14.64+0xfc] ;  /* 0x0000fc060e1b4981 */ /* 0x000ea8000c1e1900 */
[----:B------:R-:W2:Y:S01]  /*0b10*/  @P5 LDG.E R16, desc[UR6][R14.64+0x10c] ;  /* 0x00010c060e105981 */ /* 0x000ea2000c1e1900 */
[----:B------:R-:W-:-:S03]  /*0b20*/  @P2 LOP3.LUT R2, R2, R19, RZ, 0x3c, !PT ;  /* 0x0000001302022212 */ /* 0x000fc600078e3cff */
[----:B------:R-:W2:Y:S01]  /*0b30*/  @P5 LDG.E R19, desc[UR6][R14.64+0x110] ;  /* 0x000110060e135981 */ /* 0x000ea2000c1e1900 */
[----:B------:R-:W-:-:S03]  /*0b40*/  @P6 LOP3.LUT R0, R0, R29, RZ, 0x3c, !PT ;  /* 0x0000001d00006212 */ /* 0x000fc600078e3cff */
[----:B------:R-:W2:Y:S01]  /*0b50*/  @P0 LDG.E R29, desc[UR6][R14.64+0x12c] ;  /* 0x00012c060e1d0981 */ /* 0x000ea2000c1e1900 */
[----:B---3--:R-:W-:-:S03]  /*0b60*/  @P3 LOP3.LUT R4, R4, R21, RZ, 0x3c, !PT ;  /* 0x0000001504043212 */ /* 0x008fc600078e3cff */
[----:B------:R-:W3:Y:S01]  /*0b70*/  @P6 LDG.E R21, desc[UR6][R14.64+0x11c] ;  /* 0x00011c060e156981 */ /* 0x000ee2000c1e1900 */
[----:B----4-:R-:W-:-:S03]  /*0b80*/  @P3 LOP3.LUT R3, R3, R22, RZ, 0x3c, !PT ;  /* 0x0000001603033212 */ /* 0x010fc600078e3cff */
[----:B------:R-:W4:Y:S01]  /*0b90*/  @P6 LDG.E R22, desc[UR6][R14.64+0x128] ;  /* 0x000128060e166981 */ /* 0x000f22000c1e1900 */
[----:B--2---:R-:W-:Y:S02]  /*0ba0*/  @P3 LOP3.LUT R2, R2, R23, RZ, 0x3c, !PT ;  /* 0x0000001702023212 */ /* 0x004fe400078e3cff */
[----:B------:R-:W-:Y:S01]  /*0bb0*/  @P4 LOP3.LUT R3, R3, R18, RZ, 0x3c, !PT ;  /* 0x0000001203034212 */ /* 0x000fe200078e3cff */
[----:B------:R-:W2:Y:S01]  /*0bc0*/  @P6 LDG.E R23, desc[UR6][R14.64+0x124] ;  /* 0x000124060e176981 */ /* 0x000ea2000c1e1900 */
[----:B------:R-:W-:-:S03]  /*0bd0*/  @P4 LOP3.LUT R4, R4, R25, RZ, 0x3c, !PT ;  /* 0x0000001904044212 */ /* 0x000fc600078e3cff */
[----:B------:R-:W4:Y:S01]  /*0be0*/  @P6 LDG.E R18, desc[UR6][R14.64+0x120] ;  /* 0x000120060e126981 */ /* 0x000f22000c1e1900 */
[----:B------:R-:W-:-:S03]  /*0bf0*/  @P3 LOP3.LUT R5, R5, R20, RZ, 0x3c, !PT ;  /* 0x0000001405053212 */ /* 0x000fc600078e3cff */
[----:B------:R-:W4:Y:S01]  /*0c00*/  @P5 LDG.E R20, desc[UR6][R14.64+0x114] ;  /* 0x000114060e145981 */ /* 0x000f22000c1e1900 */
[----:B------:R-:W-:Y:S02]  /*0c10*/  @P4 LOP3.LUT R5, R5, R24, RZ, 0x3c, !PT ;  /* 0x0000001805054212 */ /* 0x000fe400078e3cff */
[----:B------:R-:W-:Y:S01]  /*0c20*/  @P5 LOP3.LUT R4, R4, R17, RZ, 0x3c, !PT ;  /* 0x0000001104045212 */ /* 0x000fe200078e3cff */
[----:B------:R-:W4:Y:S04]  /*0c30*/  @P0 LDG.E R24, desc[UR6][R14.64+0x134] ;  /* 0x000134060e180981 */ /* 0x000f28000c1e1900 */
[----:B------:R-:W4:Y:S04]  /*0c40*/  @P0 LDG.E R17, desc[UR6][R14.64+0x130] ;  /* 0x000130060e110981 */ /* 0x000f28000c1e1900 */
[----:B------:R-:W4:Y:S01]  /*0c50*/  @P0 LDG.E R25, desc[UR6][R14.64+0x138] ;  /* 0x000138060e190981 */ /* 0x000f22000c1e1900 */
[----:B------:R-:W-:Y:S01]  /*0c60*/  UIADD3 UR4, UPT, UPT, UR4, 0x10, URZ ;  /* 0x0000001004047890 */ /* 0x000fe2000fffe0ff */
[----:B------:R-:W-:-:S03]  /*0c70*/  @P4 LOP3.LUT R2, R2, R27, RZ, 0x3c, !PT ;  /* 0x0000001b02024212 */ /* 0x000fc600078e3cff */
[----:B------:R-:W-:Y:S01]  /*0c80*/  UISETP.NE.AND UP0, UPT, UR4, 0x20, UPT ;  /* 0x000000200400788c */ /* 0x000fe2000bf05270 */
[----:B------:R-:W-:Y:S02]  /*0c90*/  @P5 LOP3.LUT R5, R5, R16, RZ, 0x3c, !PT ;  /* 0x0000001005055212 */ /* 0x000fe400078e3cff */
[----:B------:R-:W-:Y:S02]  /*0ca0*/  @P5 LOP3.LUT R2, R2, R19, RZ, 0x3c, !PT ;  /* 0x0000001302025212 */ /* 0x000fe400078e3cff */
[----:B------:R-:W-:Y:S02]  /*0cb0*/  @P0 LOP3.LUT R0, R0, R29, RZ, 0x3c, !PT ;  /* 0x0000001d00000212 */ /* 0x000fe400078e3cff */
[----:B---3--:R-:W-:Y:S02]  /*0cc0*/  @P6 LOP3.LUT R4, R4, R21, RZ, 0x3c, !PT ;  /* 0x0000001504046212 */ /* 0x008fe400078e3cff */
[----:B--2---:R-:W-:Y:S02]  /*0cd0*/  @P6 LOP3.LUT R2, R2, R23, RZ, 0x3c, !PT ;  /* 0x0000001702026212 */ /* 0x004fe400078e3cff */
[----:B----4-:R-:W-:-:S02]  /*0ce0*/  @P6 LOP3.LUT R5, R5, R18, RZ, 0x3c, !PT ;  /* 0x0000001205056212 */ /* 0x010fc400078e3cff */
[----:B------:R-:W-:-:S04]  /*0cf0*/  @P5 LOP3.LUT R3, R3, R20, RZ, 0x3c, !PT ;  /* 0x0000001403035212 */ /* 0x000fc800078e3cff */
[----:B------:R-:W-:Y:S02]  /*0d00*/  @P6 LOP3.LUT R3, R3, R22, RZ, 0x3c, !PT ;  /* 0x0000001603036212 */ /* 0x000fe400078e3cff */
[----:B------:R-:W-:Y:S02]  /*0d10*/  @P0 LOP3.LUT R5, R5, R24, RZ, 0x3c, !PT ;  /* 0x0000001805050212 */ /* 0x000fe400078e3cff */
[----:B------:R-:W-:Y:S02]  /*0d20*/  @P0 LOP3.LUT R4, R4, R17, RZ, 0x3c, !PT ;  /* 0x0000001104040212 */ /* 0x000fe400078e3cff */
[----:B------:R-:W-:Y:S02]  /*0d30*/  @P0 LOP3.LUT R3, R3, R26, RZ, 0x3c, !PT ;  /* 0x0000001a03030212 */ /* 0x000fe400078e3cff */
[----:B------:R-:W-:Y:S01]  /*0d40*/  @P0 LOP3.LUT R2, R2, R25, RZ, 0x3c, !PT ;  /* 0x0000001902020212 */ /* 0x000fe200078e3cff */
[----:B------:R-:W-:Y:S06]  /*0d50*/  BRA.U UP0, `(.L_x_9) ;  /* 0xfffffff5004c7547 */ /* 0x000fec000b83ffff */
[----:B------:R-:W-:-:S05]  /*0d60*/  VIADD R6, R6, 0x1 ;  /* 0x0000000106067836 */ /* 0x000fca0000000000 */
[----:B------:R-:W-:-:S13]  /*0d70*/  ISETP.NE.AND P0, PT, R6, 0x5, PT ;  /* 0x000000050600780c */ /* 0x000fda0003f05270 */
[----:B------:R-:W-:Y:S05]  /*0d80*/  @P0 BRA `(.L_x_10) ;  /* 0xfffffff400300947 */ /* 0x000fea000383ffff */
[----:B------:R-:W-:Y:S01]  /*0d90*/  LOP3.LUT R6, R12, 0x3, RZ, 0xc0, !PT ;  /* 0x000000030c067812 */ /* 0x000fe200078ec0ff */
[----:B------:R0:W-:Y:S03]  /*0da0*/  STL.64 [R1+0x8], R4 ;  /* 0x0000080401007387 */ /* 0x0001e60000100a00 */
[----:B------:R-:W-:Y:S01]  /*0db0*/  ISETP.NE.U32.AND P0, PT, R6, 0x1, PT ;  /* 0x000000010600780c */ /* 0x000fe20003f05070 */
[----:B------:R0:W-:Y:S03]  /*0dc0*/  STL.64 [R1+0x10], R2 ;  /* 0x0000100201007387 */ /* 0x0001e60000100a00 */
[----:B------:R-:W-:Y:S01]  /*0dd0*/  ISETP.NE.AND.EX P0, PT, RZ, RZ, PT, P0 ;  /* 0x000000ffff00720c */ /* 0x000fe20003f05300 */
[----:B------:R0:W-:-:S12]  /*0de0*/  STL [R1+0x4], R0 ;  /* 0x0000040001007387 */ /* 0x0001d80000100800 */
[----:B0-----:R-:W-:Y:S05]  /*0df0*/  @!P0 BRA `(.L_x_8) ;  /* 0x0000001400f88947 */ /* 0x001fea0003800000 */
[----:B------:R-:W-:Y:S01]  /*0e00*/  UMOV UR4, URZ ;  /* 0x000000ff00047c82 */ /* 0x000fe20008000000 */
[----:B------:R-:W-:Y:S01]  /*0e10*/  IMAD.MOV.U32 R0, RZ, RZ, RZ ;  /* 0x000000ffff007224 */ /* 0x000fe200078e00ff */
[----:B------:R-:W-:Y:S01]  /*0e20*/  CS2R R4, SRZ ;  /* 0x0000000000047805 */ /* 0x000fe2000001ff00 */
[----:B------:R-:W-:Y:S02]  /*0e30*/  IMAD.MOV.U32 R6, RZ, RZ, RZ ;  /* 0x000000ffff067224 */ /* 0x000fe400078e00ff */
[----:B------:R-:W-:Y:S02]  /*0e40*/  IMAD.MOV.U32 R2, RZ, RZ, RZ ;  /* 0x000000ffff027224 */ /* 0x000fe400078e00ff */
[----:B------:R-:W-:-:S07]  /*0e50*/  IMAD.U32 R3, RZ, RZ, UR4 ;  /* 0x00000004ff037e24 */ /* 0x000fce000f8e00ff */
.L_x_12:
[----:B------:R-:W-:-:S06]  /*0e60*/  IMAD R11, R6, 0x4, R1 ;  /* 0x00000004060b7824 */ /* 0x000fcc00078e0201 */
[----:B------:R-:W5:Y:S01]  /*0e70*/  LDL R11, [R11+0x4] ;  /* 0x000004000b0b7983 */ /* 0x000f620000100800 */
[----:B------:R-:W-:Y:S01]  /*0e80*/  IMAD.SHL.U32 R13, R6, 0x20, RZ ;  /* 0x00000020060d7824 */ /* 0x000fe200078e00ff */
[----:B------:R-:W-:-:S06]  /*0e90*/  UMOV UR4, URZ ;  /* 0x000000ff00047c82 */ /* 0x000fcc0008000000 */
.L_x_11:
        /* <DEDUP_REMOVED lines=179> */
[----:B------:R0:W-:Y:S03]  /*19d0*/  STL [R1+0x4], R0 ;  /* 0x0000040001007387 */ /* 0x0001e60000100800 */
[----:B------:R-:W-:Y:S01]  /*19e0*/  ISETP.NE.AND.EX P0, PT, RZ, RZ, PT, P0 ;  /* 0x000000ffff00720c */ /* 0x000fe20003f05300 */
[----:B------:R0:W-:-:S12]  /*19f0*/  STL.64 [R1+0x10], R2 ;  /* 0x0000100201007387 */ /* 0x0001d80000100a00 */
[----:B0-----:R-:W-:Y:S05]  /*1a00*/  @P0 BRA `(.L_x_8) ;  /* 0x0000000800f40947 */ /* 0x001fea0003800000 */
[----:B------:R-:W-:Y:S01]  /*1a10*/  UMOV UR4, URZ ;  /* 0x000000ff00047c82 */ /* 0x000fe20008000000 */
[----:B------:R-:W-:Y:S01]  /*1a20*/  IMAD.MOV.U32 R0, RZ, RZ, RZ ;  /* 0x000000ffff007224 */ /* 0x000fe200078e00ff */
[----:B------:R-:W-:Y:S01]  /*1a30*/  CS2R R4, SRZ ;  /* 0x0000000000047805 */ /* 0x000fe2000001ff00 */
[----:B------:R-:W-:Y:S02]  /*1a40*/  IMAD.MOV.U32 R6, RZ, RZ, RZ ;  /* 0x000000ffff067224 */ /* 0x000fe400078e00ff */
[----:B------:R-:W-:Y:S02]  /*1a50*/  IMAD.MOV.U32 R2, RZ, RZ, RZ ;  /* 0x000000ffff027224 */ /* 0x000fe400078e00ff */
[----:B------:R-:W-:-:S07]  /*1a60*/  IMAD.U32 R3, RZ, RZ, UR4 ;  /* 0x00000004ff037e24 */ /* 0x000fce000f8e00ff */
.L_x_14:
[----:B------:R-:W-:-:S06]  /*1a70*/  IMAD R11, R6, 0x4, R1 ;  /* 0x00000004060b7824 */ /* 0x000fcc00078e0201 */
[----:B------:R-:W5:Y:S01]  /*1a80*/  LDL R11, [R11+0x4] ;  /* 0x000004000b0b7983 */ /* 0x000f620000100800 */
[----:B------:R-:W-:Y:S01]  /*1a90*/  IMAD.SHL.U32 R13, R6, 0x20, RZ ;  /* 0x00000020060d7824 */ /* 0x000fe200078e00ff */
[----:B------:R-:W-:-:S06]  /*1aa0*/  UMOV UR4, URZ ;  /* 0x000000ff00047c82 */ /* 0x000fcc0008000000 */
.L_x_13:
        /* <DEDUP_REMOVED lines=176> */
[----:B------:R0:W-:Y:S04]  /*25b0*/  STL.64 [R1+0x8], R4 ;  /* 0x0000080401007387 */ /* 0x0001e80000100a00 */
[----:B------:R0:W-:Y:S04]  /*25c0*/  STL [R1+0x4], R0 ;  /* 0x0000040001007387 */ /* 0x0001e80000100800 */
[----:B------:R0:W-:Y:S02]  /*25d0*/  STL.64 [R1+0x10], R2 ;  /* 0x0000100201007387 */ /* 0x0001e40000100a00 */
.L_x_8:
[----:B------:R-:W-:Y:S05]  /*25e0*/  BSYNC.RECONVERGENT B1 ;  /* 0x0000000000017941 */ /* 0x000fea0003800200 */
.L_x_7:
[----:B------:R-:W-:Y:S01]  /*25f0*/  ISETP.GT.U32.AND P0, PT, R12, 0x3, PT ;  /* 0x000000030c00780c */ /* 0x000fe20003f04070 */
[----:B------:R-:W-:Y:S01]  /*2600*/  VIADD R10, R10, 0x1 ;  /* 0x000000010a0a7836 */ /* 0x000fe20000000000 */
[--C-:B------:R-:W-:Y:S02]  /*2610*/  SHF.R.U64 R12, R12, 0x2, R7.reuse ;  /* 0x000000020c0c7819 */ /* 0x100fe40000001207 */
[----:B------:R-:W-:Y:S02]  /*2620*/  ISETP.GT.U32.AND.EX P0, PT, R7, RZ, PT, P0 ;  /* 0x000000ff0700720c */ /* 0x000fe40003f04100 */
[----:B------:R-:W-:-:S11]  /*2630*/  SHF.R.U32.HI R7, RZ, 0x2, R7 ;  /* 0x00000002ff077819 */ /* 0x000fd60000011607 */
[----:B------:R-:W-:Y:S05]  /*2640*/  @P0 BRA `(.L_x_15) ;  /* 0xffffffd800d40947 */ /* 0x000fea000383ffff */
.L_x_6:
[----:B------:R-:W-:Y:S05]  /*2650*/  BSYNC.RECONVERGENT B0 ;  /* 0x0000000000007941 */ /* 0x000fea0003800200 */
.L_x_5:
[----:B------:R-:W1:Y:S01]  /*2660*/  LDCU UR4, c[0x0][0x388] ;  /* 0x00007100ff0477ac */ /* 0x000e620008000800 */
[----:B------:R-:W-:-:S04]  /*2670*/  SHF.R.U32.HI R7, RZ, 0x2, R0 ;  /* 0x00000002ff077819 */ /* 0x000fc80000011600 */
[----:B------:R-:W-:Y:S01]  /*2680*/  LOP3.LUT R7, R7, R0, RZ, 0x3c, !PT ;  /* 0x0000000007077212 */ /* 0x000fe200078e3cff */
[----:B0-----:R-:W-:-:S04]  /*2690*/  IMAD.SHL.U32 R0, R3, 0x10, RZ ;  /* 0x0000001003007824 */ /* 0x001fc800078e00ff */
[----:B------:R-:W-:-:S05]  /*26a0*/  IMAD.SHL.U32 R2, R7, 0x2, RZ ;  /* 0x0000000207027824 */ /* 0x000fca00078e00ff */
[----:B------:R-:W-:Y:S01]  /*26b0*/  LOP3.LUT R0, R7, R2, R0, 0x96, !PT ;  /* 0x0000000207007212 */ /* 0x000fe200078e9600 */
[----:B-1----:R-:W0:Y:S03]  /*26c0*/  I2F.U32.RP R6, UR4 ;  /* 0x0000000400067d06 */ /* 0x002e260008209000 */
[----:B------:R-:W-:Y:S02]  /*26d0*/  LOP3.LUT R0, R0, R3, RZ, 0x3c, !PT ;  /* 0x0000000300007212 */ /* 0x000fe400078e3cff */
[----:B------:R-:W-:-:S03]  /*26e0*/  ISETP.NE.U32.AND P1, PT, RZ, UR4, PT ;  /* 0x00000004ff007c0c */ /* 0x000fc6000bf25070 */
[----:B------:R-:W-:Y:S01]  /*26f0*/  VIADD R0, R0, 0x2ac1d59a ;  /* 0x2ac1d59a00007836 */ /* 0x000fe20000000000 */
[----:B0-----:R-:W0:Y:S02]  /*2700*/  MUFU.RCP R6, R6 ;  /* 0x0000000600067308 */ /* 0x001e240000001000 */
[----:B0-----:R-:W-:-:S06]  /*2710*/  VIADD R4, R6, 0xffffffe ;  /* 0x0ffffffe06047836 */ /* 0x001fcc0000000000 */
[----:B------:R0:W1:Y:S02]  /*2720*/  F2I.FTZ.U32.TRUNC.NTZ R5, R4 ;  /* 0x0000000400057305 */ /* 0x000064000021f000 */
[----:B0-----:R-:W-:Y:S02]  /*2730*/  IMAD.MOV.U32 R4, RZ, RZ, RZ ;  /* 0x000000ffff047224 */ /* 0x001fe400078e00ff */
[----:B-1----:R-:W-:-:S04]  /*2740*/  IMAD.MOV R8, RZ, RZ, -R5 ;  /* 0x000000ffff087224 */ /* 0x002fc800078e0a05 */
[----:B------:R-:W-:-:S04]  /*2750*/  IMAD R7, R8, UR4, RZ ;  /* 0x0000000408077c24 */ /* 0x000fc8000f8e02ff */
[----:B------:R-:W-:-:S06]  /*2760*/  IMAD.HI.U32 R5, R5, R7, R4 ;  /* 0x0000000705057227 */ /* 0x000fcc00078e0004 */
[----:B------:R-:W-:-:S04]  /*2770*/  IMAD.HI.U32 R5, R5, R0, RZ ;  /* 0x0000000005057227 */ /* 0x000fc800078e00ff */
[----:B------:R-:W-:-:S04]  /*2780*/  IMAD.MOV R5, RZ, RZ, -R5 ;  /* 0x000000ffff057224 */ /* 0x000fc800078e0a05 */
[----:B------:R-:W-:Y:S02]  /*2790*/  IMAD R9, R5, UR4, R0 ;  /* 0x0000000405097c24 */ /* 0x000fe4000f8e0200 */
[----:B------:R-:W0:Y:S03]  /*27a0*/  LDC.64 R4, c[0x0][0x380] ;  /* 0x0000e000ff047b82 */ /* 0x000e260000000a00 */
[----:B------:R-:W-:-:S13]  /*27b0*/  ISETP.GE.U32.AND P0, PT, R9, UR4, PT ;  /* 0x0000000409007c0c */ /* 0x000fda000bf06070 */
[----:B------:R-:W-:-:S05]  /*27c0*/  @P0 VIADD R9, R9, -UR4 ;  /* 0x8000000409090c36 */ /* 0x000fca0008000000 */
[----:B------:R-:W-:-:S13]  /*27d0*/  ISETP.GE.U32.AND P0, PT, R9, UR4, PT ;  /* 0x0000000409007c0c */ /* 0x000fda000bf06070 */
[----:B------:R-:W-:Y:S01]  /*27e0*/  @P0 VIADD R9, R9, -UR4 ;  /* 0x8000000409090c36 */ /* 0x000fe20008000000 */
[----:B------:R-:W-:-:S05]  /*27f0*/  @!P1 LOP3.LUT R9, RZ, UR4, RZ, 0x33, !PT ;  /* 0x00000004ff099c12 */ /* 0x000fca000f8e33ff */
[----:B0-----:R-:W-:-:S05]  /*2800*/  IMAD.WIDE R4, R9, 0x8, R4 ;  /* 0x0000000809047825 */ /* 0x001fca00078e0204 */
[----:B------:R-:W2:Y:S01]  /*2810*/  LDG.E.64 R6, desc[UR6][R4.64] ;  /* 0x0000000604067981 */ /* 0x000ea2000c1e1b00 */
[----:B------:R-:W2:Y:S02]  /*2820*/  I2F.F64 R2, R9 ;  /* 0x0000000900027312 */ /* 0x000ea40000201c00 */
[----:B--2---:R-:W-:-:S07]  /*2830*/  DADD R2, R2, R6 ;  /* 0x0000000002027229 */ /* 0x004fce0000000006 */
[----:B------:R-:W-:Y:S01]  /*2840*/  STG.E.64 desc[UR6][R4.64], R2 ;  /* 0x0000000204007986 */ /* 0x000fe2000c101b06 */
[----:B------:R-:W-:Y:S05]  /*2850*/  EXIT ;  /* 0x000000000000794d */ /* 0x000fea0003800000 */
.L_x_16:
        /* <DEDUP_REMOVED lines=10> */
.L_x_100:


//--------------------- .text._Z4randIfEvPT_i     --------------------------
	.section	.text._Z4randIfEvPT_i,"ax",@progbits
	.align	128
        .global         _Z4randIfEvPT_i
        .type           _Z4randIfEvPT_i,@function
        .size           _Z4randIfEvPT_i,(.L_x_101 - _Z4randIfEvPT_i)
        .other          _Z4randIfEvPT_i,@"STO_CUDA_ENTRY STV_DEFAULT"
_Z4randIfEvPT_i:
.text._Z4randIfEvPT_i:
        /* <DEDUP_REMOVED lines=26> */
.L_x_27:
        /* <DEDUP_REMOVED lines=11> */
.L_x_22:
[----:B------:R-:W-:-:S06]  /*0250*/  IMAD R11, R6, 0x4, R1 ;  /* 0x00000004060b7824 */ /* 0x000fcc00078e0201 */
[----:B------:R-:W5:Y:S01]  /*0260*/  LDL R11, [R11+0x4] ;  /* 0x000004000b0b7983 */ /* 0x000f620000100800 */
[----:B------:R-:W-:Y:S01]  /*0270*/  IMAD.SHL.U32 R13, R6, 0x20, RZ ;  /* 0x00000020060d7824 */ /* 0x000fe200078e00ff */
[----:B------:R-:W-:-:S06]  /*0280*/  UMOV UR4, URZ ;  /* 0x000000ff00047c82 */ /* 0x000fcc0008000000 */
.L_x_21:
        /* <DEDUP_REMOVED lines=189> */
.L_x_24:
[----:B------:R-:W-:-:S06]  /*0e60*/  IMAD R11, R6, 0x4, R1 ;  /* 0x00000004060b7824 */ /* 0x000fcc00078e0201 */
[----:B------:R-:W5:Y:S01]  /*0e70*/  LDL R11, [R11+0x4] ;  /* 0x000004000b0b7983 */ /* 0x000f620000100800 */
[----:B------:R-:W-:Y:S01]  /*0e80*/  IMAD.SHL.U32 R13, R6, 0x20, RZ ;  /* 0x00000020060d7824 */ /* 0x000fe200078e00ff */
[----:B------:R-:W-:-:S06]  /*0e90*/  UMOV UR4, URZ ;  /* 0x000000ff00047c82 */ /* 0x000fcc0008000000 */
.L_x_23:
        /* <DEDUP_REMOVED lines=189> */
.L_x_26:
[----:B------:R-:W-:-:S06]  /*1a70*/  IMAD R11, R6, 0x4, R1 ;  /* 0x00000004060b7824 */ /* 0x000fcc00078e0201 */
[----:B------:R-:W5:Y:S01]  /*1a80*/  LDL R11, [R11+0x4] ;  /* 0x000004000b0b7983 */ /* 0x000f620000100800 */
[----:B------:R-:W-:Y:S01]  /*1a90*/  IMAD.SHL.U32 R13, R6, 0x20, RZ ;  /* 0x00000020060d7824 */ /* 0x000fe200078e00ff */
[----:B------:R-:W-:-:S06]  /*1aa0*/  UMOV UR4, URZ ;  /* 0x000000ff00047c82 */ /* 0x000fcc0008000000 */
.L_x_25:
        /* <DEDUP_REMOVED lines=179> */
.L_x_20:
[----:B------:R-:W-:Y:S05]  /*25e0*/  BSYNC.RECONVERGENT B1 ;  /* 0x0000000000017941 */ /* 0x000fea0003800200 */
.L_x_19:
[----:B------:R-:W-:Y:S01]  /*25f0*/  ISETP.GT.U32.AND P0, PT, R12, 0x3, PT ;  /* 0x000000030c00780c */ /* 0x000fe20003f04070 */
[----:B------:R-:W-:Y:S01]  /*2600*/  VIADD R10, R10, 0x1 ;  /* 0x000000010a0a7836 */ /* 0x000fe20000000000 */
[--C-:B------:R-:W-:Y:S02]  /*2610*/  SHF.R.U64 R12, R12, 0x2, R7.reuse ;  /* 0x000000020c0c7819 */ /* 0x100fe40000001207 */
[----:B------:R-:W-:Y:S02]  /*2620*/  ISETP.GT.U32.AND.EX P0, PT, R7, RZ, PT, P0 ;  /* 0x000000ff0700720c */ /* 0x000fe40003f04100 */
[----:B------:R-:W-:-:S11]  /*2630*/  SHF.R.U32.HI R7, RZ, 0x2, R7 ;  /* 0x00000002ff077819 */ /* 0x000fd60000011607 */
[----:B------:R-:W-:Y:S05]  /*2640*/  @P0 BRA `(.L_x_27) ;  /* 0xffffffd800d40947 */ /* 0x000fea000383ffff */
.L_x_18:
[----:B------:R-:W-:Y:S05]  /*2650*/  BSYNC.RECONVERGENT B0 ;  /* 0x0000000000007941 */ /* 0x000fea0003800200 */
.L_x_17:
        /* <DEDUP_REMOVED lines=8> */
[----:B------:R-:W1:Y:S01]  /*26e0*/  LDC.64 R2, c[0x0][0x380] ;  /* 0x0000e000ff027b82 */ /* 0x000e620000000a00 */
[----:B------:R-:W-:Y:S02]  /*26f0*/  ISETP.NE.U32.AND P1, PT, RZ, UR4, PT ;  /* 0x00000004ff007c0c */ /* 0x000fe4000bf25070 */
[----:B------:R-:W-:Y:S01]  /*2700*/  VIADD R0, R0, 0x2ac1d59a ;  /* 0x2ac1d59a00007836 */ /* 0x000fe20000000000 */
[----:B0-----:R-:W0:Y:S02]  /*2710*/  MUFU.RCP R6, R6 ;  /* 0x0000000600067308 */ /* 0x001e240000001000 */
[----:B0-----:R-:W-:-:S06]  /*2720*/  VIADD R4, R6, 0xffffffe ;  /* 0x0ffffffe06047836 */ /* 0x001fcc0000000000 */
[----:B------:R0:W2:Y:S02]  /*2730*/  F2I.FTZ.U32.TRUNC.NTZ R5, R4 ;  /* 0x0000000400057305 */ /* 0x0000a4000021f000 */
[----:B0-----:R-:W-:Y:S02]  /*2740*/  IMAD.MOV.U32 R4, RZ, RZ, RZ ;  /* 0x000000ffff047224 */ /* 0x001fe400078e00ff */
[----:B--2---:R-:W-:-:S04]  /*2750*/  IMAD.MOV R8, RZ, RZ, -R5 ;  /* 0x000000ffff087224 */ /* 0x004fc800078e0a05 */
[----:B------:R-:W-:-:S04]  /*2760*/  IMAD R7, R8, UR4, RZ ;  /* 0x0000000408077c24 */ /* 0x000fc8000f8e02ff */
[----:B------:R-:W-:-:S06]  /*2770*/  IMAD.HI.U32 R5, R5, R7, R4 ;  /* 0x0000000705057227 */ /* 0x000fcc00078e0004 */
[----:B------:R-:W-:-:S04]  /*2780*/  IMAD.HI.U32 R5, R5, R0, RZ ;  /* 0x0000000005057227 */ /* 0x000fc800078e00ff */
[----:B------:R-:W-:-:S04]  /*2790*/  IMAD.MOV R5, RZ, RZ, -R5 ;  /* 0x000000ffff057224 */ /* 0x000fc800078e0a05 */
[----:B------:R-:W-:-:S05]  /*27a0*/  IMAD R5, R5, UR4, R0 ;  /* 0x0000000405057c24 */ /* 0x000fca000f8e0200 */
[----:B------:R-:W-:-:S13]  /*27b0*/  ISETP.GE.U32.AND P0, PT, R5, UR4, PT ;  /* 0x0000000405007c0c */ /* 0x000fda000bf06070 */
[----:B------:R-:W-:-:S05]  /*27c0*/  @P0 VIADD R5, R5, -UR4 ;  /* 0x8000000405050c36 */ /* 0x000fca0008000000 */
[----:B------:R-:W-:-:S13]  /*27d0*/  ISETP.GE.U32.AND P0, PT, R5, UR4, PT ;  /* 0x0000000405007c0c */ /* 0x000fda000bf06070 */
[----:B------:R-:W-:Y:S01]  /*27e0*/  @P0 VIADD R5, R5, -UR4 ;  /* 0x8000000405050c36 */ /* 0x000fe20008000000 */
[----:B------:R-:W-:-:S05]  /*27f0*/  @!P1 LOP3.LUT R5, RZ, UR4, RZ, 0x33, !PT ;  /* 0x00000004ff059c12 */ /* 0x000fca000f8e33ff */
[----:B-1----:R-:W-:-:S05]  /*2800*/  IMAD.WIDE R2, R5, 0x4, R2 ;  /* 0x0000000405027825 */ /* 0x002fca00078e0202 */
[----:B------:R-:W2:Y:S01]  /*2810*/  LDG.E R0, desc[UR6][R2.64] ;  /* 0x0000000602007981 */ /* 0x000ea2000c1e1900 */
[----:B------:R-:W-:-:S05]  /*2820*/  I2FP.F32.S32 R5, R5 ;  /* 0x0000000500057245 */ /* 0x000fca0000201400 */
[----:B--2---:R-:W-:-:S05]  /*2830*/  FADD R5, R5, R0 ;  /* 0x0000000005057221 */ /* 0x004fca0000000000 */
[----:B------:R-:W-:Y:S01]  /*2840*/  STG.E desc[UR6][R2.64], R5 ;  /* 0x0000000502007986 */ /* 0x000fe2000c101906 */
[----:B------:R-:W-:Y:S05]  /*2850*/  EXIT ;  /* 0x000000000000794d */ /* 0x000fea0003800000 */
.L_x_28:
        /* <DEDUP_REMOVED lines=10> */
.L_x_101:


//--------------------- .text._Z4randIiEvPT_i     --------------------------
	.section	.text._Z4randIiEvPT_i,"ax",@progbits
	.align	128
        .global         _Z4randIiEvPT_i
        .type           _Z4randIiEvPT_i,@function
        .size           _Z4randIiEvPT_i,(.L_x_102 - _Z4randIiEvPT_i)
        .other          _Z4randIiEvPT_i,@"STO_CUDA_ENTRY STV_DEFAULT"
_Z4randIiEvPT_i:
.text._Z4randIiEvPT_i:
        /* <DEDUP_REMOVED lines=26> */
.L_x_39:
        /* <DEDUP_REMOVED lines=11> */
.L_x_34:
[----:B------:R-:W-:-:S06]  /*0250*/  IMAD R11, R6, 0x4, R1 ;  /* 0x00000004060b7824 */ /* 0x000fcc00078e0201 */
[----:B------:R-:W5:Y:S01]  /*0260*/  LDL R11, [R11+0x4] ;  /* 0x000004000b0b7983 */ /* 0x000f620000100800 */
[----:B------:R-:W-:Y:S01]  /*0270*/  IMAD.SHL.U32 R13, R6, 0x20, RZ ;  /* 0x00000020060d7824 */ /* 0x000fe200078e00ff */
[----:B------:R-:W-:-:S06]  /*0280*/  UMOV UR4, URZ ;  /* 0x000000ff00047c82 */ /* 0x000fcc0008000000 */
.L_x_33:
        /* <DEDUP_REMOVED lines=189> */
.L_x_36:
[----:B------:R-:W-:-:S06]  /*0e60*/  IMAD R11, R6, 0x4, R1 ;  /* 0x00000004060b7824 */ /* 0x000fcc00078e0201 */
[----:B------:R-:W5:Y:S01]  /*0e70*/  LDL R11, [R11+0x4] ;  /* 0x000004000b0b7983 */ /* 0x000f620000100800 */
[----:B------:R-:W-:Y:S01]  /*0e80*/  IMAD.SHL.U32 R13, R6, 0x20, RZ ;  /* 0x00000020060d7824 */ /* 0x000fe200078e00ff */
[----:B------:R-:W-:-:S06]  /*0e90*/  UMOV UR4, URZ ;  /* 0x000000ff00047c82 */ /* 0x000fcc0008000000 */
.L_x_35:
        /* <DEDUP_REMOVED lines=189> */
.L_x_38:
[----:B------:R-:W-:-:S06]  /*1a70*/  IMAD R11, R6, 0x4, R1 ;  /* 0x00000004060b7824 */ /* 0x000fcc00078e0201 */
[----:B------:R-:W5:Y:S01]  /*1a80*/  LDL R11, [R11+0x4] ;  /* 0x000004000b0b7983 */ /* 0x000f620000100800 */
[----:B------:R-:W-:Y:S01]  /*1a90*/  IMAD.SHL.U32 R13, R6, 0x20, RZ ;  /* 0x00000020060d7824 */ /* 0x000fe200078e00ff */
[----:B------:R-:W-:-:S06]  /*1aa0*/  UMOV UR4, URZ ;  /* 0x000000ff00047c82 */ /* 0x000fcc0008000000 */
.L_x_37:
        /* <DEDUP_REMOVED lines=179> */
.L_x_32:
[----:B------:R-:W-:Y:S05]  /*25e0*/  BSYNC.RECONVERGENT B1 ;  /* 0x0000000000017941 */ /* 0x000fea0003800200 */
.L_x_31:
[----:B------:R-:W-:Y:S01]  /*25f0*/  ISETP.GT.U32.AND P0, PT, R12, 0x3, PT ;  /* 0x000000030c00780c */ /* 0x000fe20003f04070 */
[----:B------:R-:W-:Y:S01]  /*2600*/  VIADD R10, R10, 0x1 ;  /* 0x000000010a0a7836 */ /* 0x000fe20000000000 */
[--C-:B------:R-:W-:Y:S02]  /*2610*/  SHF.R.U64 R12, R12, 0x2, R7.reuse ;  /* 0x000000020c0c7819 */ /* 0x100fe40000001207 */
[----:B------:R-:W-:Y:S02]  /*2620*/  ISETP.GT.U32.AND.EX P0, PT, R7, RZ, PT, P0 ;  /* 0x000000ff0700720c */ /* 0x000fe40003f04100 */
[----:B------:R-:W-:-:S11]  /*2630*/  SHF.R.U32.HI R7, RZ, 0x2, R7 ;  /* 0x00000002ff077819 */ /* 0x000fd60000011607 */
[----:B------:R-:W-:Y:S05]  /*2640*/  @P0 BRA `(.L_x_39) ;  /* 0xffffffd800d40947 */ /* 0x000fea000383ffff */
.L_x_30:
[----:B------:R-:W-:Y:S05]  /*2650*/  BSYNC.RECONVERGENT B0 ;  /* 0x0000000000007941 */ /* 0x000fea0003800200 */
.L_x_29:
        /* <DEDUP_REMOVED lines=27> */
[----:B------:R-:W2:Y:S02]  /*2810*/  LDG.E R0, desc[UR6][R2.64] ;  /* 0x0000000602007981 */ /* 0x000ea4000c1e1900 */
[----:B--2---:R-:W-:-:S05]  /*2820*/  IMAD.IADD R5, R5, 0x1, R0 ;  /* 0x0000000105057824 */ /* 0x004fca00078e0200 */
[----:B------:R-:W-:Y:S01]  /*2830*/  STG.E desc[UR6][R2.64], R5 ;  /* 0x0000000502007986 */ /* 0x000fe2000c101906 */
[----:B------:R-:W-:Y:S05]  /*2840*/  EXIT ;  /* 0x000000000000794d */ /* 0x000fea0003800000 */
.L_x_40:
        /* <DEDUP_REMOVED lines=11> */
.L_x_102:


//--------------------- .text._Z4gemmIdEvPT_S1_S1_i --------------------------
	.section	.text._Z4gemmIdEvPT_S1_S1_i,"ax",@progbits
	.align	128
        .global         _Z4gemmIdEvPT_S1_S1_i
        .type           _Z4gemmIdEvPT_S1_S1_i,@function
        .size           _Z4gemmIdEvPT_S1_S1_i,(.L_x_103 - _Z4gemmIdEvPT_S1_S1_i)
        .other          _Z4gemmIdEvPT_S1_S1_i,@"STO_CUDA_ENTRY STV_DEFAULT"
_Z4gemmIdEvPT_S1_S1_i:
.text._Z4gemmIdEvPT_S1_S1_i:
[----:B------:R-:W-:Y:S01]  /*0000*/  LDC R1, c[0x0][0x37c] ;  /* 0x0000df00ff017b82 */ /* 0x000fe20000000800 */
[----:B------:R-:W0:Y:S07]  /*0010*/  LDCU UR18, c[0x0][0x398] ;  /* 0x00007300ff1277ac */ /* 0x000e2e0008000800 */
[----:B------:R-:W1:Y:S01]  /*0020*/  S2UR UR4, SR_CTAID.X ;  /* 0x00000000000479c3 */ /* 0x000e620000002500 */
[----:B0-----:R-:W-:-:S06]  /*0030*/  UISETP.GE.AND UP0, UPT, UR18, 0x1, UPT ;  /* 0x000000011200788c */ /* 0x001fcc000bf06270 */
[----:B------:R-:W-:-:S13]  /*0040*/  PLOP3.LUT P0, PT, PT, PT, UP0, 0x80, 0x8 ;  /* 0x000000000008781c */ /* 0x000fda0003f0f008 */
[----:B-1----:R-:W-:Y:S05]  /*0050*/  @!P0 EXIT ;  /* 0x000000000000894d */ /* 0x002fea0003800000 */
[----:B------:R-:W0:Y:S01]  /*0060*/  S2R R5, SR_TID.Y ;  /* 0x0000000000057919 */ /* 0x000e220000002200 */
[----:B------:R-:W1:Y:S01]  /*0070*/  LDC R0, c[0x0][0x360] ;  /* 0x0000d800ff007b82 */ /* 0x000e620000000800 */
[----:B------:R-:W0:Y:S01]  /*0080*/  LDCU UR5, c[0x0][0x364] ;  /* 0x00006c80ff0577ac */ /* 0x000e220008000800 */
[----:B------:R-:W0:Y:S01]  /*0090*/  S2R R4, SR_CTAID.Y ;  /* 0x0000000000047919 */ /* 0x000e220000002600 */
[----:B------:R-:W2:Y:S01]  /*00a0*/  LDCU.64 UR16, c[0x0][0x358] ;  /* 0x00006b00ff1077ac */ /* 0x000ea20008000a00 */
[----:B------:R-:W1:Y:S04]  /*00b0*/  S2R R7, SR_TID.X ;  /* 0x0000000000077919 */ /* 0x000e680000002100 */
[----:B------:R-:W3:Y:S01]  /*00c0*/  LDC.64 R2, c[0x0][0x380] ;  /* 0x0000e000ff027b82 */ /* 0x000ee20000000a00 */
[----:B0-----:R-:W-:-:S02]  /*00d0*/  IMAD R5, R4, UR5, R5 ;  /* 0x0000000504057c24 */ /* 0x001fc4000f8e0205 */
[----:B-1----:R-:W-:Y:S02]  /*00e0*/  IMAD R0, R0, UR4, R7 ;  /* 0x0000000400007c24 */ /* 0x002fe4000f8e0207 */
[----:B------:R-:W-:-:S05]  /*00f0*/  IMAD R5, R5, UR18, RZ ;  /* 0x0000001205057c24 */ /* 0x000fca000f8e02ff */
[----:B------:R-:W-:-:S05]  /*0100*/  IADD3 R7, PT, PT, R0, R5, RZ ;  /* 0x0000000500077210 */ /* 0x000fca0007ffe0ff */
[----:B---3--:R-:W-:-:S05]  /*0110*/  IMAD.WIDE R2, R7, 0x8, R2 ;  /* 0x0000000807027825 */ /* 0x008fca00078e0202 */
[----:B--2---:R0:W5:Y:S01]  /*0120*/  LDG.E.64 R8, desc[UR16][R2.64] ;  /* 0x0000001002087981 */ /* 0x004162000c1e1b00 */
[----:B------:R-:W-:Y:S01]  /*0130*/  UISETP.GE.U32.AND UP0, UPT, UR18, 0x8, UPT ;  /* 0x000000081200788c */ /* 0x000fe2000bf06070 */
[----:B------:R-:W-:-:S08]  /*0140*/  HFMA2 R4, -RZ, RZ, 0, 0 ;  /* 0x00000000ff047431 */ /* 0x000fd000000001ff */
[----:B0-----:R-:W-:Y:S05]  /*0150*/  BRA.U !UP0, `(.L_x_41) ;  /* 0x0000000508187547 */ /* 0x001fea000b800000 */
[----:B------:R-:W0:Y:S01]  /*0160*/  LDC.64 R6, c[0x0][0x388] ;  /* 0x0000e200ff067b82 */ /* 0x000e220000000a00 */
[----:B------:R-:W1:Y:S01]  /*0170*/  LDCU.64 UR20, c[0x0][0x390] ;  /* 0x00007200ff1477ac */ /* 0x000e620008000a00 */
[----:B------:R-:W-:Y:S01]  /*0180*/  IMAD.MOV.U32 R4, RZ, RZ, R0 ;  /* 0x000000ffff047224 */ /* 0x000fe200078e0000 */
[----:B------:R-:W-:-:S04]  /*0190*/  ULOP3.LUT UR4, UR18, 0x7ffffff8, URZ, 0xc0, !UPT ;  /* 0x7ffffff812047892 */ /* 0x000fc8000f8ec0ff */
[----:B------:R-:W-:Y:S02]  /*01a0*/  UIADD3 UR4, UPT, UPT, -UR4, URZ, URZ ;  /* 0x000000ff04047290 */ /* 0x000fe4000fffe1ff */
[----:B-1----:R-:W-:Y:S02]  /*01b0*/  UIMAD.WIDE.U32 UR6, UR18, 0x18, UR20 ;  /* 0x00000018120678a5 */ /* 0x002fe4000f8e0014 */
[----:B------:R-:W-:Y:S02]  /*01c0*/  UIMAD.WIDE.U32 UR8, UR18, 0x20, UR20 ;  /* 0x00000020120878a5 */ /* 0x000fe4000f8e0014 */
[----:B------:R-:W-:Y:S01]  /*01d0*/  UIMAD.WIDE.U32 UR10, UR18, 0x28, UR20 ;  /* 0x00000028120a78a5 */ /* 0x000fe2000f8e0014 */
[----:B0-----:R-:W-:Y:S01]  /*01e0*/  IMAD.WIDE.U32 R6, R5, 0x8, R6 ;  /* 0x0000000805067825 */ /* 0x001fe200078e0006 */
[----:B------:R-:W-:Y:S02]  /*01f0*/  UIMAD.WIDE.U32 UR12, UR18, 0x30, UR20 ;  /* 0x00000030120c78a5 */ /* 0x000fe4000f8e0014 */
[----:B------:R-:W-:Y:S01]  /*0200*/  UIMAD.WIDE.U32 UR14, UR18, 0x38, UR20 ;  /* 0x00000038120e78a5 */ /* 0x000fe2000f8e0014 */
[----:B------:R-:W-:-:S04]  /*0210*/  IADD3 R12, P0, PT, R6, 0x20, RZ ;  /* 0x00000020060c7810 */ /* 0x000fc80007f1e0ff */
[----:B------:R-:W-:-:S09]  /*0220*/  IADD3.X R13, PT, PT, RZ, R7, RZ, P0, !PT ;  /* 0x00000007ff0d7210 */ /* 0x000fd200007fe4ff */
.L_x_42:
[----:B------:R-:W-:Y:S01]  /*0230*/  MOV R11, 0x8 ;  /* 0x00000008000b7802 */ /* 0x000fe20000000f00 */
[----:B------:R-:W-:Y:S01]  /*0240*/  IMAD.MOV.U32 R7, RZ, RZ, R13 ;  /* 0x000000ffff077224 */ /* 0x000fe200078e000d */
[----:B------:R-:W-:-:S03]  /*0250*/  MOV R6, R12 ;  /* 0x0000000c00067202 */ /* 0x000fc60000000f00 */
[----:B------:R-:W-:Y:S02]  /*0260*/  IMAD.WIDE R10, R4, R11, UR20 ;  /* 0x00000014040a7e25 */ /* 0x000fe4000f8e020b */
[----:B------:R-:W2:Y:S04]  /*0270*/  LDG.E.64 R12, desc[UR16][R6.64+-0x20] ;  /* 0xffffe010060c7981 */ /* 0x000ea8000c1e1b00 */
[----:B------:R-:W2:Y:S01]  /*0280*/  LDG.E.64 R14, desc[UR16][R10.64] ;  /* 0x000000100a0e7981 */ /* 0x000ea2000c1e1b00 */
[----:B-1----:R-:W-:Y:S01]  /*0290*/  MOV R17, UR18 ;  /* 0x0000001200117c02 */ /* 0x002fe20008000f00 */
[----:B--2--5:R-:W-:-:S04]  /*02a0*/  DFMA R14, R12, R14, R8 ;  /* 0x0000000e0c0e722b */ /* 0x024fc80000000008 */
[----:B------:R-:W-:-:S03]  /*02b0*/  IMAD.WIDE.U32 R8, R17, 0x8, R10 ;  /* 0x0000000811087825 */ /* 0x000fc600078e000a */
[----:B------:R0:W-:Y:S04]  /*02c0*/  STG.E.64 desc[UR16][R2.64], R14 ;  /* 0x0000000e02007986 */ /* 0x0001e8000c101b10 */
[----:B------:R-:W2:Y:S04]  /*02d0*/  LDG.E.64 R8, desc[UR16][R8.64] ;  /* 0x0000001008087981 */ /* 0x000ea8000c1e1b00 */
[----:B------:R-:W2:Y:S01]  /*02e0*/  LDG.E.64 R12, desc[UR16][R6.64+-0x18] ;  /* 0xffffe810060c7981 */ /* 0x000ea2000c1e1b00 */
[----:B------:R-:W-:Y:S01]  /*02f0*/  UIMAD.WIDE.U32 UR22, UR18, 0x10, UR20 ;  /* 0x00000010121678a5 */ /* 0x000fe2000f8e0014 */
[----:B------:R-:W-:Y:S01]  /*0300*/  MOV R19, 0x8 ;  /* 0x0000000800137802 */ /* 0x000fe20000000f00 */
[----:B--2---:R-:W-:-:S04]  /*0310*/  DFMA R16, R12, R8, R14 ;  /* 0x000000080c10722b */ /* 0x004fc8000000000e */
[----:B------:R-:W-:-:S03]  /*0320*/  IMAD.WIDE R12, R4, R19, UR22 ;  /* 0x00000016040c7e25 */ /* 0x000fc6000f8e0213 */
[----:B------:R-:W-:Y:S04]  /*0330*/  STG.E.64 desc[UR16][R2.64], R16 ;  /* 0x0000001002007986 */ /* 0x000fe8000c101b10 */
[----:B------:R-:W2:Y:S04]  /*0340*/  LDG.E.64 R12, desc[UR16][R12.64] ;  /* 0x000000100c0c7981 */ /* 0x000ea8000c1e1b00 */
[----:B------:R-:W2:Y:S01]  /*0350*/  LDG.E.64 R10, desc[UR16][R6.64+-0x10] ;  /* 0xfffff010060a7981 */ /* 0x000ea2000c1e1b00 */
[----:B------:R-:W-:Y:S01]  /*0360*/  IMAD.WIDE R18, R4, R19, UR6 ;  /* 0x0000000604127e25 */ /* 0x000fe2000f8e0213 */
[----:B--2---:R-:W-:-:S07]  /*0370*/  DFMA R10, R10, R12, R16 ;  /* 0x0000000c0a0a722b */ /* 0x004fce0000000010 */
[----:B------:R1:W-:Y:S04]  /*0380*/  STG.E.64 desc[UR16][R2.64], R10 ;  /* 0x0000000a02007986 */ /* 0x0003e8000c101b10 */
[----:B0-----:R-:W2:Y:S04]  /*0390*/  LDG.E.64 R14, desc[UR16][R18.64] ;  /* 0x00000010120e7981 */ /* 0x001ea8000c1e1b00 */
[----:B------:R-:W2:Y:S01]  /*03a0*/  LDG.E.64 R8, desc[UR16][R6.64+-0x8] ;  /* 0xfffff81006087981 */ /* 0x000ea2000c1e1b00 */
[----:B------:R-:W-:Y:S01]  /*03b0*/  MOV R21, 0x8 ;  /* 0x0000000800157802 */ /* 0x000fe20000000f00 */
[----:B--2---:R-:W-:-:S04]  /*03c0*/  DFMA R14, R8, R14, R10 ;  /* 0x0000000e080e722b */ /* 0x004fc8000000000a */
[----:B------:R-:W-:-:S03]  /*03d0*/  IMAD.WIDE R8, R4, R21, UR8 ;  /* 0x0000000804087e25 */ /* 0x000fc6000f8e0215 */
[----:B------:R0:W-:Y:S04]  /*03e0*/  STG.E.64 desc[UR16][R2.64], R14 ;  /* 0x0000000e02007986 */ /* 0x0001e8000c101b10 */
[----:B------:R-:W2:Y:S04]  /*03f0*/  LDG.E.64 R8, desc[UR16][R8.64] ;  /* 0x0000001008087981 */ /* 0x000ea8000c1e1b00 */
[----:B------:R-:W2:Y:S01]  /*0400*/  LDG.E.64 R12, desc[UR16][R6.64] ;  /* 0x00000010060c7981 */ /* 0x000ea2000c1e1b00 */
[----:B-1----:R-:W-:Y:S01]  /*0410*/  IMAD.WIDE R10, R4, R21, UR10 ;  /* 0x0000000a040a7e25 */ /* 0x002fe2000f8e0215 */
[----:B--2---:R-:W-:-:S07]  /*0420*/  DFMA R16, R12, R8, R14 ;  /* 0x000000080c10722b */ /* 0x004fce000000000e */
[----:B------:R1:W-:Y:S04]  /*0430*/  STG.E.64 desc[UR16][R2.64], R16 ;  /* 0x0000001002007986 */ /* 0x0003e8000c101b10 */
[----:B------:R-:W2:Y:S04]  /*0440*/  LDG.E.64 R10, desc[UR16][R10.64] ;  /* 0x000000100a0a7981 */ /* 0x000ea8000c1e1b00 */
[----:B------:R-:W2:Y:S02]  /*0450*/  LDG.E.64 R12, desc[UR16][R6.64+0x8] ;  /* 0x00000810060c7981 */ /* 0x000ea4000c1e1b00 */
[----:B--2---:R-:W-:Y:S01]  /*0460*/  DFMA R18, R12, R10, R16 ;  /* 0x0000000a0c12722b */ /* 0x004fe20000000010 */
[----:B------:R-:W-:-:S06]  /*0470*/  IMAD.WIDE R12, R4, R21, UR12 ;  /* 0x0000000c040c7e25 */ /* 0x000fcc000f8e0215 */
[----:B------:R1:W-:Y:S04]  /*0480*/  STG.E.64 desc[UR16][R2.64], R18 ;  /* 0x0000001202007986 */ /* 0x0003e8000c101b10 */
[----:B------:R-:W2:Y:S04]  /*0490*/  LDG.E.64 R12, desc[UR16][R12.64] ;  /* 0x000000100c0c7981 */ /* 0x000ea8000c1e1b00 */
[----:B------:R-:W2:Y:S01]  /*04a0*/  LDG.E.64 R8, desc[UR16][R6.64+0x10] ;  /* 0x0000101006087981 */ /* 0x000ea2000c1e1b00 */
[----:B0-----:R-:W-:-:S04]  /*04b0*/  IMAD.MOV.U32 R15, RZ, RZ, 0x8 ;  /* 0x00000008ff0f7424 */ /* 0x001fc800078e00ff */
[----:B------:R-:W-:Y:S01]  /*04c0*/  IMAD.WIDE R14, R4, R15, UR14 ;  /* 0x0000000e040e7e25 */ /* 0x000fe2000f8e020f */
[----:B--2---:R-:W-:-:S07]  /*04d0*/  DFMA R20, R8, R12, R18 ;  /* 0x0000000c0814722b */ /* 0x004fce0000000012 */
[----:B------:R1:W-:Y:S04]  /*04e0*/  STG.E.64 desc[UR16][R2.64], R20 ;  /* 0x0000001402007986 */ /* 0x0003e8000c101b10 */
[----:B------:R-:W2:Y:S04]  /*04f0*/  LDG.E.64 R14, desc[UR16][R14.64] ;  /* 0x000000100e0e7981 */ /* 0x000ea8000c1e1b00 */
[----:B------:R-:W2:Y:S01]  /*0500*/  LDG.E.64 R8, desc[UR16][R6.64+0x18] ;  /* 0x0000181006087981 */ /* 0x000ea2000c1e1b00 */
[----:B------:R-:W-:Y:S01]  /*0510*/  UIADD3 UR4, UPT, UPT, UR4, 0x8, URZ ;  /* 0x0000000804047890 */ /* 0x000fe2000fffe0ff */
[----:B------:R-:W-:-:S02]  /*0520*/  IADD3 R12, P0, PT, R6, 0x40, RZ ;  /* 0x00000040060c7810 */ /* 0x000fc40007f1e0ff */
[----:B------:R-:W-:Y:S01]  /*0530*/  MOV R11, UR18 ;  /* 0x00000012000b7c02 */ /* 0x000fe20008000f00 */
[----:B------:R-:W-:Y:S01]  /*0540*/  UISETP.NE.AND UP0, UPT, UR4, URZ, UPT ;  /* 0x000000ff0400728c */ /* 0x000fe2000bf05270 */
[----:B------:R-:W-:Y:S02]  /*0550*/  IADD3.X R13, PT, PT, RZ, R7, RZ, P0, !PT ;  /* 0x00000007ff0d7210 */ /* 0x000fe400007fe4ff */
[----:B------:R-:W-:Y:S01]  /*0560*/  LEA R4, R11, R4, 0x3 ;  /* 0x000000040b047211 */ /* 0x000fe200078e18ff */
[----:B--2---:R-:W-:-:S07]  /*0570*/  DFMA R8, R8, R14, R20 ;  /* 0x0000000e0808722b */ /* 0x004fce0000000014 */
[----:B------:R1:W-:Y:S01]  /*0580*/  STG.E.64 desc[UR16][R2.64], R8 ;  /* 0x0000000802007986 */ /* 0x0003e2000c101b10 */
[----:B------:R-:W-:Y:S05]  /*0590*/  BRA.U UP0, `(.L_x_42) ;  /* 0xfffffffd00247547 */ /* 0x000fea000b83ffff */
[----:B------:R-:W-:-:S06]  /*05a0*/  ULOP3.LUT UR4, UR18, 0x7ffffff8, URZ, 0xc0, !UPT ;  /* 0x7ffffff812047892 */ /* 0x000fcc000f8ec0ff */
[----:B------:R-:W-:-:S07]  /*05b0*/  IMAD.U32 R4, RZ, RZ, UR4 ;  /* 0x00000004ff047e24 */ /* 0x000fce000f8e00ff */
.L_x_41:
[----:B------:R-:W-:-:S06]  /*05c0*/  ULOP3.LUT UR4, UR18, 0x7, URZ, 0xc0, !UPT ;  /* 0x0000000712047892 */ /* 0x000fcc000f8ec0ff */
[----:B------:R-:W-:-:S13]  /*05d0*/  ISETP.NE.AND P0, PT, RZ, UR4, PT ;  /* 0x00000004ff007c0c */ /* 0x000fda000bf05270 */
[----:B------:R-:W-:Y:S05]  /*05e0*/  @!P0 EXIT ;  /* 0x000000000000894d */ /* 0x000fea0003800000 */
[----:B------:R-:W-:Y:S02]  /*05f0*/  UISETP.GE.U32.AND UP0, UPT, UR4, 0x4, UPT ;  /* 0x000000040400788c */ /* 0x000fe4000bf06070 */
[----:B------:R-:W-:-:S07]  /*0600*/  ULOP3.LUT UR4, UR18, 0x3, URZ, 0xc0, !UPT ;  /* 0x0000000312047892 */ /* 0x000fce000f8ec0ff */
[----:B------:R-:W-:Y:S05]  /*0610*/  BRA.U !UP0, `(.L_x_43) ;  /* 0x0000000108887547 */ /* 0x000fea000b800000 */
[----:B------:R-:W0:Y:S01]  /*0620*/  LDC.64 R10, c[0x0][0x388] ;  /* 0x0000e200ff0a7b82 */ /* 0x000e220000000a00 */
[----:B------:R-:W-:Y:S01]  /*0630*/  IADD3 R7, PT, PT, R5, R4, RZ ;  /* 0x0000000405077210 */ /* 0x000fe20007ffe0ff */
[----:B------:R-:W-:Y:S01]  /*0640*/  IMAD R15, R4, UR18, R0 ;  /* 0x00000012040f7c24 */ /* 0x000fe2000f8e0200 */
[----:B------:R-:W2:Y:S05]  /*0650*/  LDCU.64 UR6, c[0x0][0x388] ;  /* 0x00007100ff0677ac */ /* 0x000eaa0008000a00 */
[----:B------:R-:W3:Y:S01]  /*0660*/  LDC.64 R12, c[0x0][0x390] ;  /* 0x0000e400ff0c7b82 */ /* 0x000ee20000000a00 */
[----:B0-----:R-:W-:-:S06]  /*0670*/  IMAD.WIDE.U32 R10, R7, 0x8, R10 ;  /* 0x00000008070a7825 */ /* 0x001fcc00078e000a */
[----:B------:R-:W4:Y:S01]  /*0680*/  LDG.E.64 R10, desc[UR16][R10.64] ;  /* 0x000000100a0a7981 */ /* 0x000f22000c1e1b00 */
[----:B---3--:R-:W-:-:S05]  /*0690*/  IMAD.WIDE R12, R15, 0x8, R12 ;  /* 0x000000080f0c7825 */ /* 0x008fca00078e020c */
[----:B------:R-:W4:Y:S01]  /*06a0*/  LDG.E.64 R14, desc[UR16][R12.64] ;  /* 0x000000100c0e7981 */ /* 0x000f22000c1e1b00 */
[----:B------:R-:W-:Y:S02]  /*06b0*/  IADD3 R7, P0, PT, R5, R4, RZ ;  /* 0x0000000405077210 */ /* 0x000fe40007f1e0ff */
[----:B-1----:R-:W-:Y:S02]  /*06c0*/  MOV R17, UR18 ;  /* 0x0000001200117c02 */ /* 0x002fe40008000f00 */
[----:B------:R-:W-:Y:S02]  /*06d0*/  IADD3.X R16, PT, PT, RZ, RZ, RZ, P0, !PT ;  /* 0x000000ffff107210 */ /* 0x000fe400007fe4ff */
[----:B--2---:R-:W-:-:S04]  /*06e0*/  LEA R6, P0, R7, UR6, 0x3 ;  /* 0x0000000607067c11 */ /* 0x004fc8000f8018ff */
[----:B------:R-:W-:Y:S01]  /*06f0*/  LEA.HI.X R7, R7, UR7, R16, 0x3, P0 ;  /* 0x0000000707077c11 */ /* 0x000fe200080f1c10 */
[----:B------:R-:W-:Y:S01]  /*0700*/  IMAD.WIDE.U32 R16, R17, 0x8, R12 ;  /* 0x0000000811107825 */ /* 0x000fe200078e000c */
[----:B----45:R-:W-:-:S07]  /*0710*/  DFMA R14, R10, R14, R8 ;  /* 0x0000000e0a0e722b */ /* 0x030fce0000000008 */
[----:B------:R0:W-:Y:S04]  /*0720*/  STG.E.64 desc[UR16][R2.64], R14 ;  /* 0x0000000e02007986 */ /* 0x0001e8000c101b10 */
[----:B------:R-:W2:Y:S04]  /*0730*/  LDG.E.64 R10, desc[UR16][R16.64] ;  /* 0x00000010100a7981 */ /* 0x000ea8000c1e1b00 */
[----:B------:R-:W2:Y:S01]  /*0740*/  LDG.E.64 R8, desc[UR16][R6.64+0x8] ;  /* 0x0000081006087981 */ /* 0x000ea2000c1e1b00 */
[----:B------:R-:W-:-:S04]  /*0750*/  IMAD.U32 R13, RZ, RZ, UR18 ;  /* 0x00000012ff0d7e24 */ /* 0x000fc8000f8e00ff */
[----:B------:R-:W-:Y:S01]  /*0760*/  IMAD.WIDE.U32 R12, R13, 0x8, R16 ;  /* 0x000000080d0c7825 */ /* 0x000fe200078e0010 */
[----:B--2---:R-:W-:-:S07]  /*0770*/  DFMA R10, R8, R10, R14 ;  /* 0x0000000a080a722b */ /* 0x004fce000000000e */
[----:B------:R2:W-:Y:S04]  /*0780*/  STG.E.64 desc[UR16][R2.64], R10 ;  /* 0x0000000a02007986 */ /* 0x0005e8000c101b10 */
[----:B------:R-:W3:Y:S04]  /*0790*/  LDG.E.64 R8, desc[UR16][R6.64+0x10] ;  /* 0x0000101006087981 */ /* 0x000ee8000c1e1b00 */
[----:B------:R-:W3:Y:S01]  /*07a0*/  LDG.E.64 R18, desc[UR16][R12.64] ;  /* 0x000000100c127981 */ /* 0x000ee2000c1e1b00 */
[----:B------:R-:W-:-:S05]  /*07b0*/  MOV R21, UR18 ;  /* 0x0000001200157c02 */ /* 0x000fca0008000f00 */
[----:B0-----:R-:W-:Y:S01]  /*07c0*/  IMAD.WIDE.U32 R14, R21, 0x8, R12 ;  /* 0x00000008150e7825 */ /* 0x001fe200078e000c */
[----:B---3--:R-:W-:-:S07]  /*07d0*/  DFMA R18, R8, R18, R10 ;  /* 0x000000120812722b */ /* 0x008fce000000000a */
[----:B------:R2:W-:Y:S04]  /*07e0*/  STG.E.64 desc[UR16][R2.64], R18 ;  /* 0x0000001202007986 */ /* 0x0005e8000c101b10 */
[----:B------:R-:W3:Y:S04]  /*07f0*/  LDG.E.64 R8, desc[UR16][R6.64+0x18] ;  /* 0x0000181006087981 */ /* 0x000ee8000c1e1b00 */
[----:B------:R-:W3:Y:S01]  /*0800*/  LDG.E.64 R14, desc[UR16][R14.64] ;  /* 0x000000100e0e7981 */ /* 0x000ee2000c1e1b00 */
[----:B------:R-:W-:Y:S01]  /*0810*/  IADD3 R4, PT, PT, R4, 0x4, RZ ;  /* 0x0000000404047810 */ /* 0x000fe20007ffe0ff */
[----:B---3--:R-:W-:-:S07]  /*0820*/  DFMA R8, R8, R14, R18 ;  /* 0x0000000e0808722b */ /* 0x008fce0000000012 */
[----:B------:R2:W-:Y:S04]  /*0830*/  STG.E.64 desc[UR16][R2.64], R8 ;  /* 0x0000000802007986 */ /* 0x0005e8000c101b10 */
.L_x_43:
[----:B------:R-:W-:-:S13]  /*0840*/  ISETP.NE.AND P0, PT, RZ, UR4, PT ;  /* 0x00000004ff007c0c */ /* 0x000fda000bf05270 */
[----:B------:R-:W-:Y:S05]  /*0850*/  @!P0 EXIT ;  /* 0x000000000000894d */ /* 0x000fea0003800000 */
[----:B------:R-:W-:-:S09]  /*0860*/  UISETP.NE.AND UP0, UPT, UR4, 0x1, UPT ;  /* 0x000000010400788c */ /* 0x000fd2000bf05270 */
[----:B------:R-:W-:Y:S05]  /*0870*/  BRA.U !UP0, `(.L_x_44) ;  /* 0x0000000108587547 */ /* 0x000fea000b800000 */
[----:B------:R-:W0:Y:S01]  /*0880*/  LDC.64 R6, c[0x0][0x388] ;  /* 0x0000e200ff067b82 */ /* 0x000e220000000a00 */
[----:B------:R-:W-:Y:S01]  /*0890*/  IADD3 R13, PT, PT, R5, R4, RZ ;  /* 0x00000004050d7210 */ /* 0x000fe20007ffe0ff */
[----:B------:R-:W-:Y:S01]  /*08a0*/  IMAD R15, R4, UR18, R0 ;  /* 0x00000012040f7c24 */ /* 0x000fe2000f8e0200 */
[----:B------:R-:W3:Y:S05]  /*08b0*/  LDCU.64 UR4, c[0x0][0x388] ;  /* 0x00007100ff0477ac */ /* 0x000eea0008000a00 */
[----:B--2---:R-:W2:Y:S01]  /*08c0*/  LDC.64 R10, c[0x0][0x390] ;  /* 0x0000e400ff0a7b82 */ /* 0x004ea20000000a00 */
[----:B0-----:R-:W-:-:S05]  /*08d0*/  IMAD.WIDE.U32 R12, R13, 0x8, R6 ;  /* 0x000000080d0c7825 */ /* 0x001fca00078e0006 */
[----:B------:R-:W4:Y:S01]  /*08e0*/  LDG.E.64 R6, desc[UR16][R12.64] ;  /* 0x000000100c067981 */ /* 0x000f22000c1e1b00 */
[----:B--2---:R-:W-:-:S05]  /*08f0*/  IMAD.WIDE R14, R15, 0x8, R10 ;  /* 0x000000080f0e7825 */ /* 0x004fca00078e020a */
[----:B------:R-:W4:Y:S01]  /*0900*/  LDG.E.64 R10, desc[UR16][R14.64] ;  /* 0x000000100e0a7981 */ /* 0x000f22000c1e1b00 */
[----:B-1----:R-:W-:Y:S02]  /*0910*/  IADD3 R17, P0, PT, R5, R4, RZ ;  /* 0x0000000405117210 */ /* 0x002fe40007f1e0ff */
[----:B------:R-:W-:-:S03]  /*0920*/  MOV R19, UR18 ;  /* 0x0000001200137c02 */ /* 0x000fc60008000f00 */
[----:B------:R-:W-:Y:S01]  /*0930*/  IMAD.X R18, RZ, RZ, RZ, P0 ;  /* 0x000000ffff127224 */ /* 0x000fe200000e06ff */
[----:B---3--:R-:W-:-:S04]  /*0940*/  LEA R16, P0, R17, UR4, 0x3 ;  /* 0x0000000411107c11 */ /* 0x008fc8000f8018ff */
[----:B------:R-:W-:Y:S01]  /*0950*/  LEA.HI.X R17, R17, UR5, R18, 0x3, P0 ;  /* 0x0000000511117c11 */ /* 0x000fe200080f1c12 */
[----:B----45:R-:W-:Y:S01]  /*0960*/  DFMA R6, R6, R10, R8 ;  /* 0x0000000a0606722b */ /* 0x030fe20000000008 */
[----:B------:R-:W-:-:S06]  /*0970*/  IMAD.WIDE.U32 R10, R19, 0x8, R14 ;  /* 0x00000008130a7825 */ /* 0x000fcc00078e000e */
[----:B------:R0:W-:Y:S04]  /*0980*/  STG.E.64 desc[UR16][R2.64], R6 ;  /* 0x0000000602007986 */ /* 0x0001e8000c101b10 */
[----:B------:R-:W2:Y:S04]  /*0990*/  LDG.E.64 R8, desc[UR16][R16.64+0x8] ;  /* 0x0000081010087981 */ /* 0x000ea8000c1e1b00 */
[----:B------:R-:W2:Y:S01]  /*09a0*/  LDG.E.64 R10, desc[UR16][R10.64] ;  /* 0x000000100a0a7981 */ /* 0x000ea2000c1e1b00 */
[----:B------:R-:W-:Y:S01]  /*09b0*/  IADD3 R4, PT, PT, R4, 0x2, RZ ;  /* 0x0000000204047810 */ /* 0x000fe20007ffe0ff */
[----:B--2---:R-:W-:-:S07]  /*09c0*/  DFMA R8, R8, R10, R6 ;  /* 0x0000000a0808722b */ /* 0x004fce0000000006 */
[----:B------:R0:W-:Y:S04]  /*09d0*/  STG.E.64 desc[UR16][R2.64], R8 ;  /* 0x0000000802007986 */ /* 0x0001e8000c101b10 */
.L_x_44:
[----:B------:R-:W-:-:S04]  /*09e0*/  ULOP3.LUT UR4, UR18, 0x1, URZ, 0xc0, !UPT ;  /* 0x0000000112047892 */ /* 0x000fc8000f8ec0ff */
[----:B------:R-:W-:-:S06]  /*09f0*/  UISETP.NE.U32.AND UP0, UPT, UR4, 0x1, UPT ;  /* 0x000000010400788c */ /* 0x000fcc000bf05070 */
[----:B------:R-:W-:-:S13]  /*0a00*/  PLOP3.LUT P0, PT, PT, PT, UP0, 0x80, 0x8 ;  /* 0x000000000008781c */ /* 0x000fda0003f0f008 */
[----:B------:R-:W-:Y:S05]  /*0a10*/  @P0 EXIT ;  /* 0x000000000000094d */ /* 0x000fea0003800000 */
[----:B0-----:R-:W0:Y:S01]  /*0a20*/  LDC.64 R6, c[0x0][0x388] ;  /* 0x0000e200ff067b82 */ /* 0x001e220000000a00 */
[----:B------:R-:W-:Y:S01]  /*0a30*/  IADD3 R5, PT, PT, R5, R4, RZ ;  /* 0x0000000405057210 */ /* 0x000fe20007ffe0ff */
[----:B------:R-:W-:-:S06]  /*0a40*/  IMAD R13, R4, UR18, R0 ;  /* 0x00000012040d7c24 */ /* 0x000fcc000f8e0200 */
[----:B--2---:R-:W2:Y:S01]  /*0a50*/  LDC.64 R10, c[0x0][0x390] ;  /* 0x0000e400ff0a7b82 */ /* 0x004ea20000000a00 */
[----:B0-----:R-:W-:-:S06]  /*0a60*/  IMAD.WIDE.U32 R4, R5, 0x8, R6 ;  /* 0x0000000805047825 */ /* 0x001fcc00078e0006 */
[----:B------:R-:W1:Y:S01]  /*0a70*/  LDG.E.64 R4, desc[UR16][R4.64] ;  /* 0x0000001004047981 */ /* 0x000e62000c1e1b00 */
[----:B--2---:R-:W-:-:S06]  /*0a80*/  IMAD.WIDE R6, R13, 0x8, R10 ;  /* 0x000000080d067825 */ /* 0x004fcc00078e020a */
[----:B------:R-:W1:Y:S02]  /*0a90*/  LDG.E.64 R6, desc[UR16][R6.64] ;  /* 0x0000001006067981 */ /* 0x000e64000c1e1b00 */
[----:B-1---5:R-:W-:-:S07]  /*0aa0*/  DFMA R8, R4, R6, R8 ;  /* 0x000000060408722b */ /* 0x022fce0000000008 */
[----:B------:R-:W-:Y:S01]  /*0ab0*/  STG.E.64 desc[UR16][R2.64], R8 ;  /* 0x0000000802007986 */ /* 0x000fe2000c101b10 */
[----:B------:R-:W-:Y:S05]  /*0ac0*/  EXIT ;  /* 0x000000000000794d */ /* 0x000fea0003800000 */
.L_x_45:
        /* <DEDUP_REMOVED lines=11> */
.L_x_103:


//--------------------- .text._Z4gemmIfEvPT_S1_S1_i --------------------------
	.section	.text._Z4gemmIfEvPT_S1_S1_i,"ax",@progbits
	.align	128
        .global         _Z4gemmIfEvPT_S1_S1_i
        .type           _Z4gemmIfEvPT_S1_S1_i,@function
        .size           _Z4gemmIfEvPT_S1_S1_i,(.L_x_104 - _Z4gemmIfEvPT_S1_S1_i)
        .other          _Z4gemmIfEvPT_S1_S1_i,@"STO_CUDA_ENTRY STV_DEFAULT"
_Z4gemmIfEvPT_S1_S1_i:
.text._Z4gemmIfEvPT_S1_S1_i:
        /* <DEDUP_REMOVED lines=18> */
[----:B--2---:R0:W5:Y:S01]  /*0120*/  LDG.E R7, desc[UR16][R2.64] ;  /* 0x0000001002077981 */ /* 0x004162000c1e1900 */
[----:B------:R-:W-:Y:S01]  /*0130*/  UISETP.GE.U32.AND UP0, UPT, UR18, 0x8, UPT ;  /* 0x000000081200788c */ /* 0x000fe2000bf06070 */
[----:B------:R-:W-:-:S08]  /*0140*/  HFMA2 R4, -RZ, RZ, 0, 0 ;  /* 0x00000000ff047431 */ /* 0x000fd000000001ff */
[----:B0-----:R-:W-:Y:S05]  /*0150*/  BRA.U !UP0, `(.L_x_46) ;  /* 0x0000000508287547 */ /* 0x001fea000b800000 */
[----:B------:R-:W0:Y:S01]  /*0160*/  LDC.64 R8, c[0x0][0x388] ;  /* 0x0000e200ff087b82 */ /* 0x000e220000000a00 */
[----:B------:R-:W1:Y:S01]  /*0170*/  LDCU.64 UR20, c[0x0][0x390] ;  /* 0x00007200ff1477ac */ /* 0x000e620008000a00 */
[----:B------:R-:W-:Y:S01]  /*0180*/  MOV R4, R0 ;  /* 0x0000000000047202 */ /* 0x000fe20000000f00 */
        /* <DEDUP_REMOVED lines=10> */
.L_x_47:
[----:B------:R-:W-:Y:S02]  /*0230*/  MOV R11, 0x4 ;  /* 0x00000004000b7802 */ /* 0x000fe40000000f00 */
[----:B------:R-:W-:-:S03]  /*0240*/  MOV R8, R6 ;  /* 0x0000000600087202 */ /* 0x000fc60000000f00 */
[----:B------:R-:W-:Y:S02]  /*0250*/  IMAD.WIDE R10, R4, R11, UR20 ;  /* 0x00000014040a7e25 */ /* 0x000fe4000f8e020b */
[----:B------:R-:W2:Y:S04]  /*0260*/  LDG.E R6, desc[UR16][R8.64+-0x10] ;  /* 0xfffff01008067981 */ /* 0x000ea8000c1e1900 */
[----:B------:R-:W2:Y:S01]  /*0270*/  LDG.E R10, desc[UR16][R10.64] ;  /* 0x000000100a0a7981 */ /* 0x000ea2000c1e1900 */
[----:B------:R-:W-:-:S06]  /*0280*/  UIMAD.WIDE.U32 UR22, UR18, 0x4, UR20 ;  /* 0x00000004121678a5 */ /* 0x000fcc000f8e0014 */
[----:B------:R-:W-:Y:S02]  /*0290*/  MOV R12, UR22 ;  /* 0x00000016000c7c02 */ /* 0x000fe40008000f00 */
[----:B------:R-:W-:Y:S01]  /*02a0*/  MOV R13, UR23 ;  /* 0x00000017000d7c02 */ /* 0x000fe20008000f00 */
[----:B--2--5:R-:W-:Y:S02]  /*02b0*/  FFMA R15, R6, R10, R7 ;  /* 0x0000000a060f7223 */ /* 0x024fe40000000007 */
[----:B0-----:R-:W-:-:S03]  /*02c0*/  IMAD.WIDE R6, R4, 0x4, R12 ;  /* 0x0000000404067825 */ /* 0x001fc600078e020c */
[----:B------:R0:W-:Y:S04]  /*02d0*/  STG.E desc[UR16][R2.64], R15 ;  /* 0x0000000f02007986 */ /* 0x0001e8000c101910 */
[----:B------:R-:W2:Y:S04]  /*02e0*/  LDG.E R6, desc[UR16][R6.64] ;  /* 0x0000001006067981 */ /* 0x000ea8000c1e1900 */
[----:B------:R-:W2:Y:S01]  /*02f0*/  LDG.E R14, desc[UR16][R8.64+-0xc] ;  /* 0xfffff410080e7981 */ /* 0x000ea2000c1e1900 */
[----:B------:R-:W-:-:S06]  /*0300*/  UIMAD.WIDE.U32 UR22, UR18, 0x8, UR20 ;  /* 0x00000008121678a5 */ /* 0x000fcc000f8e0014 */
[----:B------:R-:W-:Y:S02]  /*0310*/  MOV R12, UR22 ;  /* 0x00000016000c7c02 */ /* 0x000fe40008000f00 */
[----:B------:R-:W-:-:S03]  /*0320*/  MOV R13, UR23 ;  /* 0x00000017000d7c02 */ /* 0x000fc60008000f00 */
[----:B------:R-:W-:-:S04]  /*0330*/  IMAD.WIDE R10, R4, 0x4, R12 ;  /* 0x00000004040a7825 */ /* 0x000fc800078e020c */
[----:B--2---:R-:W-:-:S05]  /*0340*/  FFMA R17, R14, R6, R15 ;  /* 0x000000060e117223 */ /* 0x004fca000000000f */
[----:B------:R-:W-:Y:S04]  /*0350*/  STG.E desc[UR16][R2.64], R17 ;  /* 0x0000001102007986 */ /* 0x000fe8000c101910 */
[----:B------:R-:W0:Y:S04]  /*0360*/  LDG.E R10, desc[UR16][R10.64] ;  /* 0x000000100a0a7981 */ /* 0x000e28000c1e1900 */
[----:B------:R-:W0:Y:S01]  /*0370*/  LDG.E R12, desc[UR16][R8.64+-0x8] ;  /* 0xfffff810080c7981 */ /* 0x000e22000c1e1900 */
[----:B------:R-:W-:-:S05]  /*0380*/  HFMA2 R13, -RZ, RZ, 0, 2.384185791015625e-07 ;  /* 0x00000004ff0d7431 */ /* 0x000fca00000001ff */
[----:B------:R-:W-:-:S04]  /*0390*/  IMAD.WIDE R6, R4, R13, UR6 ;  /* 0x0000000604067e25 */ /* 0x000fc8000f8e020d */
[----:B0-----:R-:W-:-:S05]  /*03a0*/  FFMA R15, R12, R10, R17 ;  /* 0x0000000a0c0f7223 */ /* 0x001fca0000000011 */
[----:B------:R0:W-:Y:S04]  /*03b0*/  STG.E desc[UR16][R2.64], R15 ;  /* 0x0000000f02007986 */ /* 0x0001e8000c101910 */
[----:B------:R-:W2:Y:S04]  /*03c0*/  LDG.E R6, desc[UR16][R6.64] ;  /* 0x0000001006067981 */ /* 0x000ea8000c1e1900 */
[----:B------:R-:W2:Y:S02]  /*03d0*/  LDG.E R12, desc[UR16][R8.64+-0x4] ;  /* 0xfffffc10080c7981 */ /* 0x000ea4000c1e1900 */
[----:B--2---:R-:W-:Y:S01]  /*03e0*/  FFMA R19, R12, R6, R15 ;  /* 0x000000060c137223 */ /* 0x004fe2000000000f */
[----:B------:R-:W-:-:S04]  /*03f0*/  IMAD.WIDE R12, R4, R13, UR8 ;  /* 0x00000008040c7e25 */ /* 0x000fc8000f8e020d */
[----:B------:R1:W-:Y:S04]  /*0400*/  STG.E desc[UR16][R2.64], R19 ;  /* 0x0000001302007986 */ /* 0x0003e8000c101910 */
[----:B------:R-:W2:Y:S04]  /*0410*/  LDG.E R12, desc[UR16][R12.64] ;  /* 0x000000100c0c7981 */ /* 0x000ea8000c1e1900 */
[----:B------:R-:W2:Y:S01]  /*0420*/  LDG.E R10, desc[UR16][R8.64] ;  /* 0x00000010080a7981 */ /* 0x000ea2000c1e1900 */
[----:B------:R-:W-:Y:S01]  /*0430*/  MOV R11, 0x4 ;  /* 0x00000004000b7802 */ /* 0x000fe20000000f00 */
[----:B0-----:R-:W-:-:S02]  /*0440*/  HFMA2 R15, -RZ, RZ, 0, 2.384185791015625e-07 ;  /* 0x00000004ff0f7431 */ /* 0x001fc400000001ff */
[----:B--2---:R-:W-:Y:S02]  /*0450*/  FFMA R17, R10, R12, R19 ;  /* 0x0000000c0a117223 */ /* 0x004fe40000000013 */
[----:B------:R-:W-:-:S03]  /*0460*/  IMAD.WIDE R10, R4, R11, UR10 ;  /* 0x0000000a040a7e25 */ /* 0x000fc6000f8e020b */
[----:B------:R0:W-:Y:S04]  /*0470*/  STG.E desc[UR16][R2.64], R17 ;  /* 0x0000001102007986 */ /* 0x0001e8000c101910 */
[----:B------:R-:W2:Y:S04]  /*0480*/  LDG.E R10, desc[UR16][R10.64] ;  /* 0x000000100a0a7981 */ /* 0x000ea8000c1e1900 */
[----:B------:R-:W2:Y:S01]  /*0490*/  LDG.E R6, desc[UR16][R8.64+0x4] ;  /* 0x0000041008067981 */ /* 0x000ea2000c1e1900 */
[----:B------:R-:W-:-:S04]  /*04a0*/  IMAD.WIDE R14, R4, R15, UR12 ;  /* 0x0000000c040e7e25 */ /* 0x000fc8000f8e020f */
[----:B--2---:R-:W-:-:S05]  /*04b0*/  FFMA R21, R6, R10, R17 ;  /* 0x0000000a06157223 */ /* 0x004fca0000000011 */
[----:B------:R0:W-:Y:S04]  /*04c0*/  STG.E desc[UR16][R2.64], R21 ;  /* 0x0000001502007986 */ /* 0x0001e8000c101910 */
[----:B------:R-:W1:Y:S04]  /*04d0*/  LDG.E R14, desc[UR16][R14.64] ;  /* 0x000000100e0e7981 */ /* 0x000e68000c1e1900 */
[----:B------:R-:W1:Y:S01]  /*04e0*/  LDG.E R6, desc[UR16][R8.64+0x8] ;  /* 0x0000081008067981 */ /* 0x000e62000c1e1900 */
[----:B------:R-:W-:-:S05]  /*04f0*/  MOV R13, 0x4 ;  /* 0x00000004000d7802 */ /* 0x000fca0000000f00 */
[----:B------:R-:W-:-:S04]  /*0500*/  IMAD.WIDE R12, R4, R13, UR14 ;  /* 0x0000000e040c7e25 */ /* 0x000fc8000f8e020d */
[----:B-1----:R-:W-:-:S05]  /*0510*/  FFMA R19, R6, R14, R21 ;  /* 0x0000000e06137223 */ /* 0x002fca0000000015 */
[----:B------:R0:W-:Y:S04]  /*0520*/  STG.E desc[UR16][R2.64], R19 ;  /* 0x0000001302007986 */ /* 0x0001e8000c101910 */
[----:B------:R-:W2:Y:S04]  /*0530*/  LDG.E R12, desc[UR16][R12.64] ;  /* 0x000000100c0c7981 */ /* 0x000ea8000c1e1900 */
[----:B------:R-:W2:Y:S01]  /*0540*/  LDG.E R6, desc[UR16][R8.64+0xc] ;  /* 0x00000c1008067981 */ /* 0x000ea2000c1e1900 */
[----:B------:R-:W-:Y:S01]  /*0550*/  UIADD3 UR4, UPT, UPT, UR4, 0x8, URZ ;  /* 0x0000000804047890 */ /* 0x000fe2000fffe0ff */
[----:B------:R-:W-:-:S03]  /*0560*/  MOV R11, UR18 ;  /* 0x00000012000b7c02 */ /* 0x000fc60008000f00 */
[----:B------:R-:W-:Y:S01]  /*0570*/  UISETP.NE.AND UP0, UPT, UR4, URZ, UPT ;  /* 0x000000ff0400728c */ /* 0x000fe2000bf05270 */
[----:B------:R-:W-:Y:S01]  /*0580*/  LEA R4, R11, R4, 0x3 ;  /* 0x000000040b047211 */ /* 0x000fe200078e18ff */
[----:B--2---:R-:W-:Y:S01]  /*0590*/  FFMA R7, R6, R12, R19 ;  /* 0x0000000c06077223 */ /* 0x004fe20000000013 */
[----:B------:R-:W-:-:S04]  /*05a0*/  IADD3 R6, P0, PT, R8, 0x20, RZ ;  /* 0x0000002008067810 */ /* 0x000fc80007f1e0ff */
[----:B------:R0:W-:Y:S01]  /*05b0*/  STG.E desc[UR16][R2.64], R7 ;  /* 0x0000000702007986 */ /* 0x0001e2000c101910 */
[----:B------:R-:W-:Y:S01]  /*05c0*/  IADD3.X R9, PT, PT, RZ, R9, RZ, P0, !PT ;  /* 0x00000009ff097210 */ /* 0x000fe200007fe4ff */
[----:B------:R-:W-:Y:S07]  /*05d0*/  BRA.U UP0, `(.L_x_47) ;  /* 0xfffffffd00147547 */ /* 0x000fee000b83ffff */
[----:B------:R-:W-:-:S06]  /*05e0*/  ULOP3.LUT UR4, UR18, 0x7ffffff8, URZ, 0xc0, !UPT ;  /* 0x7ffffff812047892 */ /* 0x000fcc000f8ec0ff */
[----:B------:R-:W-:-:S07]  /*05f0*/  MOV R4, UR4 ;  /* 0x0000000400047c02 */ /* 0x000fce0008000f00 */
.L_x_46:
[----:B------:R-:W-:-:S06]  /*0600*/  ULOP3.LUT UR4, UR18, 0x7, URZ, 0xc0, !UPT ;  /* 0x0000000712047892 */ /* 0x000fcc000f8ec0ff */
[----:B------:R-:W-:-:S13]  /*0610*/  ISETP.NE.AND P0, PT, RZ, UR4, PT ;  /* 0x00000004ff007c0c */ /* 0x000fda000bf05270 */
[----:B------:R-:W-:Y:S05]  /*0620*/  @!P0 EXIT ;  /* 0x000000000000894d */ /* 0x000fea0003800000 */
[----:B------:R-:W-:Y:S02]  /*0630*/  UISETP.GE.U32.AND UP0, UPT, UR4, 0x4, UPT ;  /* 0x000000040400788c */ /* 0x000fe4000bf06070 */
[----:B------:R-:W-:-:S07]  /*0640*/  ULOP3.LUT UR4, UR18, 0x3, URZ, 0xc0, !UPT ;  /* 0x0000000312047892 */ /* 0x000fce000f8ec0ff */
[----:B------:R-:W-:Y:S05]  /*0650*/  BRA.U !UP0, `(.L_x_48) ;  /* 0x0000000108887547 */ /* 0x000fea000b800000 */
[----:B------:R-:W1:Y:S01]  /*0660*/  LDC.64 R10, c[0x0][0x388] ;  /* 0x0000e200ff0a7b82 */ /* 0x000e620000000a00 */
[----:B------:R-:W-:Y:S01]  /*0670*/  IADD3 R9, PT, PT, R5, R4, RZ ;  /* 0x0000000405097210 */ /* 0x000fe20007ffe0ff */
[----:B------:R-:W-:Y:S01]  /*0680*/  IMAD R15, R4, UR18, R0 ;  /* 0x00000012040f7c24 */ /* 0x000fe2000f8e0200 */
[----:B------:R-:W2:Y:S05]  /*0690*/  LDCU.64 UR6, c[0x0][0x388] ;  /* 0x00007100ff0677ac */ /* 0x000eaa0008000a00 */
[----:B------:R-:W3:Y:S01]  /*06a0*/  LDC.64 R12, c[0x0][0x390] ;  /* 0x0000e400ff0c7b82 */ /* 0x000ee20000000a00 */
[----:B-1----:R-:W-:-:S06]  /*06b0*/  IMAD.WIDE.U32 R10, R9, 0x4, R10 ;  /* 0x00000004090a7825 */ /* 0x002fcc00078e000a */
[----:B------:R-:W4:Y:S01]  /*06c0*/  LDG.E R10, desc[UR16][R10.64] ;  /* 0x000000100a0a7981 */ /* 0x000f22000c1e1900 */
[----:B---3--:R-:W-:-:S05]  /*06d0*/  IMAD.WIDE R12, R15, 0x4, R12 ;  /* 0x000000040f0c7825 */ /* 0x008fca00078e020c */
[----:B------:R-:W4:Y:S01]  /*06e0*/  LDG.E R6, desc[UR16][R12.64] ;  /* 0x000000100c067981 */ /* 0x000f22000c1e1900 */
[----:B------:R-:W-:Y:S02]  /*06f0*/  IADD3 R9, P0, PT, R5, R4, RZ ;  /* 0x0000000405097210 */ /* 0x000fe40007f1e0ff */
[----:B0-----:R-:W-:Y:S02]  /*0700*/  MOV R17, UR18 ;  /* 0x0000001200117c02 */ /* 0x001fe40008000f00 */
[----:B------:R-:W-:Y:S02]  /*0710*/  IADD3.X R14, PT, PT, RZ, RZ, RZ, P0, !PT ;  /* 0x000000ffff0e7210 */ /* 0x000fe400007fe4ff */
[----:B--2---:R-:W-:-:S04]  /*0720*/  LEA R8, P0, R9, UR6, 0x2 ;  /* 0x0000000609087c11 */ /* 0x004fc8000f8010ff */
[----:B------:R-:W-:Y:S01]  /*0730*/  LEA.HI.X R9, R9, UR7, R14, 0x2, P0 ;  /* 0x0000000709097c11 */ /* 0x000fe200080f140e */
[----:B----45:R-:W-:Y:S01]  /*0740*/  FFMA R15, R10, R6, R7 ;  /* 0x000000060a0f7223 */ /* 0x030fe20000000007 */
[----:B------:R-:W-:-:S04]  /*0750*/  IMAD.WIDE.U32 R6, R17, 0x4, R12 ;  /* 0x0000000411067825 */ /* 0x000fc800078e000c */
[----:B------:R1:W-:Y:S04]  /*0760*/  STG.E desc[UR16][R2.64], R15 ;  /* 0x0000000f02007986 */ /* 0x0003e8000c101910 */
[----:B------:R-:W2:Y:S04]  /*0770*/  LDG.E R11, desc[UR16][R6.64] ;  /* 0x00000010060b7981 */ /* 0x000ea8000c1e1900 */
[----:B------:R-:W2:Y:S01]  /*0780*/  LDG.E R10, desc[UR16][R8.64+0x4] ;  /* 0x00000410080a7981 */ /* 0x000ea2000c1e1900 */
[----:B------:R-:W-:Y:S01]  /*0790*/  MOV R13, UR18 ;  /* 0x00000012000d7c02 */ /* 0x000fe20008000f00 */
[----:B--2---:R-:W-:-:S04]  /*07a0*/  FFMA R17, R10, R11, R15 ;  /* 0x0000000b0a117223 */ /* 0x004fc8000000000f */
[----:B------:R-:W-:Y:S01]  /*07b0*/  IMAD.WIDE.U32 R10, R13, 0x4, R6 ;  /* 0x000000040d0a7825 */ /* 0x000fe200078e0006 */
        /* <DEDUP_REMOVED lines=9> */
[----:B------:R-:W-:Y:S01]  /*0850*/  IADD3 R4, PT, PT, R4, 0x4, RZ ;  /* 0x0000000404047810 */ /* 0x000fe20007ffe0ff */
[----:B--2---:R-:W-:-:S05]  /*0860*/  FFMA R7, R6, R12, R19 ;  /* 0x0000000c06077223 */ /* 0x004fca0000000013 */
[----:B------:R1:W-:Y:S02]  /*0870*/  STG.E desc[UR16][R2.64], R7 ;  /* 0x0000000702007986 */ /* 0x0003e4000c101910 */
.L_x_48:
[----:B------:R-:W-:-:S13]  /*0880*/  ISETP.NE.AND P0, PT, RZ, UR4, PT ;  /* 0x00000004ff007c0c */ /* 0x000fda000bf05270 */
[----:B------:R-:W-:Y:S05]  /*0890*/  @!P0 EXIT ;  /* 0x000000000000894d */ /* 0x000fea0003800000 */
[----:B------:R-:W-:-:S09]  /*08a0*/  UISETP.NE.AND UP0, UPT, UR4, 0x1, UPT ;  /* 0x000000010400788c */ /* 0x000fd2000bf05270 */
[----:B------:R-:W-:Y:S05]  /*08b0*/  BRA.U !UP0, `(.L_x_49) ;  /* 0x0000000108587547 */ /* 0x000fea000b800000 */
[----:B------:R-:W2:Y:S01]  /*08c0*/  LDC.64 R8, c[0x0][0x388] ;  /* 0x0000e200ff087b82 */ /* 0x000ea20000000a00 */
[----:B------:R-:W-:Y:S01]  /*08d0*/  IADD3 R11, PT, PT, R5, R4, RZ ;  /* 0x00000004050b7210 */ /* 0x000fe20007ffe0ff */
[----:B-1----:R-:W-:Y:S01]  /*08e0*/  IMAD R15, R4, UR18, R0 ;  /* 0x00000012040f7c24 */ /* 0x002fe2000f8e0200 */
[----:B------:R-:W1:Y:S05]  /*08f0*/  LDCU.64 UR4, c[0x0][0x388] ;  /* 0x00007100ff0477ac */ /* 0x000e6a0008000a00 */
[----:B------:R-:W3:Y:S01]  /*0900*/  LDC.64 R12, c[0x0][0x390] ;  /* 0x0000e400ff0c7b82 */ /* 0x000ee20000000a00 */
[----:B--2---:R-:W-:-:S06]  /*0910*/  IMAD.WIDE.U32 R10, R11, 0x4, R8 ;  /* 0x000000040b0a7825 */ /* 0x004fcc00078e0008 */
[----:B------:R-:W0:Y:S01]  /*0920*/  LDG.E R10, desc[UR16][R10.64] ;  /* 0x000000100a0a7981 */ /* 0x000e22000c1e1900 */
[----:B---3--:R-:W-:-:S05]  /*0930*/  IMAD.WIDE R12, R15, 0x4, R12 ;  /* 0x000000040f0c7825 */ /* 0x008fca00078e020c */
[----:B------:R-:W0:Y:S01]  /*0940*/  LDG.E R6, desc[UR16][R12.64] ;  /* 0x000000100c067981 */ /* 0x000e22000c1e1900 */
[----:B------:R-:W-:Y:S02]  /*0950*/  IADD3 R9, P0, PT, R5, R4, RZ ;  /* 0x0000000405097210 */ /* 0x000fe40007f1e0ff */
[----:B------:R-:W-:Y:S02]  /*0960*/  MOV R15, UR18 ;  /* 0x00000012000f7c02 */ /* 0x000fe40008000f00 */
[----:B------:R-:W-:Y:S02]  /*0970*/  IADD3.X R14, PT, PT, RZ, RZ, RZ, P0, !PT ;  /* 0x000000ffff0e7210 */ /* 0x000fe400007fe4ff */
[----:B-1----:R-:W-:-:S04]  /*0980*/  LEA R8, P0, R9, UR4, 0x2 ;  /* 0x0000000409087c11 */ /* 0x002fc8000f8010ff */
[----:B------:R-:W-:Y:S01]  /*0990*/  LEA.HI.X R9, R9, UR5, R14, 0x2, P0 ;  /* 0x0000000509097c11 */ /* 0x000fe200080f140e */
[----:B------:R-:W-:-:S04]  /*09a0*/  IMAD.WIDE.U32 R14, R15, 0x4, R12 ;  /* 0x000000040f0e7825 */ /* 0x000fc800078e000c */
[----:B0----5:R-:W-:-:S05]  /*09b0*/  FFMA R17, R10, R6, R7 ;  /* 0x000000060a117223 */ /* 0x021fca0000000007 */
[----:B------:R2:W-:Y:S04]  /*09c0*/  STG.E desc[UR16][R2.64], R17 ;  /* 0x0000001102007986 */ /* 0x0005e8000c101910 */
[----:B------:R-:W3:Y:S04]  /*09d0*/  LDG.E R14, desc[UR16][R14.64] ;  /* 0x000000100e0e7981 */ /* 0x000ee8000c1e1900 */
[----:B------:R-:W3:Y:S01]  /*09e0*/  LDG.E R8, desc[UR16][R8.64+0x4] ;  /* 0x0000041008087981 */ /* 0x000ee2000c1e1900 */
[----:B------:R-:W-:Y:S01]  /*09f0*/  IADD3 R4, PT, PT, R4, 0x2, RZ ;  /* 0x0000000204047810 */ /* 0x000fe20007ffe0ff */
[----:B---3--:R-:W-:-:S05]  /*0a00*/  FFMA R7, R8, R14, R17 ;  /* 0x0000000e08077223 */ /* 0x008fca0000000011 */
[----:B------:R2:W-:Y:S02]  /*0a10*/  STG.E desc[UR16][R2.64], R7 ;  /* 0x0000000702007986 */ /* 0x0005e4000c101910 */
.L_x_49:
[----:B------:R-:W-:-:S04]  /*0a20*/  ULOP3.LUT UR4, UR18, 0x1, URZ, 0xc0, !UPT ;  /* 0x0000000112047892 */ /* 0x000fc8000f8ec0ff */
[----:B------:R-:W-:-:S06]  /*0a30*/  UISETP.NE.U32.AND UP0, UPT, UR4, 0x1, UPT ;  /* 0x000000010400788c */ /* 0x000fcc000bf05070 */
[----:B------:R-:W-:-:S13]  /*0a40*/  PLOP3.LUT P0, PT, PT, PT, UP0, 0x80, 0x8 ;  /* 0x000000000008781c */ /* 0x000fda0003f0f008 */
[----:B------:R-:W-:Y:S05]  /*0a50*/  @P0 EXIT ;  /* 0x000000000000094d */ /* 0x000fea0003800000 */
[----:B------:R-:W3:Y:S01]  /*0a60*/  LDC.64 R8, c[0x0][0x388] ;  /* 0x0000e200ff087b82 */ /* 0x000ee20000000a00 */
[----:B------:R-:W-:Y:S01]  /*0a70*/  IADD3 R5, PT, PT, R5, R4, RZ ;  /* 0x0000000405057210 */ /* 0x000fe20007ffe0ff */
[----:B------:R-:W-:-:S06]  /*0a80*/  IMAD R13, R4, UR18, R0 ;  /* 0x00000012040d7c24 */ /* 0x000fcc000f8e0200 */
[----:B------:R-:W4:Y:S01]  /*0a90*/  LDC.64 R10, c[0x0][0x390] ;  /* 0x0000e400ff0a7b82 */ /* 0x000f220000000a00 */
[----:B---3--:R-:W-:-:S06]  /*0aa0*/  IMAD.WIDE.U32 R4, R5, 0x4, R8 ;  /* 0x0000000405047825 */ /* 0x008fcc00078e0008 */
[----:B------:R-:W0:Y:S01]  /*0ab0*/  LDG.E R4, desc[UR16][R4.64] ;  /* 0x0000001004047981 */ /* 0x000e22000c1e1900 */
[----:B----4-:R-:W-:-:S06]  /*0ac0*/  IMAD.WIDE R8, R13, 0x4, R10 ;  /* 0x000000040d087825 */ /* 0x010fcc00078e020a */
[----:B------:R-:W0:Y:S02]  /*0ad0*/  LDG.E R8, desc[UR16][R8.64] ;  /* 0x0000001008087981 */ /* 0x000e24000c1e1900 */
[----:B012--5:R-:W-:-:S05]  /*0ae0*/  FFMA R7, R4, R8, R7 ;  /* 0x0000000804077223 */ /* 0x027fca0000000007 */
[----:B------:R-:W-:Y:S01]  /*0af0*/  STG.E desc[UR16][R2.64], R7 ;  /* 0x0000000702007986 */ /* 0x000fe2000c101910 */
[----:B------:R-:W-:Y:S05]  /*0b00*/  EXIT ;  /* 0x000000000000794d */ /* 0x000fea0003800000 */
.L_x_50:
        /* <DEDUP_REMOVED lines=15> */
.L_x_104:


//--------------------- .text._Z4gemmIiEvPT_S1_S1_i --------------------------
	.section	.text._Z4gemmIiEvPT_S1_S1_i,"ax",@progbits
	.align	128
        .global         _Z4gemmIiEvPT_S1_S1_i
        .type           _Z4gemmIiEvPT_S1_S1_i,@function
        .size           _Z4gemmIiEvPT_S1_S1_i,(.L_x_105 - _Z4gemmIiEvPT_S1_S1_i)
        .other          _Z4gemmIiEvPT_S1_S1_i,@"STO_CUDA_ENTRY STV_DEFAULT"
_Z4gemmIiEvPT_S1_S1_i:
.text._Z4gemmIiEvPT_S1_S1_i:
        /* <DEDUP_REMOVED lines=35> */
.L_x_52:
        /* <DEDUP_REMOVED lines=8> */
[----:B--2--5:R-:W-:Y:S02]  /*02b0*/  IMAD R15, R6, R10, R7 ;  /* 0x0000000a060f7224 */ /* 0x024fe400078e0207 */
        /* <DEDUP_REMOVED lines=8> */
[----:B--2---:R-:W-:-:S05]  /*0340*/  IMAD R17, R14, R6, R15 ;  /* 0x000000060e117224 */ /* 0x004fca00078e020f */
[----:B------:R-:W-:Y:S04]  /*0350*/  STG.E desc[UR16][R2.64], R17 ;  /* 0x0000001102007986 */ /* 0x000fe8000c101910 */
[----:B------:R-:W0:Y:S04]  /*0360*/  LDG.E R10, desc[UR16][R10.64] ;  /* 0x000000100a0a7981 */ /* 0x000e28000c1e1900 */
[----:B------:R-:W0:Y:S01]  /*0370*/  LDG.E R12, desc[UR16][R8.64+-0x8] ;  /* 0xfffff810080c7981 */ /* 0x000e22000c1e1900 */
[----:B------:R-:W-:-:S05]  /*0380*/  HFMA2 R13, -RZ, RZ, 0, 2.384185791015625e-07 ;  /* 0x00000004ff0d7431 */ /* 0x000fca00000001ff */
[----:B------:R-:W-:-:S04]  /*0390*/  IMAD.WIDE R6, R4, R13, UR6 ;  /* 0x0000000604067e25 */ /* 0x000fc8000f8e020d */
[----:B0-----:R-:W-:-:S05]  /*03a0*/  IMAD R15, R12, R10, R17 ;  /* 0x0000000a0c0f7224 */ /* 0x001fca00078e0211 */
[----:B------:R0:W-:Y:S04]  /*03b0*/  STG.E desc[UR16][R2.64], R15 ;  /* 0x0000000f02007986 */ /* 0x0001e8000c101910 */
[----:B------:R-:W2:Y:S04]  /*03c0*/  LDG.E R6, desc[UR16][R6.64] ;  /* 0x0000001006067981 */ /* 0x000ea8000c1e1900 */
[----:B------:R-:W2:Y:S02]  /*03d0*/  LDG.E R12, desc[UR16][R8.64+-0x4] ;  /* 0xfffffc10080c7981 */ /* 0x000ea4000c1e1900 */
[----:B--2---:R-:W-:-:S02]  /*03e0*/  IMAD R19, R12, R6, R15 ;  /* 0x000000060c137224 */ /* 0x004fc400078e020f */
[----:B------:R-:W-:-:S03]  /*03f0*/  IMAD.WIDE R12, R4, R13, UR8 ;  /* 0x00000008040c7e25 */ /* 0x000fc6000f8e020d */
[----:B------:R1:W-:Y:S04]  /*0400*/  STG.E desc[UR16][R2.64], R19 ;  /* 0x0000001302007986 */ /* 0x0003e8000c101910 */
[----:B------:R-:W2:Y:S04]  /*0410*/  LDG.E R12, desc[UR16][R12.64] ;  /* 0x000000100c0c7981 */ /* 0x000ea8000c1e1900 */
[----:B------:R-:W2:Y:S01]  /*0420*/  LDG.E R10, desc[UR16][R8.64] ;  /* 0x00000010080a7981 */ /* 0x000ea2000c1e1900 */
[----:B------:R-:W-:Y:S01]  /*0430*/  MOV R11, 0x4 ;  /* 0x00000004000b7802 */ /* 0x000fe20000000f00 */
[----:B0-----:R-:W-:-:S02]  /*0440*/  HFMA2 R15, -RZ, RZ, 0, 2.384185791015625e-07 ;  /* 0x00000004ff0f7431 */ /* 0x001fc400000001ff */
[----:B--2---:R-:W-:Y:S02]  /*0450*/  IMAD R17, R10, R12, R19 ;  /* 0x0000000c0a117224 */ /* 0x004fe400078e0213 */
[----:B------:R-:W-:-:S03]  /*0460*/  IMAD.WIDE R10, R4, R11, UR10 ;  /* 0x0000000a040a7e25 */ /* 0x000fc6000f8e020b */
[----:B------:R0:W-:Y:S04]  /*0470*/  STG.E desc[UR16][R2.64], R17 ;  /* 0x0000001102007986 */ /* 0x0001e8000c101910 */
[----:B------:R-:W2:Y:S04]  /*0480*/  LDG.E R10, desc[UR16][R10.64] ;  /* 0x000000100a0a7981 */ /* 0x000ea8000c1e1900 */
[----:B------:R-:W2:Y:S01]  /*0490*/  LDG.E R6, desc[UR16][R8.64+0x4] ;  /* 0x0000041008067981 */ /* 0x000ea2000c1e1900 */
[----:B------:R-:W-:-:S04]  /*04a0*/  IMAD.WIDE R14, R4, R15, UR12 ;  /* 0x0000000c040e7e25 */ /* 0x000fc8000f8e020f */
[----:B--2---:R-:W-:-:S05]  /*04b0*/  IMAD R21, R6, R10, R17 ;  /* 0x0000000a06157224 */ /* 0x004fca00078e0211 */
[----:B------:R0:W-:Y:S04]  /*04c0*/  STG.E desc[UR16][R2.64], R21 ;  /* 0x0000001502007986 */ /* 0x0001e8000c101910 */
[----:B------:R-:W1:Y:S04]  /*04d0*/  LDG.E R14, desc[UR16][R14.64] ;  /* 0x000000100e0e7981 */ /* 0x000e68000c1e1900 */
[----:B------:R-:W1:Y:S01]  /*04e0*/  LDG.E R6, desc[UR16][R8.64+0x8] ;  /* 0x0000081008067981 */ /* 0x000e62000c1e1900 */
[----:B------:R-:W-:-:S05]  /*04f0*/  MOV R13, 0x4 ;  /* 0x00000004000d7802 */ /* 0x000fca0000000f00 */
[----:B------:R-:W-:-:S04]  /*0500*/  IMAD.WIDE R12, R4, R13, UR14 ;  /* 0x0000000e040c7e25 */ /* 0x000fc8000f8e020d */
[----:B-1----:R-:W-:-:S05]  /*0510*/  IMAD R19, R6, R14, R21 ;  /* 0x0000000e06137224 */ /* 0x002fca00078e0215 */
[----:B------:R0:W-:Y:S04]  /*0520*/  STG.E desc[UR16][R2.64], R19 ;  /* 0x0000001302007986 */ /* 0x0001e8000c101910 */
[----:B------:R-:W2:Y:S04]  /*0530*/  LDG.E R12, desc[UR16][R12.64] ;  /* 0x000000100c0c7981 */ /* 0x000ea8000c1e1900 */
[----:B------:R-:W2:Y:S01]  /*0540*/  LDG.E R6, desc[UR16][R8.64+0xc] ;  /* 0x00000c1008067981 */ /* 0x000ea2000c1e1900 */
[----:B------:R-:W-:Y:S01]  /*0550*/  UIADD3 UR4, UPT, UPT, UR4, 0x8, URZ ;  /* 0x0000000804047890 */ /* 0x000fe2000fffe0ff */
[----:B------:R-:W-:-:S03]  /*0560*/  MOV R11, UR18 ;  /* 0x00000012000b7c02 */ /* 0x000fc60008000f00 */
[----:B------:R-:W-:Y:S01]  /*0570*/  UISETP.NE.AND UP0, UPT, UR4, URZ, UPT ;  /* 0x000000ff0400728c */ /* 0x000fe2000bf05270 */
[----:B------:R-:W-:Y:S01]  /*0580*/  LEA R4, R11, R4, 0x3 ;  /* 0x000000040b047211 */ /* 0x000fe200078e18ff */
[----:B--2---:R-:W-:Y:S01]  /*0590*/  IMAD R7, R6, R12, R19 ;  /* 0x0000000c06077224 */ /* 0x004fe200078e0213 */
[----:B------:R-:W-:-:S04]  /*05a0*/  IADD3 R6, P0, PT, R8, 0x20, RZ ;  /* 0x0000002008067810 */ /* 0x000fc80007f1e0ff */
[----:B------:R0:W-:Y:S01]  /*05b0*/  STG.E desc[UR16][R2.64], R7 ;  /* 0x0000000702007986 */ /* 0x0001e2000c101910 */
[----:B------:R-:W-:Y:S01]  /*05c0*/  IADD3.X R9, PT, PT, RZ, R9, RZ, P0, !PT ;  /* 0x00000009ff097210 */ /* 0x000fe200007fe4ff */
[----:B------:R-:W-:Y:S07]  /*05d0*/  BRA.U UP0, `(.L_x_52) ;  /* 0xfffffffd00147547 */ /* 0x000fee000b83ffff */
[----:B------:R-:W-:-:S06]  /*05e0*/  ULOP3.LUT UR4, UR18, 0x7ffffff8, URZ, 0xc0, !UPT ;  /* 0x7ffffff812047892 */ /* 0x000fcc000f8ec0ff */
[----:B------:R-:W-:-:S07]  /*05f0*/  MOV R4, UR4 ;  /* 0x0000000400047c02 */ /* 0x000fce0008000f00 */
.L_x_51:
        /* <DEDUP_REMOVED lines=20> */
[----:B----45:R-:W-:Y:S02]  /*0740*/  IMAD R15, R10, R6, R7 ;  /* 0x000000060a0f7224 */ /* 0x030fe400078e0207 */
[----:B------:R-:W-:-:S03]  /*0750*/  IMAD.WIDE.U32 R6, R17, 0x4, R12 ;  /* 0x0000000411067825 */ /* 0x000fc600078e000c */
[----:B------:R1:W-:Y:S04]  /*0760*/  STG.E desc[UR16][R2.64], R15 ;  /* 0x0000000f02007986 */ /* 0x0003e8000c101910 */
[----:B------:R-:W2:Y:S04]  /*0770*/  LDG.E R11, desc[UR16][R6.64] ;  /* 0x00000010060b7981 */ /* 0x000ea8000c1e1900 */
[----:B------:R-:W2:Y:S01]  /*0780*/  LDG.E R10, desc[UR16][R8.64+0x4] ;  /* 0x00000410080a7981 */ /* 0x000ea2000c1e1900 */
[----:B------:R-:W-:Y:S01]  /*0790*/  MOV R13, UR18 ;  /* 0x00000012000d7c02 */ /* 0x000fe20008000f00 */
[----:B--2---:R-:W-:-:S04]  /*07a0*/  IMAD R17, R10, R11, R15 ;  /* 0x0000000b0a117224 */ /* 0x004fc800078e020f */
[----:B------:R-:W-:Y:S01]  /*07b0*/  IMAD.WIDE.U32 R10, R13, 0x4, R6 ;  /* 0x000000040d0a7825 */ /* 0x000fe200078e0006 */
        /* <DEDUP_REMOVED lines=9> */
[----:B------:R-:W-:Y:S01]  /*0850*/  IADD3 R4, PT, PT, R4, 0x4, RZ ;  /* 0x0000000404047810 */ /* 0x000fe20007ffe0ff */
[----:B--2---:R-:W-:-:S05]  /*0860*/  IMAD R7, R6, R12, R19 ;  /* 0x0000000c06077224 */ /* 0x004fca00078e0213 */
[----:B------:R1:W-:Y:S02]  /*0870*/  STG.E desc[UR16][R2.64], R7 ;  /* 0x0000000702007986 */ /* 0x0003e4000c101910 */
.L_x_53:
        /* <DEDUP_REMOVED lines=19> */
[----:B0----5:R-:W-:-:S05]  /*09b0*/  IMAD R17, R10, R6, R7 ;  /* 0x000000060a117224 */ /* 0x021fca00078e0207 */
[----:B------:R2:W-:Y:S04]  /*09c0*/  STG.E desc[UR16][R2.64], R17 ;  /* 0x0000001102007986 */ /* 0x0005e8000c101910 */
[----:B------:R-:W3:Y:S04]  /*09d0*/  LDG.E R14, desc[UR16][R14.64] ;  /* 0x000000100e0e7981 */ /* 0x000ee8000c1e1900 */
[----:B------:R-:W3:Y:S01]  /*09e0*/  LDG.E R8, desc[UR16][R8.64+0x4] ;  /* 0x0000041008087981 */ /* 0x000ee2000c1e1900 */
[----:B------:R-:W-:Y:S01]  /*09f0*/  IADD3 R4, PT, PT, R4, 0x2, RZ ;  /* 0x0000000204047810 */ /* 0x000fe20007ffe0ff */
[----:B---3--:R-:W-:-:S05]  /*0a00*/  IMAD R7, R8, R14, R17 ;  /* 0x0000000e08077224 */ /* 0x008fca00078e0211 */
[----:B------:R2:W-:Y:S02]  /*0a10*/  STG.E desc[UR16][R2.64], R7 ;  /* 0x0000000702007986 */ /* 0x0005e4000c101910 */
.L_x_54:
        /* <DEDUP_REMOVED lines=12> */
[----:B012--5:R-:W-:-:S05]  /*0ae0*/  IMAD R7, R4, R8, R7 ;  /* 0x0000000804077224 */ /* 0x027fca00078e0207 */
[----:B------:R-:W-:Y:S01]  /*0af0*/  STG.E desc[UR16][R2.64], R7 ;  /* 0x0000000702007986 */ /* 0x000fe2000c101910 */
[----:B------:R-:W-:Y:S05]  /*0b00*/  EXIT ;  /* 0x000000000000794d */ /* 0x000fea0003800000 */
.L_x_55:
        /* <DEDUP_REMOVED lines=15> */
.L_x_105:


//--------------------- .text._Z4gemvIdEvPT_S1_S1_i --------------------------
	.section	.text._Z4gemvIdEvPT_S1_S1_i,"ax",@progbits
	.align	128
        .global         _Z4gemvIdEvPT_S1_S1_i
        .type           _Z4gemvIdEvPT_S1_S1_i,@function
        .size           _Z4gemvIdEvPT_S1_S1_i,(.L_x_106 - _Z4gemvIdEvPT_S1_S1_i)
        .other          _Z4gemvIdEvPT_S1_S1_i,@"STO_CUDA_ENTRY STV_DEFAULT"
_Z4gemvIdEvPT_S1_S1_i:
.text._Z4gemvIdEvPT_S1_S1_i:
[----:B------:R-:W-:Y:S08]  /*0000*/  LDC R1, c[0x0][0x37c] ;  /* 0x0000df00ff017b82 */ /* 0x000ff00000000800 */
[----:B------:R-:W0:Y:S02]  /*0010*/  LDC R6, c[0x0][0x398] ;  /* 0x0000e600ff067b82 */ /* 0x000e240000000800 */
[----:B0-----:R-:W-:-:S13]  /*0020*/  ISETP.GE.AND P0, PT, R6, 0x1, PT ;  /* 0x000000010600780c */ /* 0x001fda0003f06270 */
[----:B------:R-:W-:Y:S05]  /*0030*/  @!P0 EXIT ;  /* 0x000000000000894d */ /* 0x000fea0003800000 */
[----:B------:R-:W0:Y:S01]  /*0040*/  S2R R7, SR_TID.X ;  /* 0x0000000000077919 */ /* 0x000e220000002100 */
[----:B------:R-:W1:Y:S01]  /*0050*/  LDC.64 R2, c[0x0][0x380] ;  /* 0x0000e000ff027b82 */ /* 0x000e620000000a00 */
[----:B------:R-:W0:Y:S01]  /*0060*/  LDCU UR4, c[0x0][0x360] ;  /* 0x00006c00ff0477ac */ /* 0x000e220008000800 */
[----:B------:R-:W0:Y:S01]  /*0070*/  S2R R0, SR_CTAID.X ;  /* 0x0000000000007919 */ /* 0x000e220000002500 */
[----:B------:R-:W2:Y:S01]  /*0080*/  LDCU.64 UR8, c[0x0][0x358] ;  /* 0x00006b00ff0877ac */ /* 0x000ea20008000a00 */
[C---:B------:R-:W-:Y:S02]  /*0090*/  ISETP.GE.U32.AND P1, PT, R6.reuse, 0x10, PT ;  /* 0x000000100600780c */ /* 0x040fe40003f26070 */
[----:B------:R-:W-:-:S04]  /*00a0*/  LOP3.LUT R13, R6, 0xf, RZ, 0xc0, !PT ;  /* 0x0000000f060d7812 */ /* 0x000fc800078ec0ff */
[----:B------:R-:W-:Y:S01]  /*00b0*/  ISETP.NE.AND P0, PT, R13, RZ, PT ;  /* 0x000000ff0d00720c */ /* 0x000fe20003f05270 */
[----:B0-----:R-:W-:-:S04]  /*00c0*/  IMAD R7, R0, UR4, R7 ;  /* 0x0000000400077c24 */ /* 0x001fc8000f8e0207 */
[----:B-1----:R-:W-:-:S05]  /*00d0*/  IMAD.WIDE R2, R7, 0x8, R2 ;  /* 0x0000000807027825 */ /* 0x002fca00078e0202 */
[----:B--2---:R0:W5:Y:S01]  /*00e0*/  LDG.E.64 R4, desc[UR8][R2.64] ;  /* 0x0000000802047981 */ /* 0x004162000c1e1b00 */
[----:B------:R-:W-:Y:S02]  /*00f0*/  IMAD.MOV.U32 R0, RZ, RZ, RZ ;  /* 0x000000ffff007224 */ /* 0x000fe400078e00ff */
[----:B------:R-:W-:Y:S01]  /*0100*/  IMAD R7, R7, R6, RZ ;  /* 0x0000000607077224 */ /* 0x000fe200078e02ff */
[----:B------:R-:W-:Y:S06]  /*0110*/  @!P1 BRA `(.L_x_56) ;  /* 0x0000000400589947 */ /* 0x000fec0003800000 */
[----:B------:R-:W1:Y:S01]  /*0120*/  LDCU.64 UR4, c[0x0][0x390] ;  /* 0x00007200ff0477ac */ /* 0x000e620008000a00 */
[----:B------:R-:W-:Y:S01]  /*0130*/  LOP3.LUT R0, R6, 0x7ffffff0, RZ, 0xc0, !PT ;  /* 0x7ffffff006007812 */ /* 0x000fe200078ec0ff */
[----:B------:R-:W-:Y:S01]  /*0140*/  IMAD.MOV.U32 R14, RZ, RZ, R7 ;  /* 0x000000ffff0e7224 */ /* 0x000fe200078e0007 */
[----:B------:R-:W2:Y:S02]  /*0150*/  LDCU.64 UR6, c[0x0][0x388] ;  /* 0x00007100ff0677ac */ /* 0x000ea40008000a00 */
[----:B------:R-:W-:Y:S01]  /*0160*/  IADD3 R12, PT, PT, -R0, RZ, RZ ;  /* 0x000000ff000c7210 */ /* 0x000fe20007ffe1ff */
[----:B-1----:R-:W-:-:S04]  /*0170*/  UIADD3 UR4, UP1, UPT, UR4, 0x40, URZ ;  /* 0x0000004004047890 */ /* 0x002fc8000ff3e0ff */
[----:B------:R-:W-:Y:S02]  /*0180*/  UIADD3.X UR5, UPT, UPT, URZ, UR5, URZ, UP1, !UPT ;  /* 0x00000005ff057290 */ /* 0x000fe40008ffe4ff */
[----:B--2---:R-:W-:Y:S01]  /*0190*/  UIADD3 UR6, UP0, UPT, UR6, 0x40, URZ ;  /* 0x0000004006067890 */ /* 0x004fe2000ff1e0ff */
[----:B------:R-:W-:-:S03]  /*01a0*/  IMAD.U32 R15, RZ, RZ, UR4 ;  /* 0x00000004ff0f7e24 */ /* 0x000fc6000f8e00ff */
[----:B------:R-:W-:Y:S01]  /*01b0*/  IMAD.U32 R16, RZ, RZ, UR5 ;  /* 0x00000005ff107e24 */ /* 0x000fe2000f8e00ff */
[----:B------:R-:W-:-:S12]  /*01c0*/  UIADD3.X UR7, UPT, UPT, URZ, UR7, URZ, UP0, !UPT ;  /* 0x00000007ff077290 */ /* 0x000fd800087fe4ff */
.L_x_57:
[----:B------:R-:W-:Y:S01]  /*01d0*/  MOV R10, UR6 ;  /* 0x00000006000a7c02 */ /* 0x000fe20008000f00 */
[----:B------:R-:W-:Y:S01]  /*01e0*/  IMAD.U32 R11, RZ, RZ, UR7 ;  /* 0x00000007ff0b7e24 */ /* 0x000fe2000f8e00ff */
[----:B------:R-:W-:Y:S01]  /*01f0*/  MOV R9, R16 ;  /* 0x0000001000097202 */ /* 0x000fe20000000f00 */
[----:B------:R-:W-:Y:S02]  /*0200*/  IMAD.MOV.U32 R8, RZ, RZ, R15 ;  /* 0x000000ffff087224 */ /* 0x000fe400078e000f */
[----:B------:R-:W-:-:S03]  /*0210*/  IMAD.WIDE R10, R14, 0x8, R10 ;  /* 0x000000080e0a7825 */ /* 0x000fc600078e020a */
[----:B--2---:R-:W2:Y:S04]  /*0220*/  LDG.E.64 R18, desc[UR8][R8.64+-0x40] ;  /* 0xffffc00808127981 */ /* 0x004ea8000c1e1b00 */
[----:B------:R-:W2:Y:S02]  /*0230*/  LDG.E.64 R16, desc[UR8][R10.64+-0x40] ;  /* 0xffffc0080a107981 */ /* 0x000ea4000c1e1b00 */
[----:B--2--5:R-:W-:-:S07]  /*0240*/  DFMA R16, R16, R18, R4 ;  /* 0x000000121010722b */ /* 0x024fce0000000004 */
[----:B------:R1:W-:Y:S04]  /*0250*/  STG.E.64 desc[UR8][R2.64], R16 ;  /* 0x0000001002007986 */ /* 0x0003e8000c101b08 */
[----:B------:R-:W2:Y:S04]  /*0260*/  LDG.E.64 R4, desc[UR8][R10.64+-0x38] ;  /* 0xffffc8080a047981 */ /* 0x000ea8000c1e1b00 */
[----:B------:R-:W2:Y:S02]  /*0270*/  LDG.E.64 R18, desc[UR8][R8.64+-0x38] ;  /* 0xffffc80808127981 */ /* 0x000ea4000c1e1b00 */
[----:B--2---:R-:W-:-:S07]  /*0280*/  DFMA R4, R4, R18, R16 ;  /* 0x000000120404722b */ /* 0x004fce0000000010 */
[----:B------:R2:W-:Y:S04]  /*0290*/  STG.E.64 desc[UR8][R2.64], R4 ;  /* 0x0000000402007986 */ /* 0x0005e8000c101b08 */
[----:B------:R-:W3:Y:S04]  /*02a0*/  LDG.E.64 R18, desc[UR8][R10.64+-0x30] ;  /* 0xffffd0080a127981 */ /* 0x000ee8000c1e1b00 */
[----:B------:R-:W3:Y:S02]  /*02b0*/  LDG.E.64 R20, desc[UR8][R8.64+-0x30] ;  /* 0xffffd00808147981 */ /* 0x000ee4000c1e1b00 */
[----:B---3--:R-:W-:-:S07]  /*02c0*/  DFMA R18, R18, R20, R4 ;  /* 0x000000141212722b */ /* 0x008fce0000000004 */
[----:B------:R3:W-:Y:S04]  /*02d0*/  STG.E.64 desc[UR8][R2.64], R18 ;  /* 0x0000001202007986 */ /* 0x0007e8000c101b08 */
[----:B------:R-:W4:Y:S04]  /*02e0*/  LDG.E.64 R20, desc[UR8][R10.64+-0x28] ;  /* 0xffffd8080a147981 */ /* 0x000f28000c1e1b00 */
[----:B------:R-:W4:Y:S02]  /*02f0*/  LDG.E.64 R22, desc[UR8][R8.64+-0x28] ;  /* 0xffffd80808167981 */ /* 0x000f24000c1e1b00 */
[----:B----4-:R-:W-:-:S07]  /*0300*/  DFMA R20, R20, R22, R18 ;  /* 0x000000161414722b */ /* 0x010fce0000000012 */
[----:B------:R4:W-:Y:S04]  /*0310*/  STG.E.64 desc[UR8][R2.64], R20 ;  /* 0x0000001402007986 */ /* 0x0009e8000c101b08 */
[----:B-1----:R-:W2:Y:S04]  /*0320*/  LDG.E.64 R16, desc[UR8][R10.64+-0x20] ;  /* 0xffffe0080a107981 */ /* 0x002ea8000c1e1b00 */
[----:B------:R-:W2:Y:S02]  /*0330*/  LDG.E.64 R22, desc[UR8][R8.64+-0x20] ;  /* 0xffffe00808167981 */ /* 0x000ea4000c1e1b00 */
[----:B--2---:R-:W-:-:S07]  /*0340*/  DFMA R16, R16, R22, R20 ;  /* 0x000000161010722b */ /* 0x004fce0000000014 */
[----:B------:R1:W-:Y:S04]  /*0350*/  STG.E.64 desc[UR8][R2.64], R16 ;  /* 0x0000001002007986 */ /* 0x0003e8000c101b08 */
[----:B------:R-:W2:Y:S04]  /*0360*/  LDG.E.64 R4, desc[UR8][R10.64+-0x18] ;  /* 0xffffe8080a047981 */ /* 0x000ea8000c1e1b00 */
[----:B------:R-:W2:Y:S02]  /*0370*/  LDG.E.64 R22, desc[UR8][R8.64+-0x18] ;  /* 0xffffe80808167981 */ /* 0x000ea4000c1e1b00 */
[----:B--2---:R-:W-:-:S07]  /*0380*/  DFMA R4, R4, R22, R16 ;  /* 0x000000160404722b */ /* 0x004fce0000000010 */
[----:B------:R2:W-:Y:S04]  /*0390*/  STG.E.64 desc[UR8][R2.64], R4 ;  /* 0x0000000402007986 */ /* 0x0005e8000c101b08 */
[----:B---3--:R-:W3:Y:S04]  /*03a0*/  LDG.E.64 R18, desc[UR8][R10.64+-0x10] ;  /* 0xfffff0080a127981 */ /* 0x008ee8000c1e1b00 */
[----:B------:R-:W3:Y:S02]  /*03b0*/  LDG.E.64 R22, desc[UR8][R8.64+-0x10] ;  /* 0xfffff00808167981 */ /* 0x000ee4000c1e1b00 */
[----:B---3--:R-:W-:-:S07]  /*03c0*/  DFMA R18, R18, R22, R4 ;  /* 0x000000161212722b */ /* 0x008fce0000000004 */
[----:B------:R3:W-:Y:S04]  /*03d0*/  STG.E.64 desc[UR8][R2.64], R18 ;  /* 0x0000001202007986 */ /* 0x0007e8000c101b08 */
[----:B----4-:R-:W4:Y:S04]  /*03e0*/  LDG.E.64 R20, desc[UR8][R10.64+-0x8] ;  /* 0xfffff8080a147981 */ /* 0x010f28000c1e1b00 */
        /* <DEDUP_REMOVED lines=27> */
[----:B------:R-:W4:Y:S04]  /*05a0*/  LDG.E.64 R4, desc[UR8][R10.64+0x30] ;  /* 0x000030080a047981 */ /* 0x000f28000c1e1b00 */
[----:B---3--:R-:W4:Y:S01]  /*05b0*/  LDG.E.64 R18, desc[UR8][R8.64+0x30] ;  /* 0x0000300808127981 */ /* 0x008f22000c1e1b00 */
[----:B------:R-:W-:Y:S01]  /*05c0*/  VIADD R12, R12, 0x10 ;  /* 0x000000100c0c7836 */ /* 0x000fe20000000000 */
[----:B----4-:R-:W-:-:S07]  /*05d0*/  DFMA R18, R4, R18, R22 ;  /* 0x000000120412722b */ /* 0x010fce0000000016 */
[----:B------:R2:W-:Y:S04]  /*05e0*/  STG.E.64 desc[UR8][R2.64], R18 ;  /* 0x0000001202007986 */ /* 0x0005e8000c101b08 */
[----:B------:R-:W3:Y:S04]  /*05f0*/  LDG.E.64 R4, desc[UR8][R10.64+0x38] ;  /* 0x000038080a047981 */ /* 0x000ee8000c1e1b00 */
[----:B------:R-:W3:Y:S01]  /*0600*/  LDG.E.64 R20, desc[UR8][R8.64+0x38] ;  /* 0x0000380808147981 */ /* 0x000ee2000c1e1b00 */
[----:B------:R-:W-:Y:S01]  /*0610*/  ISETP.NE.AND P1, PT, R12, RZ, PT ;  /* 0x000000ff0c00720c */ /* 0x000fe20003f25270 */
[----:B------:R-:W-:Y:S01]  /*0620*/  VIADD R14, R14, 0x10 ;  /* 0x000000100e0e7836 */ /* 0x000fe20000000000 */
[----:B------:R-:W-:-:S04]  /*0630*/  IADD3 R15, P2, PT, R8, 0x80, RZ ;  /* 0x00000080080f7810 */ /* 0x000fc80007f5e0ff */
[----:B-1----:R-:W-:Y:S01]  /*0640*/  IADD3.X R16, PT, PT, RZ, R9, RZ, P2, !PT ;  /* 0x00000009ff107210 */ /* 0x002fe200017fe4ff */
[----:B---3--:R-:W-:-:S07]  /*0650*/  DFMA R4, R4, R20, R18 ;  /* 0x000000140404722b */ /* 0x008fce0000000012 */
[----:B------:R2:W-:Y:S01]  /*0660*/  STG.E.64 desc[UR8][R2.64], R4 ;  /* 0x0000000402007986 */ /* 0x0005e2000c101b08 */
[----:B------:R-:W-:Y:S05]  /*0670*/  @P1 BRA `(.L_x_57) ;  /* 0xfffffff800d41947 */ /* 0x000fea000383ffff */
.L_x_56:
[----:B------:R-:W-:Y:S05]  /*0680*/  @!P0 EXIT ;  /* 0x000000000000894d */ /* 0x000fea0003800000 */
[----:B------:R-:W-:Y:S02]  /*0690*/  ISETP.GE.U32.AND P0, PT, R13, 0x8, PT ;  /* 0x000000080d00780c */ /* 0x000fe40003f06070 */
[----:B------:R-:W-:-:S04]  /*06a0*/  LOP3.LUT R16, R6, 0x7, RZ, 0xc0, !PT ;  /* 0x0000000706107812 */ /* 0x000fc800078ec0ff */
[----:B------:R-:W-:-:S07]  /*06b0*/  ISETP.NE.AND P1, PT, R16, RZ, PT ;  /* 0x000000ff1000720c */ /* 0x000fce0003f25270 */
[----:B------:R-:W-:Y:S06]  /*06c0*/  @!P0 BRA `(.L_x_58) ;  /* 0x0000000000988947 */ /* 0x000fec0003800000 */
[----:B------:R-:W1:Y:S01]  /*06d0*/  LDC.64 R8, c[0x0][0x388] ;  /* 0x0000e200ff087b82 */ /* 0x000e620000000a00 */
[----:B------:R-:W-:-:S07]  /*06e0*/  IADD3 R13, PT, PT, R7, R0, RZ ;  /* 0x00000000070d7210 */ /* 0x000fce0007ffe0ff */
[----:B------:R-:W3:Y:S01]  /*06f0*/  LDC.64 R10, c[0x0][0x390] ;  /* 0x0000e400ff0a7b82 */ /* 0x000ee20000000a00 */
[----:B-1----:R-:W-:-:S05]  /*0700*/  IMAD.WIDE R8, R13, 0x8, R8 ;  /* 0x000000080d087825 */ /* 0x002fca00078e0208 */
[----:B------:R-:W4:Y:S01]  /*0710*/  LDG.E.64 R12, desc[UR8][R8.64] ;  /* 0x00000008080c7981 */ /* 0x000f22000c1e1b00 */
[----:B---3--:R-:W-:-:S05]  /*0720*/  IMAD.WIDE.U32 R10, R0, 0x8, R10 ;  /* 0x00000008000a7825 */ /* 0x008fca00078e000a */
[----:B------:R-:W4:Y:S02]  /*0730*/  LDG.E.64 R14, desc[UR8][R10.64] ;  /* 0x000000080a0e7981 */ /* 0x000f24000c1e1b00 */
[----:B----45:R-:W-:-:S07]  /*0740*/  DFMA R12, R12, R14, R4 ;  /* 0x0000000e0c0c722b */ /* 0x030fce0000000004 */
[----:B------:R1:W-:Y:S04]  /*0750*/  STG.E.64 desc[UR8][R2.64], R12 ;  /* 0x0000000c02007986 */ /* 0x0003e8000c101b08 */
[----:B--2---:R-:W2:Y:S04]  /*0760*/  LDG.E.64 R4, desc[UR8][R8.64+0x8] ;  /* 0x0000080808047981 */ /* 0x004ea8000c1e1b00 */
        /* <DEDUP_REMOVED lines=19> */
[----:B------:R-:W2:Y:S04]  /*08a0*/  LDG.E.64 R4, desc[UR8][R8.64+0x30] ;  /* 0x0000300808047981 */ /* 0x000ea8000c1e1b00 */
[----:B---3--:R-:W2:Y:S02]  /*08b0*/  LDG.E.64 R14, desc[UR8][R10.64+0x30] ;  /* 0x000030080a0e7981 */ /* 0x008ea4000c1e1b00 */
[----:B--2---:R-:W-:-:S07]  /*08c0*/  DFMA R14, R4, R14, R20 ;  /* 0x0000000e040e722b */ /* 0x004fce0000000014 */
[----:B------:R1:W-:Y:S04]  /*08d0*/  STG.E.64 desc[UR8][R2.64], R14 ;  /* 0x0000000e02007986 */ /* 0x0003e8000c101b08 */
[----:B------:R-:W2:Y:S04]  /*08e0*/  LDG.E.64 R4, desc[UR8][R8.64+0x38] ;  /* 0x0000380808047981 */ /* 0x000ea8000c1e1b00 */
[----:B----4-:R-:W2:Y:S01]  /*08f0*/  LDG.E.64 R18, desc[UR8][R10.64+0x38] ;  /* 0x000038080a127981 */ /* 0x010ea2000c1e1b00 */
[----:B------:R-:W-:Y:S01]  /*0900*/  VIADD R0, R0, 0x8 ;  /* 0x0000000800007836 */ /* 0x000fe20000000000 */
[----:B--2---:R-:W-:-:S07]  /*0910*/  DFMA R4, R4, R18, R14 ;  /* 0x000000120404722b */ /* 0x004fce000000000e */
[----:B------:R1:W-:Y:S04]  /*0920*/  STG.E.64 desc[UR8][R2.64], R4 ;  /* 0x0000000402007986 */ /* 0x0003e8000c101b08 */
.L_x_58:
[----:B------:R-:W-:Y:S05]  /*0930*/  @!P1 EXIT ;  /* 0x000000000000994d */ /* 0x000fea0003800000 */
[----:B------:R-:W-:Y:S02]  /*0940*/  ISETP.GE.U32.AND P0, PT, R16, 0x4, PT ;  /* 0x000000041000780c */ /* 0x000fe40003f06070 */
[----:B------:R-:W-:-:S04]  /*0950*/  LOP3.LUT R6, R6, 0x3, RZ, 0xc0, !PT ;  /* 0x0000000306067812 */ /* 0x000fc800078ec0ff */
[----:B------:R-:W-:-:S07]  /*0960*/  ISETP.NE.AND P1, PT, R6, RZ, PT ;  /* 0x000000ff0600720c */ /* 0x000fce0003f25270 */
[----:B------:R-:W-:Y:S06]  /*0970*/  @!P0 BRA `(.L_x_59) ;  /* 0x0000000000588947 */ /* 0x000fec0003800000 */
[----:B------:R-:W3:Y:S01]  /*0980*/  LDC.64 R10, c[0x0][0x388] ;  /* 0x0000e200ff0a7b82 */ /* 0x000ee20000000a00 */
[----:B-1----:R-:W-:-:S07]  /*0990*/  IADD3 R13, PT, PT, R7, R0, RZ ;  /* 0x00000000070d7210 */ /* 0x002fce0007ffe0ff */
[----:B------:R-:W1:Y:S01]  /*09a0*/  LDC.64 R8, c[0x0][0x390] ;  /* 0x0000e400ff087b82 */ /* 0x000e620000000a00 */
[----:B---3--:R-:W-:-:S05]  /*09b0*/  IMAD.WIDE R10, R13, 0x8, R10 ;  /* 0x000000080d0a7825 */ /* 0x008fca00078e020a */
[----:B------:R-:W3:Y:S01]  /*09c0*/  LDG.E.64 R12, desc[UR8][R10.64] ;  /* 0x000000080a0c7981 */ /* 0x000ee2000c1e1b00 */
[----:B-1----:R-:W-:-:S05]  /*09d0*/  IMAD.WIDE.U32 R8, R0, 0x8, R8 ;  /* 0x0000000800087825 */ /* 0x002fca00078e0008 */
[----:B------:R-:W3:Y:S02]  /*09e0*/  LDG.E.64 R14, desc[UR8][R8.64] ;  /* 0x00000008080e7981 */ /* 0x000ee4000c1e1b00 */
[----:B---3-5:R-:W-:-:S07]  /*09f0*/  DFMA R12, R12, R14, R4 ;  /* 0x0000000e0c0c722b */ /* 0x028fce0000000004 */
[----:B------:R3:W-:Y:S04]  /*0a00*/  STG.E.64 desc[UR8][R2.64], R12 ;  /* 0x0000000c02007986 */ /* 0x0007e8000c101b08 */
[----:B--2---:R-:W2:Y:S04]  /*0a10*/  LDG.E.64 R4, desc[UR8][R10.64+0x8] ;  /* 0x000008080a047981 */ /* 0x004ea8000c1e1b00 */
        /* <DEDUP_REMOVED lines=8> */
[----:B------:R-:W2:Y:S01]  /*0aa0*/  LDG.E.64 R18, desc[UR8][R8.64+0x18] ;  /* 0x0000180808127981 */ /* 0x000ea2000c1e1b00 */
[----:B------:R-:W-:Y:S01]  /*0ab0*/  VIADD R0, R0, 0x4 ;  /* 0x0000000400007836 */ /* 0x000fe20000000000 */
[----:B--2---:R-:W-:-:S07]  /*0ac0*/  DFMA R4, R4, R18, R16 ;  /* 0x000000120404722b */ /* 0x004fce0000000010 */
[----:B------:R3:W-:Y:S04]  /*0ad0*/  STG.E.64 desc[UR8][R2.64], R4 ;  /* 0x0000000402007986 */ /* 0x0007e8000c101b08 */
.L_x_59:
[----:B------:R-:W-:Y:S05]  /*0ae0*/  @!P1 EXIT ;  /* 0x000000000000994d */ /* 0x000fea0003800000 */
[----:B------:R-:W4:Y:S01]  /*0af0*/  LDC.64 R10, c[0x0][0x390] ;  /* 0x0000e400ff0a7b82 */ /* 0x000f220000000a00 */
[----:B-1-3--:R-:W-:-:S07]  /*0b00*/  IADD3 R13, PT, PT, R7, R0, RZ ;  /* 0x00000000070d7210 */ /* 0x00afce0007ffe0ff */
[----:B------:R-:W1:Y:S01]  /*0b10*/  LDC.64 R8, c[0x0][0x388] ;  /* 0x0000e200ff087b82 */ /* 0x000e620000000a00 */
[----:B----4-:R-:W-:-:S04]  /*0b20*/  IMAD.WIDE.U32 R10, R0, 0x8, R10 ;  /* 0x00000008000a7825 */ /* 0x010fc800078e000a */
[----:B------:R-:W-:Y:S01]  /*0b30*/  IMAD.MOV.U32 R12, RZ, RZ, R10 ;  /* 0x000000ffff0c7224 */ /* 0x000fe200078e000a */
[----:B------:R-:W-:Y:S01]  /*0b40*/  MOV R15, R11 ;  /* 0x0000000b000f7202 */ /* 0x000fe20000000f00 */
[----:B------:R-:W-:-:S07]  /*0b50*/  IMAD.MOV R0, RZ, RZ, -R6 ;  /* 0x000000ffff007224 */ /* 0x000fce00078e0a06 */
.L_x_60:
[----:B-1----:R-:W-:Y:S01]  /*0b60*/  IMAD.WIDE R6, R13, 0x8, R8 ;  /* 0x000000080d067825 */ /* 0x002fe200078e0208 */
[----:B------:R-:W-:-:S03]  /*0b70*/  MOV R10, R12 ;  /* 0x0000000c000a7202 */ /* 0x000fc60000000f00 */
[----:B------:R-:W-:Y:S02]  /*0b80*/  IMAD.MOV.U32 R11, RZ, RZ, R15 ;  /* 0x000000ffff0b7224 */ /* 0x000fe400078e000f */
[----:B------:R-:W2:Y:S04]  /*0b90*/  LDG.E.64 R6, desc[UR8][R6.64] ;  /* 0x0000000806067981 */ /* 0x000ea8000c1e1b00 */
[----:B------:R-:W2:Y:S01]  /*0ba0*/  LDG.E.64 R10, desc[UR8][R10.64] ;  /* 0x000000080a0a7981 */ /* 0x000ea2000c1e1b00 */
[----:B------:R-:W-:Y:S01]  /*0bb0*/  IADD3 R0, PT, PT, R0, 0x1, RZ ;  /* 0x0000000100007810 */ /* 0x000fe20007ffe0ff */
[----:B------:R-:W-:Y:S01]  /*0bc0*/  VIADD R13, R13, 0x1 ;  /* 0x000000010d0d7836 */ /* 0x000fe20000000000 */
[----:B------:R-:W-:Y:S02]  /*0bd0*/  IADD3 R12, P1, PT, R12, 0x8, RZ ;  /* 0x000000080c0c7810 */ /* 0x000fe40007f3e0ff */
[----:B------:R-:W-:-:S02]  /*0be0*/  ISETP.NE.AND P0, PT, R0, RZ, PT ;  /* 0x000000ff0000720c */ /* 0x000fc40003f05270 */
[----:B------:R-:W-:Y:S01]  /*0bf0*/  IADD3.X R15, PT, PT, RZ, R15, RZ, P1, !PT ;  /* 0x0000000fff0f7210 */ /* 0x000fe20000ffe4ff */
[----:B--23-5:R-:W-:-:S07]  /*0c00*/  DFMA R4, R6, R10, R4 ;  /* 0x0000000a0604722b */ /* 0x02cfce0000000004 */
[----:B------:R3:W-:Y:S03]  /*0c10*/  STG.E.64 desc[UR8][R2.64], R4 ;  /* 0x0000000402007986 */ /* 0x0007e6000c101b08 */
[----:B------:R-:W-:Y:S05]  /*0c20*/  @P0 BRA `(.L_x_60) ;  /* 0xfffffffc00cc0947 */ /* 0x000fea000383ffff */
[----:B------:R-:W-:Y:S05]  /*0c30*/  EXIT ;  /* 0x000000000000794d */ /* 0x000fea0003800000 */
.L_x_61:
        /* <DEDUP_REMOVED lines=12> */
.L_x_106:


//--------------------- .text._Z4gemvIfEvPT_S1_S1_i --------------------------
	.section	.text._Z4gemvIfEvPT_S1_S1_i,"ax",@progbits
	.align	128
        .global         _Z4gemvIfEvPT_S1_S1_i
        .type           _Z4gemvIfEvPT_S1_S1_i,@function
        .size           _Z4gemvIfEvPT_S1_S1_i,(.L_x_107 - _Z4gemvIfEvPT_S1_S1_i)
        .other          _Z4gemvIfEvPT_S1_S1_i,@"STO_CUDA_ENTRY STV_DEFAULT"
_Z4gemvIfEvPT_S1_S1_i:
.text._Z4gemvIfEvPT_S1_S1_i:
        /* <DEDUP_REMOVED lines=13> */
[----:B-1----:R-:W-:-:S04]  /*00d0*/  IMAD.WIDE R2, R7, 0x4, R2 ;  /* 0x0000000407027825 */ /* 0x002fc800078e0202 */
[----:B------:R-:W-:Y:S01]  /*00e0*/  HFMA2 R0, -RZ, RZ, 0, 0 ;  /* 0x00000000ff007431 */ /* 0x000fe200000001ff */
[----:B--2---:R0:W5:Y:S01]  /*00f0*/  LDG.E R5, desc[UR8][R2.64] ;  /* 0x0000000802057981 */ /* 0x004162000c1e1900 */
[----:B------:R-:W-:Y:S01]  /*0100*/  IMAD R7, R7, R4, RZ ;  /* 0x0000000407077224 */ /* 0x000fe200078e02ff */
[----:B------:R-:W-:Y:S06]  /*0110*/  @!P1 BRA `(.L_x_62) ;  /* 0x0000000400589947 */ /* 0x000fec0003800000 */
[----:B------:R-:W1:Y:S01]  /*0120*/  LDCU.64 UR4, c[0x0][0x390] ;  /* 0x00007200ff0477ac */ /* 0x000e620008000a00 */
[----:B------:R-:W-:Y:S02]  /*0130*/  LOP3.LUT R0, R4, 0x7ffffff0, RZ, 0xc0, !PT ;  /* 0x7ffffff004007812 */ /* 0x000fe400078ec0ff */
[----:B------:R-:W-:Y:S01]  /*0140*/  MOV R13, R7 ;  /* 0x00000007000d7202 */ /* 0x000fe20000000f00 */
[----:B------:R-:W2:Y:S01]  /*0150*/  LDCU.64 UR6, c[0x0][0x388] ;  /* 0x00007100ff0677ac */ /* 0x000ea20008000a00 */
[----:B------:R-:W-:Y:S01]  /*0160*/  IADD3 R12, PT, PT, -R0, RZ, RZ ;  /* 0x000000ff000c7210 */ /* 0x000fe20007ffe1ff */
[----:B-1----:R-:W-:-:S04]  /*0170*/  UIADD3 UR4, UP1, UPT, UR4, 0x20, URZ ;  /* 0x0000002004047890 */ /* 0x002fc8000ff3e0ff */
[----:B------:R-:W-:Y:S02]  /*0180*/  UIADD3.X UR5, UPT, UPT, URZ, UR5, URZ, UP1, !UPT ;  /* 0x00000005ff057290 */ /* 0x000fe40008ffe4ff */
[----:B--2---:R-:W-:Y:S01]  /*0190*/  UIADD3 UR6, UP0, UPT, UR6, 0x20, URZ ;  /* 0x0000002006067890 */ /* 0x004fe2000ff1e0ff */
[----:B------:R-:W-:-:S03]  /*01a0*/  MOV R14, UR4 ;  /* 0x00000004000e7c02 */ /* 0x000fc60008000f00 */
[----:B------:R-:W-:Y:S01]  /*01b0*/  MOV R15, UR5 ;  /* 0x00000005000f7c02 */ /* 0x000fe20008000f00 */
[----:B------:R-:W-:-:S12]  /*01c0*/  UIADD3.X UR7, UPT, UPT, URZ, UR7, URZ, UP0, !UPT ;  /* 0x00000007ff077290 */ /* 0x000fd800087fe4ff */
.L_x_63:
[----:B------:R-:W-:Y:S02]  /*01d0*/  MOV R10, UR6 ;  /* 0x00000006000a7c02 */ /* 0x000fe40008000f00 */
[----:B------:R-:W-:Y:S02]  /*01e0*/  MOV R11, UR7 ;  /* 0x00000007000b7c02 */ /* 0x000fe40008000f00 */
[----:B------:R-:W-:Y:S02]  /*01f0*/  MOV R8, R14 ;  /* 0x0000000e00087202 */ /* 0x000fe40000000f00 */
[----:B------:R-:W-:Y:S01]  /*0200*/  MOV R9, R15 ;  /* 0x0000000f00097202 */ /* 0x000fe20000000f00 */
[----:B------:R-:W-:-:S04]  /*0210*/  IMAD.WIDE R10, R13, 0x4, R10 ;  /* 0x000000040d0a7825 */ /* 0x000fc800078e020a */
[----:B------:R-:W2:Y:S04]  /*0220*/  LDG.E R15, desc[UR8][R8.64+-0x20] ;  /* 0xffffe008080f7981 */ /* 0x000ea8000c1e1900 */
[----:B------:R-:W2:Y:S02]  /*0230*/  LDG.E R14, desc[UR8][R10.64+-0x20] ;  /* 0xffffe0080a0e7981 */ /* 0x000ea4000c1e1900 */
[----:B--2--5:R-:W-:-:S05]  /*0240*/  FFMA R15, R14, R15, R5 ;  /* 0x0000000f0e0f7223 */ /* 0x024fca0000000005 */
[----:B------:R1:W-:Y:S04]  /*0250*/  STG.E desc[UR8][R2.64], R15 ;  /* 0x0000000f02007986 */ /* 0x0003e8000c101908 */
[----:B------:R-:W2:Y:S04]  /*0260*/  LDG.E R14, desc[UR8][R10.64+-0x1c] ;  /* 0xffffe4080a0e7981 */ /* 0x000ea8000c1e1900 */
[----:B----4-:R-:W2:Y:S02]  /*0270*/  LDG.E R5, desc[UR8][R8.64+-0x1c] ;  /* 0xffffe40808057981 */ /* 0x010ea4000c1e1900 */
[----:B--2---:R-:W-:-:S05]  /*0280*/  FFMA R5, R14, R5, R15 ;  /* 0x000000050e057223 */ /* 0x004fca000000000f */
[----:B------:R2:W-:Y:S04]  /*0290*/  STG.E desc[UR8][R2.64], R5 ;  /* 0x0000000502007986 */ /* 0x0005e8000c101908 */
[----:B------:R-:W3:Y:S04]  /*02a0*/  LDG.E R14, desc[UR8][R10.64+-0x18] ;  /* 0xffffe8080a0e7981 */ /* 0x000ee8000c1e1900 */
[----:B------:R-:W3:Y:S02]  /*02b0*/  LDG.E R16, desc[UR8][R8.64+-0x18] ;  /* 0xffffe80808107981 */ /* 0x000ee4000c1e1900 */
[----:B---3--:R-:W-:-:S05]  /*02c0*/  FFMA R17, R14, R16, R5 ;  /* 0x000000100e117223 */ /* 0x008fca0000000005 */
[----:B------:R3:W-:Y:S04]  /*02d0*/  STG.E desc[UR8][R2.64], R17 ;  /* 0x0000001102007986 */ /* 0x0007e8000c101908 */
[----:B------:R-:W1:Y:S04]  /*02e0*/  LDG.E R14, desc[UR8][R10.64+-0x14] ;  /* 0xffffec080a0e7981 */ /* 0x000e68000c1e1900 */
[----:B------:R-:W1:Y:S02]  /*02f0*/  LDG.E R16, desc[UR8][R8.64+-0x14] ;  /* 0xffffec0808107981 */ /* 0x000e64000c1e1900 */
[----:B-1----:R-:W-:-:S05]  /*0300*/  FFMA R15, R14, R16, R17 ;  /* 0x000000100e0f7223 */ /* 0x002fca0000000011 */
[----:B------:R1:W-:Y:S04]  /*0310*/  STG.E desc[UR8][R2.64], R15 ;  /* 0x0000000f02007986 */ /* 0x0003e8000c101908 */
[----:B------:R-:W2:Y:S04]  /*0320*/  LDG.E R14, desc[UR8][R10.64+-0x10] ;  /* 0xfffff0080a0e7981 */ /* 0x000ea8000c1e1900 */
[----:B------:R-:W2:Y:S02]  /*0330*/  LDG.E R16, desc[UR8][R8.64+-0x10] ;  /* 0xfffff00808107981 */ /* 0x000ea4000c1e1900 */
        /* <DEDUP_REMOVED lines=34> */
[----:B------:R-:W4:Y:S04]  /*0560*/  LDG.E R14, desc[UR8][R10.64+0x14] ;  /* 0x000014080a0e7981 */ /* 0x000f28000c1e1900 */
[----:B------:R-:W4:Y:S02]  /*0570*/  LDG.E R16, desc[UR8][R8.64+0x14] ;  /* 0x0000140808107981 */ /* 0x000f24000c1e1900 */
[----:B----4-:R-:W-:-:S05]  /*0580*/  FFMA R19, R14, R16, R15 ;  /* 0x000000100e137223 */ /* 0x010fca000000000f */
[----:B------:R4:W-:Y:S04]  /*0590*/  STG.E desc[UR8][R2.64], R19 ;  /* 0x0000001302007986 */ /* 0x0009e8000c101908 */
[----:B------:R-:W3:Y:S04]  /*05a0*/  LDG.E R14, desc[UR8][R10.64+0x18] ;  /* 0x000018080a0e7981 */ /* 0x000ee8000c1e1900 */
[----:B--2---:R-:W3:Y:S01]  /*05b0*/  LDG.E R5, desc[UR8][R8.64+0x18] ;  /* 0x0000180808057981 */ /* 0x004ee2000c1e1900 */
[----:B------:R-:W-:Y:S01]  /*05c0*/  IADD3 R12, PT, PT, R12, 0x10, RZ ;  /* 0x000000100c0c7810 */ /* 0x000fe20007ffe0ff */
[----:B---3--:R-:W-:-:S05]  /*05d0*/  FFMA R17, R14, R5, R19 ;  /* 0x000000050e117223 */ /* 0x008fca0000000013 */
[----:B------:R4:W-:Y:S04]  /*05e0*/  STG.E desc[UR8][R2.64], R17 ;  /* 0x0000001102007986 */ /* 0x0009e8000c101908 */
[----:B------:R-:W2:Y:S04]  /*05f0*/  LDG.E R14, desc[UR8][R10.64+0x1c] ;  /* 0x00001c080a0e7981 */ /* 0x000ea8000c1e1900 */
[----:B------:R-:W2:Y:S01]  /*0600*/  LDG.E R5, desc[UR8][R8.64+0x1c] ;  /* 0x00001c0808057981 */ /* 0x000ea2000c1e1900 */
[----:B------:R-:W-:Y:S02]  /*0610*/  ISETP.NE.AND P1, PT, R12, RZ, PT ;  /* 0x000000ff0c00720c */ /* 0x000fe40003f25270 */
[----:B------:R-:W-:Y:S01]  /*0620*/  IADD3 R13, PT, PT, R13, 0x10, RZ ;  /* 0x000000100d0d7810 */ /* 0x000fe20007ffe0ff */
[----:B--2---:R-:W-:Y:S01]  /*0630*/  FFMA R5, R14, R5, R17 ;  /* 0x000000050e057223 */ /* 0x004fe20000000011 */
[----:B------:R-:W-:-:S04]  /*0640*/  IADD3 R14, P2, PT, R8, 0x40, RZ ;  /* 0x00000040080e7810 */ /* 0x000fc80007f5e0ff */
[----:B------:R4:W-:Y:S01]  /*0650*/  STG.E desc[UR8][R2.64], R5 ;  /* 0x0000000502007986 */ /* 0x0009e2000c101908 */
[----:B-1----:R-:W-:-:S04]  /*0660*/  IADD3.X R15, PT, PT, RZ, R9, RZ, P2, !PT ;  /* 0x00000009ff0f7210 */ /* 0x002fc800017fe4ff */
[----:B------:R-:W-:Y:S05]  /*0670*/  @P1 BRA `(.L_x_63) ;  /* 0xfffffff800d41947 */ /* 0x000fea000383ffff */
.L_x_62:
[----:B------:R-:W-:Y:S05]  /*0680*/  @!P0 EXIT ;  /* 0x000000000000894d */ /* 0x000fea0003800000 */
[----:B------:R-:W-:Y:S02]  /*0690*/  ISETP.GE.U32.AND P0, PT, R6, 0x8, PT ;  /* 0x000000080600780c */ /* 0x000fe40003f06070 */
[----:B------:R-:W-:-:S04]  /*06a0*/  LOP3.LUT R14, R4, 0x7, RZ, 0xc0, !PT ;  /* 0x00000007040e7812 */ /* 0x000fc800078ec0ff */
[----:B------:R-:W-:-:S07]  /*06b0*/  ISETP.NE.AND P1, PT, R14, RZ, PT ;  /* 0x000000ff0e00720c */ /* 0x000fce0003f25270 */
[----:B------:R-:W-:Y:S06]  /*06c0*/  @!P0 BRA `(.L_x_64) ;  /* 0x0000000000988947 */ /* 0x000fec0003800000 */
[----:B------:R-:W1:Y:S01]  /*06d0*/  LDC.64 R8, c[0x0][0x388] ;  /* 0x0000e200ff087b82 */ /* 0x000e620000000a00 */
[----:B------:R-:W-:-:S07]  /*06e0*/  IADD3 R13, PT, PT, R7, R0, RZ ;  /* 0x00000000070d7210 */ /* 0x000fce0007ffe0ff */
[----:B------:R-:W2:Y:S01]  /*06f0*/  LDC.64 R10, c[0x0][0x390] ;  /* 0x0000e400ff0a7b82 */ /* 0x000ea20000000a00 */
[----:B-1----:R-:W-:-:S05]  /*0700*/  IMAD.WIDE R8, R13, 0x4, R8 ;  /* 0x000000040d087825 */ /* 0x002fca00078e0208 */
[----:B------:R-:W4:Y:S01]  /*0710*/  LDG.E R6, desc[UR8][R8.64] ;  /* 0x0000000808067981 */ /* 0x000f22000c1e1900 */
[----:B--2---:R-:W-:-:S05]  /*0720*/  IMAD.WIDE.U32 R10, R0, 0x4, R10 ;  /* 0x00000004000a7825 */ /* 0x004fca00078e000a */
[----:B------:R-:W4:Y:S02]  /*0730*/  LDG.E R12, desc[UR8][R10.64] ;  /* 0x000000080a0c7981 */ /* 0x000f24000c1e1900 */
[----:B----45:R-:W-:-:S05]  /*0740*/  FFMA R5, R6, R12, R5 ;  /* 0x0000000c06057223 */ /* 0x030fca0000000005 */
        /* <DEDUP_REMOVED lines=21> */
[----:B------:R-:W3:Y:S04]  /*08a0*/  LDG.E R6, desc[UR8][R8.64+0x18] ;  /* 0x0000180808067981 */ /* 0x000ee8000c1e1900 */
[----:B------:R-:W3:Y:S02]  /*08b0*/  LDG.E R12, desc[UR8][R10.64+0x18] ;  /* 0x000018080a0c7981 */ /* 0x000ee4000c1e1900 */
[----:B---3--:R-:W-:-:S05]  /*08c0*/  FFMA R17, R6, R12, R15 ;  /* 0x0000000c06117223 */ /* 0x008fca000000000f */
[----:B------:R2:W-:Y:S04]  /*08d0*/  STG.E desc[UR8][R2.64], R17 ;  /* 0x0000001102007986 */ /* 0x0005e8000c101908 */
[----:B------:R-:W3:Y:S04]  /*08e0*/  LDG.E R6, desc[UR8][R8.64+0x1c] ;  /* 0x00001c0808067981 */ /* 0x000ee8000c1e1900 */
[----:B-1----:R-:W3:Y:S01]  /*08f0*/  LDG.E R5, desc[UR8][R10.64+0x1c] ;  /* 0x00001c080a057981 */ /* 0x002ee2000c1e1900 */
[----:B------:R-:W-:Y:S01]  /*0900*/  IADD3 R0, PT, PT, R0, 0x8, RZ ;  /* 0x0000000800007810 */ /* 0x000fe20007ffe0ff */
[----:B---3--:R-:W-:-:S05]  /*0910*/  FFMA R5, R6, R5, R17 ;  /* 0x0000000506057223 */ /* 0x008fca0000000011 */
[----:B------:R2:W-:Y:S02]  /*0920*/  STG.E desc[UR8][R2.64], R5 ;  /* 0x0000000502007986 */ /* 0x0005e4000c101908 */
.L_x_64:
[----:B------:R-:W-:Y:S05]  /*0930*/  @!P1 EXIT ;  /* 0x000000000000994d */ /* 0x000fea0003800000 */
[----:B------:R-:W-:Y:S02]  /*0940*/  ISETP.GE.U32.AND P0, PT, R14, 0x4, PT ;  /* 0x000000040e00780c */ /* 0x000fe40003f06070 */
[----:B------:R-:W-:-:S04]  /*0950*/  LOP3.LUT R4, R4, 0x3, RZ, 0xc0, !PT ;  /* 0x0000000304047812 */ /* 0x000fc800078ec0ff */
[----:B------:R-:W-:-:S07]  /*0960*/  ISETP.NE.AND P1, PT, R4, RZ, PT ;  /* 0x000000ff0400720c */ /* 0x000fce0003f25270 */
[----:B------:R-:W-:Y:S06]  /*0970*/  @!P0 BRA `(.L_x_65) ;  /* 0x0000000000588947 */ /* 0x000fec0003800000 */
[----:B------:R-:W1:Y:S01]  /*0980*/  LDC.64 R8, c[0x0][0x388] ;  /* 0x0000e200ff087b82 */ /* 0x000e620000000a00 */
[----:B--2---:R-:W-:-:S07]  /*0990*/  IADD3 R13, PT, PT, R7, R0, RZ ;  /* 0x00000000070d7210 */ /* 0x004fce0007ffe0ff */
        /* <DEDUP_REMOVED lines=11> */
[----:B------:R-:W2:Y:S04]  /*0a50*/  LDG.E R6, desc[UR8][R8.64+0x8] ;  /* 0x0000080808067981 */ /* 0x000ea8000c1e1900 */
[----:B------:R-:W2:Y:S02]  /*0a60*/  LDG.E R12, desc[UR8][R10.64+0x8] ;  /* 0x000008080a0c7981 */ /* 0x000ea4000c1e1900 */
[----:B--2---:R-:W-:-:S05]  /*0a70*/  FFMA R15, R6, R12, R13 ;  /* 0x0000000c060f7223 */ /* 0x004fca000000000d */
[----:B------:R3:W-:Y:S04]  /*0a80*/  STG.E desc[UR8][R2.64], R15 ;  /* 0x0000000f02007986 */ /* 0x0007e8000c101908 */
[----:B------:R-:W1:Y:S04]  /*0a90*/  LDG.E R6, desc[UR8][R8.64+0xc] ;  /* 0x00000c0808067981 */ /* 0x000e68000c1e1900 */
[----:B------:R-:W1:Y:S01]  /*0aa0*/  LDG.E R12, desc[UR8][R10.64+0xc] ;  /* 0x00000c080a0c7981 */ /* 0x000e62000c1e1900 */
[----:B------:R-:W-:Y:S01]  /*0ab0*/  IADD3 R0, PT, PT, R0, 0x4, RZ ;  /* 0x0000000400007810 */ /* 0x000fe20007ffe0ff */
[----:B-1----:R-:W-:-:S05]  /*0ac0*/  FFMA R5, R6, R12, R15 ;  /* 0x0000000c06057223 */ /* 0x002fca000000000f */
[----:B------:R3:W-:Y:S02]  /*0ad0*/  STG.E desc[UR8][R2.64], R5 ;  /* 0x0000000502007986 */ /* 0x0007e4000c101908 */
.L_x_65:
[----:B------:R-:W-:Y:S05]  /*0ae0*/  @!P1 EXIT ;  /* 0x000000000000994d */ /* 0x000fea0003800000 */
[----:B------:R-:W1:Y:S01]  /*0af0*/  LDC.64 R10, c[0x0][0x390] ;  /* 0x0000e400ff0a7b82 */ /* 0x000e620000000a00 */
[----:B--23--:R-:W-:Y:S02]  /*0b00*/  IADD3 R13, PT, PT, R7, R0, RZ ;  /* 0x00000000070d7210 */ /* 0x00cfe40007ffe0ff */
[----:B------:R-:W-:-:S05]  /*0b10*/  IADD3 R4, PT, PT, -R4, RZ, RZ ;  /* 0x000000ff04047210 */ /* 0x000fca0007ffe1ff */
[----:B------:R-:W2:Y:S01]  /*0b20*/  LDC.64 R8, c[0x0][0x388] ;  /* 0x0000e200ff087b82 */ /* 0x000ea20000000a00 */
[----:B-1----:R-:W-:-:S07]  /*0b30*/  IMAD.WIDE.U32 R10, R0, 0x4, R10 ;  /* 0x00000004000a7825 */ /* 0x002fce00078e000a */
.L_x_66:
[----:B--2---:R-:W-:Y:S01]  /*0b40*/  IMAD.WIDE R6, R13, 0x4, R8 ;  /* 0x000000040d067825 */ /* 0x004fe200078e0208 */
[----:B-1----:R1:W4:Y:S05]  /*0b50*/  LDG.E R0, desc[UR8][R10.64] ;  /* 0x000000080a007981 */ /* 0x00232a000c1e1900 */
[----:B------:R-:W4:Y:S01]  /*0b60*/  LDG.E R6, desc[UR8][R6.64] ;  /* 0x0000000806067981 */ /* 0x000f22000c1e1900 */
[----:B------:R-:W-:-:S04]  /*0b70*/  IADD3 R4, PT, PT, R4, 0x1, RZ ;  /* 0x0000000104047810 */ /* 0x000fc80007ffe0ff */
[----:B------:R-:W-:Y:S02]  /*0b80*/  ISETP.NE.AND P0, PT, R4, RZ, PT ;  /* 0x000000ff0400720c */ /* 0x000fe40003f05270 */
[----:B-1----:R-:W-:Y:S02]  /*0b90*/  IADD3 R10, P1, PT, R10, 0x4, RZ ;  /* 0x000000040a0a7810 */ /* 0x002fe40007f3e0ff */
[----:B------:R-:W-:Y:S02]  /*0ba0*/  IADD3 R13, PT, PT, R13, 0x1, RZ ;  /* 0x000000010d0d7810 */ /* 0x000fe40007ffe0ff */
[----:B------:R-:W-:Y:S01]  /*0bb0*/  IADD3.X R11, PT, PT, RZ, R11, RZ, P1, !PT ;  /* 0x0000000bff0b7210 */ /* 0x000fe20000ffe4ff */
[----:B----45:R-:W-:-:S05]  /*0bc0*/  FFMA R5, R6, R0, R5 ;  /* 0x0000000006057223 */ /* 0x030fca0000000005 */
[----:B------:R1:W-:Y:S01]  /*0bd0*/  STG.E desc[UR8][R2.64], R5 ;  /* 0x0000000502007986 */ /* 0x0003e2000c101908 */
[----:B------:R-:W-:Y:S05]  /*0be0*/  @P0 BRA `(.L_x_66) ;  /* 0xfffffffc00d40947 */ /* 0x000fea000383ffff */
[----:B------:R-:W-:Y:S05]  /*0bf0*/  EXIT ;  /* 0x000000000000794d */ /* 0x000fea0003800000 */
.L_x_67:
        /* <DEDUP_REMOVED lines=16> */
.L_x_107:


//--------------------- .text._Z4gemvIiEvPT_S1_S1_i --------------------------
	.section	.text._Z4gemvIiEvPT_S1_S1_i,"ax",@progbits
	.align	128
        .global         _Z4gemvIiEvPT_S1_S1_i
        .type           _Z4gemvIiEvPT_S1_S1_i,@function
        .size           _Z4gemvIiEvPT_S1_S1_i,(.L_x_108 - _Z4gemvIiEvPT_S1_S1_i)
        .other          _Z4gemvIiEvPT_S1_S1_i,@"STO_CUDA_ENTRY STV_DEFAULT"
_Z4gemvIiEvPT_S1_S1_i:
.text._Z4gemvIiEvPT_S1_S1_i:
        /* <DEDUP_REMOVED lines=29> */
.L_x_69:
[----:B------:R-:W-:Y:S02]  /*01d0*/  MOV R10, UR6 ;  /* 0x00000006000a7c02 */ /* 0x000fe40008000f00 */
[----:B------:R-:W-:Y:S02]  /*01e0*/  MOV R11, UR7 ;  /* 0x00000007000b7c02 */ /* 0x000fe40008000f00 */
[----:B------:R-:W-:Y:S02]  /*01f0*/  MOV R8, R14 ;  /* 0x0000000e00087202 */ /* 0x000fe40000000f00 */
[----:B------:R-:W-:Y:S01]  /*0200*/  MOV R9, R15 ;  /* 0x0000000f00097202 */ /* 0x000fe20000000f00 */
[----:B------:R-:W-:-:S04]  /*0210*/  IMAD.WIDE R10, R13, 0x4, R10 ;  /* 0x000000040d0a7825 */ /* 0x000fc800078e020a */
[----:B------:R-:W2:Y:S04]  /*0220*/  LDG.E R15, desc[UR8][R8.64+-0x20] ;  /* 0xffffe008080f7981 */ /* 0x000ea8000c1e1900 */
[----:B------:R-:W2:Y:S02]  /*0230*/  LDG.E R14, desc[UR8][R10.64+-0x20] ;  /* 0xffffe0080a0e7981 */ /* 0x000ea4000c1e1900 */
[----:B--2--5:R-:W-:-:S05]  /*0240*/  IMAD R15, R14, R15, R5 ;  /* 0x0000000f0e0f7224 */ /* 0x024fca00078e0205 */
[----:B------:R1:W-:Y:S04]  /*0250*/  STG.E desc[UR8][R2.64], R15 ;  /* 0x0000000f02007986 */ /* 0x0003e8000c101908 */
[----:B------:R-:W2:Y:S04]  /*0260*/  LDG.E R14, desc[UR8][R10.64+-0x1c] ;  /* 0xffffe4080a0e7981 */ /* 0x000ea8000c1e1900 */
[----:B----4-:R-:W2:Y:S02]  /*0270*/  LDG.E R5, desc[UR8][R8.64+-0x1c] ;  /* 0xffffe40808057981 */ /* 0x010ea4000c1e1900 */
[----:B--2---:R-:W-:-:S05]  /*0280*/  IMAD R5, R14, R5, R15 ;  /* 0x000000050e057224 */ /* 0x004fca00078e020f */
[----:B------:R2:W-:Y:S04]  /*0290*/  STG.E desc[UR8][R2.64], R5 ;  /* 0x0000000502007986 */ /* 0x0005e8000c101908 */
[----:B------:R-:W3:Y:S04]  /*02a0*/  LDG.E R14, desc[UR8][R10.64+-0x18] ;  /* 0xffffe8080a0e7981 */ /* 0x000ee8000c1e1900 */
[----:B------:R-:W3:Y:S02]  /*02b0*/  LDG.E R16, desc[UR8][R8.64+-0x18] ;  /* 0xffffe80808107981 */ /* 0x000ee4000c1e1900 */
[----:B---3--:R-:W-:-:S05]  /*02c0*/  IMAD R17, R14, R16, R5 ;  /* 0x000000100e117224 */ /* 0x008fca00078e0205 */
[----:B------:R3:W-:Y:S04]  /*02d0*/  STG.E desc[UR8][R2.64], R17 ;  /* 0x0000001102007986 */ /* 0x0007e8000c101908 */
[----:B------:R-:W1:Y:S04]  /*02e0*/  LDG.E R14, desc[UR8][R10.64+-0x14] ;  /* 0xffffec080a0e7981 */ /* 0x000e68000c1e1900 */
[----:B------:R-:W1:Y:S02]  /*02f0*/  LDG.E R16, desc[UR8][R8.64+-0x14] ;  /* 0xffffec0808107981 */ /* 0x000e64000c1e1900 */
[----:B-1----:R-:W-:-:S05]  /*0300*/  IMAD R15, R14, R16, R17 ;  /* 0x000000100e0f7224 */ /* 0x002fca00078e0211 */
[----:B------:R1:W-:Y:S04]  /*0310*/  STG.E desc[UR8][R2.64], R15 ;  /* 0x0000000f02007986 */ /* 0x0003e8000c101908 */
[----:B------:R-:W2:Y:S04]  /*0320*/  LDG.E R14, desc[UR8][R10.64+-0x10] ;  /* 0xfffff0080a0e7981 */ /* 0x000ea8000c1e1900 */
[----:B------:R-:W2:Y:S02]  /*0330*/  LDG.E R16, desc[UR8][R8.64+-0x10] ;  /* 0xfffff00808107981 */ /* 0x000ea4000c1e1900 */
        /* <DEDUP_REMOVED lines=34> */
[----:B------:R-:W4:Y:S04]  /*0560*/  LDG.E R14, desc[UR8][R10.64+0x14] ;  /* 0x000014080a0e7981 */ /* 0x000f28000c1e1900 */
[----:B------:R-:W4:Y:S02]  /*0570*/  LDG.E R16, desc[UR8][R8.64+0x14] ;  /* 0x0000140808107981 */ /* 0x000f24000c1e1900 */
[----:B----4-:R-:W-:-:S05]  /*0580*/  IMAD R19, R14, R16, R15 ;  /* 0x000000100e137224 */ /* 0x010fca00078e020f */
[----:B------:R4:W-:Y:S04]  /*0590*/  STG.E desc[UR8][R2.64], R19 ;  /* 0x0000001302007986 */ /* 0x0009e8000c101908 */
[----:B------:R-:W3:Y:S04]  /*05a0*/  LDG.E R14, desc[UR8][R10.64+0x18] ;  /* 0x000018080a0e7981 */ /* 0x000ee8000c1e1900 */
[----:B--2---:R-:W3:Y:S01]  /*05b0*/  LDG.E R5, desc[UR8][R8.64+0x18] ;  /* 0x0000180808057981 */ /* 0x004ee2000c1e1900 */
[----:B------:R-:W-:Y:S01]  /*05c0*/  IADD3 R12, PT, PT, R12, 0x10, RZ ;  /* 0x000000100c0c7810 */ /* 0x000fe20007ffe0ff */
[----:B---3--:R-:W-:-:S05]  /*05d0*/  IMAD R17, R14, R5, R19 ;  /* 0x000000050e117224 */ /* 0x008fca00078e0213 */
[----:B------:R4:W-:Y:S04]  /*05e0*/  STG.E desc[UR8][R2.64], R17 ;  /* 0x0000001102007986 */ /* 0x0009e8000c101908 */
[----:B------:R-:W2:Y:S04]  /*05f0*/  LDG.E R14, desc[UR8][R10.64+0x1c] ;  /* 0x00001c080a0e7981 */ /* 0x000ea8000c1e1900 */
[----:B------:R-:W2:Y:S01]  /*0600*/  LDG.E R5, desc[UR8][R8.64+0x1c] ;  /* 0x00001c0808057981 */ /* 0x000ea2000c1e1900 */
[----:B------:R-:W-:Y:S02]  /*0610*/  ISETP.NE.AND P1, PT, R12, RZ, PT ;  /* 0x000000ff0c00720c */ /* 0x000fe40003f25270 */
[----:B------:R-:W-:Y:S01]  /*0620*/  IADD3 R13, PT, PT, R13, 0x10, RZ ;  /* 0x000000100d0d7810 */ /* 0x000fe20007ffe0ff */
[----:B--2---:R-:W-:Y:S01]  /*0630*/  IMAD R5, R14, R5, R17 ;  /* 0x000000050e057224 */ /* 0x004fe200078e0211 */
[----:B------:R-:W-:-:S04]  /*0640*/  IADD3 R14, P2, PT, R8, 0x40, RZ ;  /* 0x00000040080e7810 */ /* 0x000fc80007f5e0ff */
[----:B------:R4:W-:Y:S01]  /*0650*/  STG.E desc[UR8][R2.64], R5 ;  /* 0x0000000502007986 */ /* 0x0009e2000c101908 */
[----:B-1----:R-:W-:-:S04]  /*0660*/  IADD3.X R15, PT, PT, RZ, R9, RZ, P2, !PT ;  /* 0x00000009ff0f7210 */ /* 0x002fc800017fe4ff */
[----:B------:R-:W-:Y:S05]  /*0670*/  @P1 BRA `(.L_x_69) ;  /* 0xfffffff800d41947 */ /* 0x000fea000383ffff */
.L_x_68:
        /* <DEDUP_REMOVED lines=12> */
[----:B----45:R-:W-:-:S05]  /*0740*/  IMAD R5, R6, R12, R5 ;  /* 0x0000000c06057224 */ /* 0x030fca00078e0205 */
        /* <DEDUP_REMOVED lines=21> */
[----:B------:R-:W3:Y:S04]  /*08a0*/  LDG.E R6, desc[UR8][R8.64+0x18] ;  /* 0x0000180808067981 */ /* 0x000ee8000c1e1900 */
[----:B------:R-:W3:Y:S02]  /*08b0*/  LDG.E R12, desc[UR8][R10.64+0x18] ;  /* 0x000018080a0c7981 */ /* 0x000ee4000c1e1900 */
[----:B---3--:R-:W-:-:S05]  /*08c0*/  IMAD R17, R6, R12, R15 ;  /* 0x0000000c06117224 */ /* 0x008fca00078e020f */
[----:B------:R2:W-:Y:S04]  /*08d0*/  STG.E desc[UR8][R2.64], R17 ;  /* 0x0000001102007986 */ /* 0x0005e8000c101908 */
[----:B------:R-:W3:Y:S04]  /*08e0*/  LDG.E R6, desc[UR8][R8.64+0x1c] ;  /* 0x00001c0808067981 */ /* 0x000ee8000c1e1900 */
[----:B-1----:R-:W3:Y:S01]  /*08f0*/  LDG.E R5, desc[UR8][R10.64+0x1c] ;  /* 0x00001c080a057981 */ /* 0x002ee2000c1e1900 */
[----:B------:R-:W-:Y:S01]  /*0900*/  IADD3 R0, PT, PT, R0, 0x8, RZ ;  /* 0x0000000800007810 */ /* 0x000fe20007ffe0ff */
[----:B---3--:R-:W-:-:S05]  /*0910*/  IMAD R5, R6, R5, R17 ;  /* 0x0000000506057224 */ /* 0x008fca00078e0211 */
[----:B------:R2:W-:Y:S02]  /*0920*/  STG.E desc[UR8][R2.64], R5 ;  /* 0x0000000502007986 */ /* 0x0005e4000c101908 */
.L_x_70:
        /* <DEDUP_REMOVED lines=18> */
[----:B------:R-:W2:Y:S04]  /*0a50*/  LDG.E R6, desc[UR8][R8.64+0x8] ;  /* 0x0000080808067981 */ /* 0x000ea8000c1e1900 */
[----:B------:R-:W2:Y:S02]  /*0a60*/  LDG.E R12, desc[UR8][R10.64+0x8] ;  /* 0x000008080a0c7981 */ /* 0x000ea4000c1e1900 */
[----:B--2---:R-:W-:-:S05]  /*0a70*/  IMAD R15, R6, R12, R13 ;  /* 0x0000000c060f7224 */ /* 0x004fca00078e020d */
[----:B------:R3:W-:Y:S04]  /*0a80*/  STG.E desc[UR8][R2.64], R15 ;  /* 0x0000000f02007986 */ /* 0x0007e8000c101908 */
[----:B------:R-:W1:Y:S04]  /*0a90*/  LDG.E R6, desc[UR8][R8.64+0xc] ;  /* 0x00000c0808067981 */ /* 0x000e68000c1e1900 */
[----:B------:R-:W1:Y:S01]  /*0aa0*/  LDG.E R12, desc[UR8][R10.64+0xc] ;  /* 0x00000c080a0c7981 */ /* 0x000e62000c1e1900 */
[----:B------:R-:W-:Y:S01]  /*0ab0*/  IADD3 R0, PT, PT, R0, 0x4, RZ ;  /* 0x0000000400007810 */ /* 0x000fe20007ffe0ff */
[----:B-1----:R-:W-:-:S05]  /*0ac0*/  IMAD R5, R6, R12, R15 ;  /* 0x0000000c06057224 */ /* 0x002fca00078e020f */
[----:B------:R3:W-:Y:S02]  /*0ad0*/  STG.E desc[UR8][R2.64], R5 ;  /* 0x0000000502007986 */ /* 0x0007e4000c101908 */
.L_x_71:
[----:B------:R-:W-:Y:S05]  /*0ae0*/  @!P1 EXIT ;  /* 0x000000000000994d */ /* 0x000fea0003800000 */
[----:B------:R-:W1:Y:S01]  /*0af0*/  LDC.64 R10, c[0x0][0x390] ;  /* 0x0000e400ff0a7b82 */ /* 0x000e620000000a00 */
[----:B--23--:R-:W-:Y:S02]  /*0b00*/  IADD3 R13, PT, PT, R7, R0, RZ ;  /* 0x00000000070d7210 */ /* 0x00cfe40007ffe0ff */
[----:B------:R-:W-:-:S05]  /*0b10*/  IADD3 R4, PT, PT, -R4, RZ, RZ ;  /* 0x000000ff04047210 */ /* 0x000fca0007ffe1ff */
[----:B------:R-:W2:Y:S01]  /*0b20*/  LDC.64 R8, c[0x0][0x388] ;  /* 0x0000e200ff087b82 */ /* 0x000ea20000000a00 */
[----:B-1----:R-:W-:-:S07]  /*0b30*/  IMAD.WIDE.U32 R10, R0, 0x4, R10 ;  /* 0x00000004000a7825 */ /* 0x002fce00078e000a */
.L_x_72:
        /* <DEDUP_REMOVED lines=8> */
[----:B----45:R-:W-:-:S05]  /*0bc0*/  IMAD R5, R6, R0, R5 ;  /* 0x0000000006057224 */ /* 0x030fca00078e0205 */
[----:B------:R1:W-:Y:S01]  /*0bd0*/  STG.E desc[UR8][R2.64], R5 ;  /* 0x0000000502007986 */ /* 0x0003e2000c101908 */
[----:B------:R-:W-:Y:S05]  /*0be0*/  @P0 BRA `(.L_x_72) ;  /* 0xfffffffc00d40947 */ /* 0x000fea000383ffff */
[----:B------:R-:W-:Y:S05]  /*0bf0*/  EXIT ;  /* 0x000000000000794d */ /* 0x000fea0003800000 */
.L_x_73:
        /* <DEDUP_REMOVED lines=16> */
.L_x_108:


//--------------------- .text._Z4irvvIdEvPT_S1_S1_Pi --------------------------
	.section	.text._Z4irvvIdEvPT_S1_S1_Pi,"ax",@progbits
	.align	128
        .global         _Z4irvvIdEvPT_S1_S1_Pi
        .type           _Z4irvvIdEvPT_S1_S1_Pi,@function
        .size           _Z4irvvIdEvPT_S1_S1_Pi,(.L_x_109 - _Z4irvvIdEvPT_S1_S1_Pi)
        .other          _Z4irvvIdEvPT_S1_S1_Pi,@"STO_CUDA_ENTRY STV_DEFAULT"
_Z4irvvIdEvPT_S1_S1_Pi:
.text._Z4irvvIdEvPT_S1_S1_Pi:
[----:B------:R-:W-:Y:S01]  /*0000*/  LDC R1, c[0x0][0x37c] ;  /* 0x0000df00ff017b82 */ /* 0x000fe20000000800 */
[----:B------:R-:W0:Y:S07]  /*0010*/  S2R R0, SR_TID.X ;  /* 0x0000000000007919 */ /* 0x000e2e0000002100 */
[----:B------:R-:W0:Y:S01]  /*0020*/  S2UR UR6, SR_CTAID.X ;  /* 0x00000000000679c3 */ /* 0x000e220000002500 */
[----:B------:R-:W1:Y:S07]  /*0030*/  LDCU.64 UR4, c[0x0][0x358] ;  /* 0x00006b00ff0477ac */ /* 0x000e6e0008000a00 */
[----:B------:R-:W0:Y:S08]  /*0040*/  LDC R5, c[0x0][0x360] ;  /* 0x0000d800ff057b82 */ /* 0x000e300000000800 */
[----:B------:R-:W2:Y:S08]  /*0050*/  LDC.64 R2, c[0x0][0x398] ;  /* 0x0000e600ff027b82 */ /* 0x000eb00000000a00 */
[----:B------:R-:W3:Y:S01]  /*0060*/  LDC.64 R6, c[0x0][0x390] ;  /* 0x0000e400ff067b82 */ /* 0x000ee20000000a00 */
[----:B0-----:R-:W-:-:S07]  /*0070*/  IMAD R5, R5, UR6, R0 ;  /* 0x0000000605057c24 */ /* 0x001fce000f8e0200 */
[----:B------:R-:W0:Y:S01]  /*0080*/  LDC.64 R10, c[0x0][0x380] ;  /* 0x0000e000ff0a7b82 */ /* 0x000e220000000a00 */
[----:B--2---:R-:W-:-:S07]  /*0090*/  IMAD.WIDE R2, R5, 0x4, R2 ;  /* 0x0000000405027825 */ /* 0x004fce00078e0202 */
[----:B------:R-:W2:Y:S01]  /*00a0*/  LDC.64 R4, c[0x0][0x388] ;  /* 0x0000e200ff047b82 */ /* 0x000ea20000000a00 */
[----:B-1----:R-:W2:Y:S02]  /*00b0*/  LDG.E R3, desc[UR4][R2.64] ;  /* 0x0000000402037981 */ /* 0x002ea4000c1e1900 */
[----:B--2---:R-:W-:-:S04]  /*00c0*/  IMAD.WIDE R4, R3, 0x8, R4 ;  /* 0x0000000803047825 */ /* 0x004fc800078e0204 */
[C---:B---3--:R-:W-:Y:S02]  /*00d0*/  IMAD.WIDE R6, R3.reuse, 0x8, R6 ;  /* 0x0000000803067825 */ /* 0x048fe400078e0206 */
[----:B------:R-:W2:Y:S04]  /*00e0*/  LDG.E.64 R4, desc[UR4][R4.64] ;  /* 0x0000000404047981 */ /* 0x000ea8000c1e1b00 */
[----:B------:R-:W2:Y:S01]  /*00f0*/  LDG.E.64 R6, desc[UR4][R6.64] ;  /* 0x0000000406067981 */ /* 0x000ea2000c1e1b00 */
[----:B0-----:R-:W-:Y:S01]  /*0100*/  IMAD.WIDE R10, R3, 0x8, R10 ;  /* 0x00000008030a7825 */ /* 0x001fe200078e020a */
[----:B--2---:R-:W-:-:S07]  /*0110*/  DADD R8, R4, R6 ;  /* 0x0000000004087229 */ /* 0x004fce0000000006 */
[----:B------:R-:W-:Y:S01]  /*0120*/  STG.E.64 desc[UR4][R10.64], R8 ;  /* 0x000000080a007986 */ /* 0x000fe2000c101b04 */
[----:B------:R-:W-:Y:S05]  /*0130*/  EXIT ;  /* 0x000000000000794d */ /* 0x000fea0003800000 */
.L_x_74:
        /* <DEDUP_REMOVED lines=12> */
.L_x_109:


//--------------------- .text._Z4irvvIfEvPT_S1_S1_Pi --------------------------
	.section	.text._Z4irvvIfEvPT_S1_S1_Pi,"ax",@progbits
	.align	128
        .global         _Z4irvvIfEvPT_S1_S1_Pi
        .type           _Z4irvvIfEvPT_S1_S1_Pi,@function
        .size           _Z4irvvIfEvPT_S1_S1_Pi,(.L_x_110 - _Z4irvvIfEvPT_S1_S1_Pi)
        .other          _Z4irvvIfEvPT_S1_S1_Pi,@"STO_CUDA_ENTRY STV_DEFAULT"
_Z4irvvIfEvPT_S1_S1_Pi:
.text._Z4irvvIfEvPT_S1_S1_Pi:
        /* <DEDUP_REMOVED lines=14> */
[----:B------:R-:W2:Y:S04]  /*00e0*/  LDG.E R4, desc[UR4][R4.64] ;  /* 0x0000000404047981 */ /* 0x000ea8000c1e1900 */
[----:B------:R-:W2:Y:S01]  /*00f0*/  LDG.E R7, desc[UR4][R6.64] ;  /* 0x0000000406077981 */ /* 0x000ea2000c1e1900 */
[----:B0-----:R-:W-:-:S04]  /*0100*/  IMAD.WIDE R8, R3, 0x4, R8 ;  /* 0x0000000403087825 */ /* 0x001fc800078e0208 */
[----:B--2---:R-:W-:-:S05]  /*0110*/  FADD R11, R4, R7 ;  /* 0x00000007040b7221 */ /* 0x004fca0000000000 */
[----:B------:R-:W-:Y:S01]  /*0120*/  STG.E desc[UR4][R8.64], R11 ;  /* 0x0000000b08007986 */ /* 0x000fe2000c101904 */
[----:B------:R-:W-:Y:S05]  /*0130*/  EXIT ;  /* 0x000000000000794d */ /* 0x000fea0003800000 */
.L_x_75:
        /* <DEDUP_REMOVED lines=12> */
.L_x_110:


//--------------------- .text._Z4irvvIiEvPT_S1_S1_Pi --------------------------
	.section	.text._Z4irvvIiEvPT_S1_S1_Pi,"ax",@progbits
	.align	128
        .global         _Z4irvvIiEvPT_S1_S1_Pi
        .type           _Z4irvvIiEvPT_S1_S1_Pi,@function
        .size           _Z4irvvIiEvPT_S1_S1_Pi,(.L_x_111 - _Z4irvvIiEvPT_S1_S1_Pi)
        .other          _Z4irvvIiEvPT_S1_S1_Pi,@"STO_CUDA_ENTRY STV_DEFAULT"
_Z4irvvIiEvPT_S1_S1_Pi:
.text._Z4irvvIiEvPT_S1_S1_Pi:
        /* <DEDUP_REMOVED lines=16> */
[----:B0-----:R-:W-:Y:S01]  /*0100*/  IMAD.WIDE R8, R3, 0x4, R8 ;  /* 0x0000000403087825 */ /* 0x001fe200078e0208 */
[----:B--2---:R-:W-:-:S05]  /*0110*/  IADD3 R11, PT, PT, R4, R7, RZ ;  /* 0x00000007040b7210 */ /* 0x004fca0007ffe0ff */
[----:B------:R-:W-:Y:S01]  /*0120*/  STG.E desc[UR4][R8.64], R11 ;  /* 0x0000000b08007986 */ /* 0x000fe2000c101904 */
[----:B------:R-:W-:Y:S05]  /*0130*/  EXIT ;  /* 0x000000000000794d */ /* 0x000fea0003800000 */
.L_x_76:
        /* <DEDUP_REMOVED lines=12> */
.L_x_111:


//--------------------- .text._Z4gevvIdEvPT_S1_S1_ --------------------------
	.section	.text._Z4gevvIdEvPT_S1_S1_,"ax",@progbits
	.align	128
        .global         _Z4gevvIdEvPT_S1_S1_
        .type           _Z4gevvIdEvPT_S1_S1_,@function
        .size           _Z4gevvIdEvPT_S1_S1_,(.L_x_112 - _Z4gevvIdEvPT_S1_S1_)
        .other          _Z4gevvIdEvPT_S1_S1_,@"STO_CUDA_ENTRY STV_DEFAULT"
_Z4gevvIdEvPT_S1_S1_:
.text._Z4gevvIdEvPT_S1_S1_:
        /* <DEDUP_REMOVED lines=9> */
[----:B--2---:R-:W-:-:S06]  /*0090*/  IMAD.WIDE R2, R11, 0x8, R2 ;  /* 0x000000080b027825 */ /* 0x004fcc00078e0202 */
[----:B-1----:R-:W2:Y:S01]  /*00a0*/  LDG.E.64 R2, desc[UR4][R2.64] ;  /* 0x0000000402027981 */ /* 0x002ea2000c1e1b00 */
[----:B---3--:R-:W-:-:S06]  /*00b0*/  IMAD.WIDE R4, R11, 0x8, R4 ;  /* 0x000000080b047825 */ /* 0x008fcc00078e0204 */
[----:B------:R-:W2:Y:S01]  /*00c0*/  LDG.E.64 R4, desc[UR4][R4.64] ;  /* 0x0000000404047981 */ /* 0x000ea2000c1e1b00 */
[----:B0-----:R-:W-:Y:S01]  /*00d0*/  IMAD.WIDE R8, R11, 0x8, R8 ;  /* 0x000000080b087825 */ /* 0x001fe200078e0208 */
[----:B--2---:R-:W-:-:S07]  /*00e0*/  DADD R6, R2, R4 ;  /* 0x0000000002067229 */ /* 0x004fce0000000004 */
[----:B------:R-:W-:Y:S01]  /*00f0*/  STG.E.64 desc[UR4][R8.64], R6 ;  /* 0x0000000608007986 */ /* 0x000fe2000c101b04 */
[----:B------:R-:W-:Y:S05]  /*0100*/  EXIT ;  /* 0x000000000000794d */ /* 0x000fea0003800000 */
.L_x_77:
        /* <DEDUP_REMOVED lines=15> */
.L_x_112:


//--------------------- .text._Z4gevvIfEvPT_S1_S1_ --------------------------
	.section	.text._Z4gevvIfEvPT_S1_S1_,"ax",@progbits
	.align	128
        .global         _Z4gevvIfEvPT_S1_S1_
        .type           _Z4gevvIfEvPT_S1_S1_,@function
        .size           _Z4gevvIfEvPT_S1_S1_,(.L_x_113 - _Z4gevvIfEvPT_S1_S1_)
        .other          _Z4gevvIfEvPT_S1_S1_,@"STO_CUDA_ENTRY STV_DEFAULT"
_Z4gevvIfEvPT_S1_S1_:
.text._Z4gevvIfEvPT_S1_S1_:
        /* <DEDUP_REMOVED lines=10> */
[----:B-1----:R-:W2:Y:S01]  /*00a0*/  LDG.E R2, desc[UR4][R2.64] ;  /* 0x0000000402027981 */ /* 0x002ea2000c1e1900 */
[----:B---3--:R-:W-:-:S06]  /*00b0*/  IMAD.WIDE R4, R9, 0x4, R4 ;  /* 0x0000000409047825 */ /* 0x008fcc00078e0204 */
[----:B------:R-:W2:Y:S01]  /*00c0*/  LDG.E R5, desc[UR4][R4.64] ;  /* 0x0000000404057981 */ /* 0x000ea2000c1e1900 */
[----:B0-----:R-:W-:-:S04]  /*00d0*/  IMAD.WIDE R6, R9, 0x4, R6 ;  /* 0x0000000409067825 */ /* 0x001fc800078e0206 */
[----:B--2---:R-:W-:-:S05]  /*00e0*/  FADD R9, R2, R5 ;  /* 0x0000000502097221 */ /* 0x004fca0000000000 */
[----:B------:R-:W-:Y:S01]  /*00f0*/  STG.E desc[UR4][R6.64], R9 ;  /* 0x0000000906007986 */ /* 0x000fe2000c101904 */
[----:B------:R-:W-:Y:S05]  /*0100*/  EXIT ;  /* 0x000000000000794d */ /* 0x000fea0003800000 */
.L_x_78:
        /* <DEDUP_REMOVED lines=15> */
.L_x_113:


//--------------------- .text._Z4gevvIiEvPT_S1_S1_ --------------------------
	.section	.text._Z4gevvIiEvPT_S1_S1_,"ax",@progbits
	.align	128
        .global         _Z4gevvIiEvPT_S1_S1_
        .type           _Z4gevvIiEvPT_S1_S1_,@function
        .size           _Z4gevvIiEvPT_S1_S1_,(.L_x_114 - _Z4gevvIiEvPT_S1_S1_)
        .other          _Z4gevvIiEvPT_S1_S1_,@"STO_CUDA_ENTRY STV_DEFAULT"
_Z4gevvIiEvPT_S1_S1_:
.text._Z4gevvIiEvPT_S1_S1_:
        /* <DEDUP_REMOVED lines=13> */
[----:B0-----:R-:W-:Y:S01]  /*00d0*/  IMAD.WIDE R6, R9, 0x4, R6 ;  /* 0x0000000409067825 */ /* 0x001fe200078e0206 */
[----:B--2---:R-:W-:-:S05]  /*00e0*/  IADD3 R9, PT, PT, R2, R5, RZ ;  /* 0x0000000502097210 */ /* 0x004fca0007ffe0ff */
[----:B------:R-:W-:Y:S01]  /*00f0*/  STG.E desc[UR4][R6.64], R9 ;  /* 0x0000000906007986 */ /* 0x000fe2000c101904 */
[----:B------:R-:W-:Y:S05]  /*0100*/  EXIT ;  /* 0x000000000000794d */ /* 0x000fea0003800000 */
.L_x_79:
        /* <DEDUP_REMOVED lines=15> */
.L_x_114:


//--------------------- .text._Z4compIdEvPT_      --------------------------
	.section	.text._Z4compIdEvPT_,"ax",@progbits
	.align	128
        .global         _Z4compIdEvPT_
        .type           _Z4compIdEvPT_,@function
        .size           _Z4compIdEvPT_,(.L_x_115 - _Z4compIdEvPT_)
        .other          _Z4compIdEvPT_,@"STO_CUDA_ENTRY STV_DEFAULT"
_Z4compIdEvPT_:
.text._Z4compIdEvPT_:
[----:B------:R-:W-:Y:S01]  /*0000*/  LDC R1, c[0x0][0x37c] ;  /* 0x0000df00ff017b82 */ /* 0x000fe20000000800 */
[----:B------:R-:W0:Y:S01]  /*0010*/  LDCU UR19, c[0x0][0x360] ;  /* 0x00006c00ff1377ac */ /* 0x000e220008000800 */
[----:B------:R-:W-:Y:S01]  /*0020*/  CS2R R2, SRZ ;  /* 0x0000000000027805 */ /* 0x000fe2000001ff00 */
[----:B------:R-:W1:Y:S01]  /*0030*/  LDCU.64 UR16, c[0x0][0x358] ;  /* 0x00006b00ff1077ac */ /* 0x000e620008000a00 */
[----:B0-----:R-:W-:-:S09]  /*0040*/  UISETP.GE.U32.AND UP0, UPT, UR19, 0x4, UPT ;  /* 0x000000041300788c */ /* 0x001fd2000bf06070 */
[----:B-1----:R-:W-:Y:S05]  /*0050*/  BRA.U !UP0, `(.L_x_80) ;  /* 0x0000000508107547 */ /* 0x002fea000b800000 */
[----:B------:R-:W-:Y:S01]  /*0060*/  USHF.R.U32.HI UR5, URZ, 0x2, UR19 ;  /* 0x00000002ff057899 */ /* 0x000fe20008011613 */
[----:B------:R-:W-:-:S03]  /*0070*/  CS2R R2, SRZ ;  /* 0x0000000000027805 */ /* 0x000fc6000001ff00 */
[----:B------:R-:W-:Y:S02]  /*0080*/  UIADD3 UR4, UPT, UPT, UR5, -0x1, URZ ;  /* 0xffffffff05047890 */ /* 0x000fe4000fffe0ff */
[----:B------:R-:W-:Y:S02]  /*0090*/  ULOP3.LUT UR10, UR5, 0x3, URZ, 0xc0, !UPT ;  /* 0x00000003050a7892 */ /* 0x000fe4000f8ec0ff */
[----:B------:R-:W-:Y:S02]  /*00a0*/  UISETP.GE.U32.AND UP1, UPT, UR4, 0x3, UPT ;  /* 0x000000030400788c */ /* 0x000fe4000bf26070 */
[----:B------:R-:W-:Y:S01]  /*00b0*/  UISETP.NE.AND UP0, UPT, UR10, URZ, UPT ;  /* 0x000000ff0a00728c */ /* 0x000fe2000bf05270 */
[----:B------:R-:W-:-:S06]  /*00c0*/  UMOV UR4, URZ ;  /* 0x000000ff00047c82 */ /* 0x000fcc0008000000 */
[----:B------:R-:W-:Y:S05]  /*00d0*/  BRA.U !UP1, `(.L_x_81) ;  /* 0x0000000109b47547 */ /* 0x000fea000b800000 */
[----:B------:R-:W-:Y:S01]  /*00e0*/  ULOP3.LUT UR6, UR5, 0x3ffffffc, URZ, 0xc0, !UPT ;  /* 0x3ffffffc05067892 */ /* 0x000fe2000f8ec0ff */
[----:B------:R-:W-:Y:S01]  /*00f0*/  CS2R R2, SRZ ;  /* 0x0000000000027805 */ /* 0x000fe2000001ff00 */
[----:B------:R-:W-:Y:S02]  /*0100*/  ULOP3.LUT UR4, UR5, 0x1fc, URZ, 0xc0, !UPT ;  /* 0x000001fc05047892 */ /* 0x000fe4000f8ec0ff */
[----:B------:R-:W-:Y:S01]  /*0110*/  UIADD3 UR5, UPT, UPT, -UR6, URZ, URZ ;  /* 0x000000ff06057290 */ /* 0x000fe2000fffe1ff */
[----:B------:R-:W-:-:S11]  /*0120*/  UMOV UR18, 0xa ;  /* 0x0000000a00127882 */ /* 0x000fd60000000000 */
.L_x_82:
[----:B------:R-:W-:Y:S02]  /*0130*/  UIADD3 UR11, UPT, UPT, UR18, -0xa, URZ ;  /* 0xfffffff6120b7890 */ /* 0x000fe4000fffe0ff */
[----:B------:R-:W-:Y:S02]  /*0140*/  UIADD3 UR13, UPT, UPT, UR18, -0x9, URZ ;  /* 0xfffffff7120d7890 */ /* 0x000fe4000fffe0ff */
[----:B------:R-:W-:Y:S02]  /*0150*/  UIMAD.WIDE.U32 UR6, UR11, 0x24924925, URZ ;  /* 0x249249250b0678a5 */ /* 0x000fe4000f8e00ff */
[----:B------:R-:W-:Y:S02]  /*0160*/  UIADD3 UR14, UPT, UPT, UR18, -0x8, URZ ;  /* 0xfffffff8120e7890 */ /* 0x000fe4000fffe0ff */
[----:B------:R-:W-:Y:S02]  /*0170*/  UIADD3 UR6, UPT, UPT, UR11, -UR7, URZ ;  /* 0x800000070b067290 */ /* 0x000fe4000fffe0ff */
[----:B------:R-:W-:-:S02]  /*0180*/  UIMAD.WIDE.U32 UR8, UR13, 0x24924925, URZ ;  /* 0x249249250d0878a5 */ /* 0x000fc4000f8e00ff */
[----:B------:R-:W-:Y:S02]  /*0190*/  ULEA.HI UR12, UR6, UR7, URZ, 0x1f ;  /* 0x00000007060c7291 */ /* 0x000fe4000f8ff8ff */
[----:B------:R-:W-:Y:S02]  /*01a0*/  UIMAD.WIDE.U32 UR6, UR14, 0x24924925, URZ ;  /* 0x249249250e0678a5 */ /* 0x000fe4000f8e00ff */
[----:B------:R-:W-:Y:S02]  /*01b0*/  UIADD3 UR8, UPT, UPT, UR13, -UR9, URZ ;  /* 0x800000090d087290 */ /* 0x000fe4000fffe0ff */
[----:B------:R-:W-:Y:S02]  /*01c0*/  USHF.R.U32.HI UR12, URZ, 0x2, UR12 ;  /* 0x00000002ff0c7899 */ /* 0x000fe4000801160c */
[----:B------:R-:W-:Y:S02]  /*01d0*/  ULEA.HI UR8, UR8, UR9, URZ, 0x1f ;  /* 0x0000000908087291 */ /* 0x000fe4000f8ff8ff */
[----:B------:R-:W-:Y:S01]  /*01e0*/  UIMAD UR12, UR11, UR18, -UR12 ;  /* 0x000000120b0c72a4 */ /* 0x000fe2000f8e0a0c */
[----:B------:R-:W-:Y:S01]  /*01f0*/  UMOV UR9, UR7 ;  /* 0x0000000700097c82 */ /* 0x000fe20008000000 */
[----:B------:R-:W-:-:S02]  /*0200*/  UIADD3 UR15, UPT, UPT, UR18, -0x7, URZ ;  /* 0xfffffff9120f7890 */ /* 0x000fc4000fffe0ff */
[----:B------:R-:W-:Y:S02]  /*0210*/  UIMAD UR13, UR13, UR18, UR13 ;  /* 0x000000120d0d72a4 */ /* 0x000fe4000f8e020d */
[----:B------:R-:W-:Y:S02]  /*0220*/  UIADD3 UR11, UPT, UPT, UR14, -UR9, URZ ;  /* 0x800000090e0b7290 */ /* 0x000fe4000fffe0ff */
[----:B------:R-:W-:Y:S01]  /*0230*/  USHF.R.U32.HI UR8, URZ, 0x2, UR8 ;  /* 0x00000002ff087899 */ /* 0x000fe20008011608 */
[----:B------:R-:W0:Y:S01]  /*0240*/  I2F.F64 R4, UR12 ;  /* 0x0000000c00047d12 */ /* 0x000e220008201c00 */
[----:B------:R-:W-:Y:S02]  /*0250*/  UIMAD.WIDE.U32 UR6, UR15, 0x24924925, URZ ;  /* 0x249249250f0678a5 */ /* 0x000fe4000f8e00ff */
[----:B------:R-:W-:Y:S02]  /*0260*/  ULEA.HI UR11, UR11, UR9, URZ, 0x1f ;  /* 0x000000090b0b7291 */ /* 0x000fe4000f8ff8ff */
[----:B------:R-:W-:-:S02]  /*0270*/  UIADD3 UR8, UPT, UPT, UR13, -UR8, URZ ;  /* 0x800000080d087290 */ /* 0x000fc4000fffe0ff */
[----:B------:R-:W-:Y:S02]  /*0280*/  UIADD3 UR9, UPT, UPT, UR18, 0x2, URZ ;  /* 0x0000000212097890 */ /* 0x000fe4000fffe0ff */
[----:B------:R-:W-:Y:S02]  /*0290*/  UIADD3 UR6, UPT, UPT, UR15, -UR7, URZ ;  /* 0x800000070f067290 */ /* 0x000fe4000fffe0ff */
[----:B------:R-:W-:Y:S02]  /*02a0*/  USHF.R.U32.HI UR11, URZ, 0x2, UR11 ;  /* 0x00000002ff0b7899 */ /* 0x000fe4000801160b */
[----:B------:R-:W-:Y:S01]  /*02b0*/  ULEA.HI UR7, UR6, UR7, URZ, 0x1f ;  /* 0x0000000706077291 */ /* 0x000fe2000f8ff8ff */
[----:B------:R-:W1:Y:S01]  /*02c0*/  I2F.F64 R6, UR8 ;  /* 0x0000000800067d12 */ /* 0x000e620008201c00 */
[----:B------:R-:W-:Y:S01]  /*02d0*/  UIMAD UR9, UR14, UR9, -UR11 ;  /* 0x000000090e0972a4 */ /* 0x000fe2000f8e0a0b */
[----:B0-----:R-:W-:Y:S01]  /*02e0*/  DADD R4, R4, R2 ;  /* 0x0000000004047229 */ /* 0x001fe20000000002 */
[----:B------:R-:W-:-:S02]  /*02f0*/  UIADD3 UR6, UPT, UPT, UR18, 0x3, URZ ;  /* 0x0000000312067890 */ /* 0x000fc4000fffe0ff */
[----:B------:R-:W-:Y:S02]  /*0300*/  USHF.R.U32.HI UR7, URZ, 0x2, UR7 ;  /* 0x00000002ff077899 */ /* 0x000fe40008011607 */
[----:B------:R-:W-:Y:S02]  /*0310*/  UIADD3 UR5, UPT, UPT, UR5, 0x4, URZ ;  /* 0x0000000405057890 */ /* 0x000fe4000fffe0ff */
[----:B------:R-:W-:Y:S01]  /*0320*/  UIMAD UR6, UR6, UR15, -UR7 ;  /* 0x0000000f060672a4 */ /* 0x000fe2000f8e0a07 */
[----:B------:R-:W0:Y:S01]  /*0330*/  I2F.F64 R2, UR9 ;  /* 0x0000000900027d12 */ /* 0x000e220008201c00 */
[----:B------:R-:W-:Y:S02]  /*0340*/  UISETP.NE.AND UP1, UPT, UR5, URZ, UPT ;  /* 0x000000ff0500728c */ /* 0x000fe4000bf25270 */
[----:B------:R-:W-:Y:S01]  /*0350*/  UIADD3 UR18, UPT, UPT, UR18, 0x4, URZ ;  /* 0x0000000412127890 */ /* 0x000fe2000fffe0ff */
[----:B-1----:R-:W-:-:S04]  /*0360*/  DADD R4, R4, R6 ;  /* 0x0000000004047229 */ /* 0x002fc80000000006 */
[----:B------:R-:W1:Y:S04]  /*0370*/  I2F.F64 R6, UR6 ;  /* 0x0000000600067d12 */ /* 0x000e680008201c00 */
[----:B0-----:R-:W-:-:S08]  /*0380*/  DADD R2, R4, R2 ;  /* 0x0000000004027229 */ /* 0x001fd00000000002 */
[----:B-1----:R-:W-:Y:S01]  /*0390*/  DADD R2, R2, R6 ;  /* 0x0000000002027229 */ /* 0x002fe20000000006 */
[----:B------:R-:W-:Y:S10]  /*03a0*/  BRA.U UP1, `(.L_x_82) ;  /* 0xfffffffd01607547 */ /* 0x000ff4000b83ffff */
.L_x_81:
[----:B------:R-:W-:Y:S05]  /*03b0*/  BRA.U !UP0, `(.L_x_80) ;  /* 0x0000000108387547 */ /* 0x000fea000b800000 */
[----:B------:R-:W-:Y:S02]  /*03c0*/  UIADD3 UR6, UPT, UPT, UR4, 0xa, URZ ;  /* 0x0000000a04067890 */ /* 0x000fe4000fffe0ff */
[----:B------:R-:W-:-:S12]  /*03d0*/  UIADD3 UR10, UPT, UPT, -UR10, URZ, URZ ;  /* 0x000000ff0a0a7290 */ /* 0x000fd8000fffe1ff */
.L_x_83:
[----:B------:R-:W-:Y:S02]  /*03e0*/  UIADD3 UR7, UPT, UPT, UR6, -0xa, URZ ;  /* 0xfffffff606077890 */ /* 0x000fe4000fffe0ff */
[----:B------:R-:W-:Y:S02]  /*03f0*/  UIADD3 UR10, UPT, UPT, UR10, 0x1, URZ ;  /* 0x000000010a0a7890 */ /* 0x000fe4000fffe0ff */
[----:B------:R-:W-:Y:S02]  /*0400*/  UIMAD.WIDE.U32 UR4, UR7, 0x24924925, URZ ;  /* 0x24924925070478a5 */ /* 0x000fe4000f8e00ff */
[----:B------:R-:W-:Y:S02]  /*0410*/  UISETP.NE.AND UP0, UPT, UR10, URZ, UPT ;  /* 0x000000ff0a00728c */ /* 0x000fe4000bf05270 */
[----:B------:R-:W-:-:S04]  /*0420*/  UIADD3 UR4, UPT, UPT, UR7, -UR5, URZ ;  /* 0x8000000507047290 */ /* 0x000fc8000fffe0ff */
[----:B------:R-:W-:-:S04]  /*0430*/  ULEA.HI UR4, UR4, UR5, URZ, 0x1f ;  /* 0x0000000504047291 */ /* 0x000fc8000f8ff8ff */
[----:B------:R-:W-:-:S04]  /*0440*/  USHF.R.U32.HI UR4, URZ, 0x2, UR4 ;  /* 0x00000002ff047899 */ /* 0x000fc80008011604 */
[----:B------:R-:W-:Y:S02]  /*0450*/  UIMAD UR4, UR7, UR6, -UR4 ;  /* 0x00000006070472a4 */ /* 0x000fe4000f8e0a04 */
[----:B------:R-:W-:-:S07]  /*0460*/  UIADD3 UR6, UPT, UPT, UR6, 0x1, URZ ;  /* 0x0000000106067890 */ /* 0x000fce000fffe0ff */
[----:B------:R-:W0:Y:S02]  /*0470*/  I2F.F64 R4, UR4 ;  /* 0x0000000400047d12 */ /* 0x000e240008201c00 */
[----:B0-----:R-:W-:Y:S01]  /*0480*/  DADD R2, R4, R2 ;  /* 0x0000000004027229 */ /* 0x001fe20000000002 */
[----:B------:R-:W-:Y:S10]  /*0490*/  BRA.U UP0, `(.L_x_83) ;  /* 0xfffffffd00d07547 */ /* 0x000ff4000b83ffff */
.L_x_80:
[----:B------:R-:W0:Y:S01]  /*04a0*/  S2R R7, SR_TID.X ;  /* 0x0000000000077919 */ /* 0x000e220000002100 */
[----:B------:R-:W1:Y:S01]  /*04b0*/  LDC.64 R4, c[0x0][0x380] ;  /* 0x0000e000ff047b82 */ /* 0x000e620000000a00 */
[----:B------:R-:W0:Y:S02]  /*04c0*/  S2R R0, SR_CTAID.X ;  /* 0x0000000000007919 */ /* 0x000e240000002500 */
[----:B0-----:R-:W-:-:S04]  /*04d0*/  IMAD R7, R0, UR19, R7 ;  /* 0x0000001300077c24 */ /* 0x001fc8000f8e0207 */
[----:B-1----:R-:W-:-:S05]  /*04e0*/  IMAD.WIDE R4, R7, 0x8, R4 ;  /* 0x0000000807047825 */ /* 0x002fca00078e0204 */
[----:B------:R-:W-:Y:S01]  /*04f0*/  STG.E.64 desc[UR16][R4.64], R2 ;  /* 0x0000000204007986 */ /* 0x000fe2000c101b10 */
[----:B------:R-:W-:Y:S05]  /*0500*/  EXIT ;  /* 0x000000000000794d */ /* 0x000fea0003800000 */
.L_x_84:
        /* <DEDUP_REMOVED lines=15> */
.L_x_115:


//--------------------- .text._Z4compIfEvPT_      --------------------------
	.section	.text._Z4compIfEvPT_,"ax",@progbits
	.align	128
        .global         _Z4compIfEvPT_
        .type           _Z4compIfEvPT_,@function
        .size           _Z4compIfEvPT_,(.L_x_116 - _Z4compIfEvPT_)
        .other          _Z4compIfEvPT_,@"STO_CUDA_ENTRY STV_DEFAULT"
_Z4compIfEvPT_:
.text._Z4compIfEvPT_:
[----:B------:R-:W-:Y:S01]  /*0000*/  LDC R1, c[0x0][0x37c] ;  /* 0x0000df00ff017b82 */ /* 0x000fe20000000800 */
[----:B------:R-:W0:Y:S01]  /*0010*/  LDCU UR25, c[0x0][0x360] ;  /* 0x00006c00ff1977ac */ /* 0x000e220008000800 */
[----:B------:R-:W-:Y:S01]  /*0020*/  HFMA2 R5, -RZ, RZ, 0, 0 ;  /* 0x00000000ff057431 */ /* 0x000fe200000001ff */
[----:B------:R-:W1:Y:S01]  /*0030*/  LDCU.64 UR22, c[0x0][0x358] ;  /* 0x00006b00ff1677ac */ /* 0x000e620008000a00 */
[----:B0-----:R-:W-:-:S09]  /*0040*/  UISETP.GE.U32.AND UP0, UPT, UR25, 0x4, UPT ;  /* 0x000000041900788c */ /* 0x001fd2000bf06070 */
[----:B-1----:R-:W-:Y:S05]  /*0050*/  BRA.U !UP0, `(.L_x_85) ;  /* 0x0000000508107547 */ /* 0x002fea000b800000 */
[----:B------:R-:W-:Y:S01]  /*0060*/  USHF.R.U32.HI UR5, URZ, 0x2, UR25 ;  /* 0x00000002ff057899 */ /* 0x000fe20008011619 */
[----:B------:R-:W-:-:S03]  /*0070*/  MOV R5, RZ ;  /* 0x000000ff00057202 */ /* 0x000fc60000000f00 */
[----:B------:R-:W-:Y:S02]  /*0080*/  UIADD3 UR4, UPT, UPT, UR5, -0x1, URZ ;  /* 0xffffffff05047890 */ /* 0x000fe4000fffe0ff */
[----:B------:R-:W-:Y:S02]  /*0090*/  ULOP3.LUT UR12, UR5, 0x3, URZ, 0xc0, !UPT ;  /* 0x00000003050c7892 */ /* 0x000fe4000f8ec0ff */
[----:B------:R-:W-:Y:S02]  /*00a0*/  UISETP.GE.U32.AND UP1, UPT, UR4, 0x3, UPT ;  /* 0x000000030400788c */ /* 0x000fe4000bf26070 */
[----:B------:R-:W-:Y:S01]  /*00b0*/  UISETP.NE.AND UP0, UPT, UR12, URZ, UPT ;  /* 0x000000ff0c00728c */ /* 0x000fe2000bf05270 */
[----:B------:R-:W-:-:S06]  /*00c0*/  UMOV UR4, URZ ;  /* 0x000000ff00047c82 */ /* 0x000fcc0008000000 */
[----:B------:R-:W-:Y:S05]  /*00d0*/  BRA.U !UP1, `(.L_x_86) ;  /* 0x0000000109b47547 */ /* 0x000fea000b800000 */
[----:B------:R-:W-:Y:S01]  /*00e0*/  ULOP3.LUT UR6, UR5, 0x3ffffffc, URZ, 0xc0, !UPT ;  /* 0x3ffffffc05067892 */ /* 0x000fe2000f8ec0ff */
[----:B------:R-:W-:Y:S01]  /*00f0*/  MOV R5, RZ ;  /* 0x000000ff00057202 */ /* 0x000fe20000000f00 */
[----:B------:R-:W-:Y:S02]  /*0100*/  ULOP3.LUT UR4, UR5, 0x1fc, URZ, 0xc0, !UPT ;  /* 0x000001fc05047892 */ /* 0x000fe4000f8ec0ff */
[----:B------:R-:W-:Y:S01]  /*0110*/  UIADD3 UR5, UPT, UPT, -UR6, URZ, URZ ;  /* 0x000000ff06057290 */ /* 0x000fe2000fffe1ff */
[----:B------:R-:W-:-:S11]  /*0120*/  UMOV UR24, 0xa ;  /* 0x0000000a00187882 */ /* 0x000fd60000000000 */
.L_x_87:
[----:B------:R-:W-:Y:S02]  /*0130*/  UIADD3 UR13, UPT, UPT, UR24, -0xa, URZ ;  /* 0xfffffff6180d7890 */ /* 0x000fe4000fffe0ff */
[----:B------:R-:W-:Y:S02]  /*0140*/  UIADD3 UR17, UPT, UPT, UR24, -0x9, URZ ;  /* 0xfffffff718117890 */ /* 0x000fe4000fffe0ff */
[----:B------:R-:W-:Y:S02]  /*0150*/  UIMAD.WIDE.U32 UR6, UR13, 0x24924925, URZ ;  /* 0x249249250d0678a5 */ /* 0x000fe4000f8e00ff */
[----:B------:R-:W-:Y:S02]  /*0160*/  UIADD3 UR19, UPT, UPT, UR24, -0x8, URZ ;  /* 0xfffffff818137890 */ /* 0x000fe4000fffe0ff */
[----:B------:R-:W-:Y:S02]  /*0170*/  UIMAD.WIDE.U32 UR8, UR17, 0x24924925, URZ ;  /* 0x24924925110878a5 */ /* 0x000fe4000f8e00ff */
[----:B------:R-:W-:Y:S01]  /*0180*/  UIMAD UR18, UR17, UR24, UR17 ;  /* 0x00000018111272a4 */ /* 0x000fe2000f8e0211 */
[----:B------:R-:W-:Y:S01]  /*0190*/  UMOV UR15, UR7 ;  /* 0x00000007000f7c82 */ /* 0x000fe20008000000 */
[----:B------:R-:W-:-:S02]  /*01a0*/  UIMAD.WIDE.U32 UR10, UR19, 0x24924925, URZ ;  /* 0x24924925130a78a5 */ /* 0x000fc4000f8e00ff */
[----:B------:R-:W-:Y:S02]  /*01b0*/  UIADD3 UR16, UPT, UPT, UR13, -UR15, URZ ;  /* 0x8000000f0d107290 */ /* 0x000fe4000fffe0ff */
[----:B------:R-:W-:Y:S02]  /*01c0*/  UIADD3 UR17, UPT, UPT, UR17, -UR9, URZ ;  /* 0x8000000911117290 */ /* 0x000fe4000fffe0ff */
[----:B------:R-:W-:Y:S02]  /*01d0*/  ULEA.HI UR16, UR16, UR15, URZ, 0x1f ;  /* 0x0000000f10107291 */ /* 0x000fe4000f8ff8ff */
[----:B------:R-:W-:Y:S02]  /*01e0*/  UIADD3 UR21, UPT, UPT, UR24, -0x7, URZ ;  /* 0xfffffff918157890 */ /* 0x000fe4000fffe0ff */
[----:B------:R-:W-:Y:S02]  /*01f0*/  UIADD3 UR8, UPT, UPT, UR19, -UR11, URZ ;  /* 0x8000000b13087290 */ /* 0x000fe4000fffe0ff */
[----:B------:R-:W-:-:S02]  /*0200*/  ULEA.HI UR17, UR17, UR9, URZ, 0x1f ;  /* 0x0000000911117291 */ /* 0x000fc4000f8ff8ff */
[----:B------:R-:W-:Y:S02]  /*0210*/  USHF.R.U32.HI UR16, URZ, 0x2, UR16 ;  /* 0x00000002ff107899 */ /* 0x000fe40008011610 */
[----:B------:R-:W-:Y:S02]  /*0220*/  UIMAD.WIDE.U32 UR6, UR21, 0x24924925, URZ ;  /* 0x24924925150678a5 */ /* 0x000fe4000f8e00ff */
[----:B------:R-:W-:Y:S02]  /*0230*/  ULEA.HI UR8, UR8, UR11, URZ, 0x1f ;  /* 0x0000000b08087291 */ /* 0x000fe4000f8ff8ff */
[----:B------:R-:W-:Y:S02]  /*0240*/  USHF.R.U32.HI UR17, URZ, 0x2, UR17 ;  /* 0x00000002ff117899 */ /* 0x000fe40008011611 */
[----:B------:R-:W-:Y:S02]  /*0250*/  UIMAD UR16, UR13, UR24, -UR16 ;  /* 0x000000180d1072a4 */ /* 0x000fe4000f8e0a10 */
[----:B------:R-:W-:-:S02]  /*0260*/  UIADD3 UR6, UPT, UPT, UR21, -UR7, URZ ;  /* 0x8000000715067290 */ /* 0x000fc4000fffe0ff */
[----:B------:R-:W-:Y:S02]  /*0270*/  UIADD3 UR20, UPT, UPT, UR24, 0x2, URZ ;  /* 0x0000000218147890 */ /* 0x000fe4000fffe0ff */
[----:B------:R-:W-:Y:S01]  /*0280*/  USHF.R.U32.HI UR8, URZ, 0x2, UR8 ;  /* 0x00000002ff087899 */ /* 0x000fe20008011608 */
[----:B------:R-:W-:Y:S01]  /*0290*/  I2FP.F32.S32 R0, UR16 ;  /* 0x0000001000007c45 */ /* 0x000fe20008201400 */
[----:B------:R-:W-:Y:S02]  /*02a0*/  UIADD3 UR17, UPT, UPT, UR18, -UR17, URZ ;  /* 0x8000001112117290 */ /* 0x000fe4000fffe0ff */
[----:B------:R-:W-:Y:S02]  /*02b0*/  ULEA.HI UR6, UR6, UR7, URZ, 0x1f ;  /* 0x0000000706067291 */ /* 0x000fe4000f8ff8ff */
[----:B------:R-:W-:Y:S01]  /*02c0*/  UIMAD UR8, UR19, UR20, -UR8 ;  /* 0x00000014130872a4 */ /* 0x000fe2000f8e0a08 */
[----:B------:R-:W-:Y:S01]  /*02d0*/  FADD R0, R0, R5 ;  /* 0x0000000500007221 */ /* 0x000fe20000000000 */
[----:B------:R-:W-:Y:S01]  /*02e0*/  UIADD3 UR14, UPT, UPT, UR24, 0x3, URZ ;  /* 0x00000003180e7890 */ /* 0x000fe2000fffe0ff */
[----:B------:R-:W-:Y:S01]  /*02f0*/  I2FP.F32.S32 R3, UR17 ;  /* 0x0000001100037c45 */ /* 0x000fe20008201400 */
[----:B------:R-:W-:-:S02]  /*0300*/  USHF.R.U32.HI UR6, URZ, 0x2, UR6 ;  /* 0x00000002ff067899 */ /* 0x000fc40008011606 */
[----:B------:R-:W-:Y:S01]  /*0310*/  UIADD3 UR5, UPT, UPT, UR5, 0x4, URZ ;  /* 0x0000000405057890 */ /* 0x000fe2000fffe0ff */
[----:B------:R-:W-:Y:S01]  /*0320*/  I2FP.F32.S32 R5, UR8 ;  /* 0x0000000800057c45 */ /* 0x000fe20008201400 */
[----:B------:R-:W-:Y:S01]  /*0330*/  UIMAD UR6, UR14, UR21, -UR6 ;  /* 0x000000150e0672a4 */ /* 0x000fe2000f8e0a06 */
[----:B------:R-:W-:Y:S01]  /*0340*/  FADD R0, R0, R3 ;  /* 0x0000000300007221 */ /* 0x000fe20000000000 */
[----:B------:R-:W-:Y:S02]  /*0350*/  UISETP.NE.AND UP1, UPT, UR5, URZ, UPT ;  /* 0x000000ff0500728c */ /* 0x000fe4000bf25270 */
[----:B------:R-:W-:Y:S01]  /*0360*/  UIADD3 UR24, UPT, UPT, UR24, 0x4, URZ ;  /* 0x0000000418187890 */ /* 0x000fe2000fffe0ff */
[----:B------:R-:W-:Y:S01]  /*0370*/  FADD R5, R0, R5 ;  /* 0x0000000500057221 */ /* 0x000fe20000000000 */
[----:B------:R-:W-:-:S05]  /*0380*/  I2FP.F32.S32 R0, UR6 ;  /* 0x0000000600007c45 */ /* 0x000fca0008201400 */
[----:B------:R-:W-:Y:S01]  /*0390*/  FADD R5, R5, R0 ;  /* 0x0000000005057221 */ /* 0x000fe20000000000 */
[----:B------:R-:W-:Y:S06]  /*03a0*/  BRA.U UP1, `(.L_x_87) ;  /* 0xfffffffd01607547 */ /* 0x000fec000b83ffff */
.L_x_86:
[----:B------:R-:W-:Y:S05]  /*03b0*/  BRA.U !UP0, `(.L_x_85) ;  /* 0x0000000108387547 */ /* 0x000fea000b800000 */
[----:B------:R-:W-:Y:S02]  /*03c0*/  UIADD3 UR6, UPT, UPT, UR4, 0xa, URZ ;  /* 0x0000000a04067890 */ /* 0x000fe4000fffe0ff */
[----:B------:R-:W-:-:S12]  /*03d0*/  UIADD3 UR12, UPT, UPT, -UR12, URZ, URZ ;  /* 0x000000ff0c0c7290 */ /* 0x000fd8000fffe1ff */
.L_x_88:
        /* <DEDUP_REMOVED lines=8> */
[----:B------:R-:W-:-:S04]  /*0460*/  UIADD3 UR6, UPT, UPT, UR6, 0x1, URZ ;  /* 0x0000000106067890 */ /* 0x000fc8000fffe0ff */
[----:B------:R-:W-:-:S05]  /*0470*/  I2FP.F32.S32 R0, UR4 ;  /* 0x0000000400007c45 */ /* 0x000fca0008201400 */
[----:B------:R-:W-:Y:S01]  /*0480*/  FADD R5, R0, R5 ;  /* 0x0000000500057221 */ /* 0x000fe20000000000 */
[----:B------:R-:W-:Y:S06]  /*0490*/  BRA.U UP0, `(.L_x_88) ;  /* 0xfffffffd00d07547 */ /* 0x000fec000b83ffff */
.L_x_85:
[----:B------:R-:W0:Y:S01]  /*04a0*/  S2R R7, SR_TID.X ;  /* 0x0000000000077919 */ /* 0x000e220000002100 */
[----:B------:R-:W1:Y:S01]  /*04b0*/  LDC.64 R2, c[0x0][0x380] ;  /* 0x0000e000ff027b82 */ /* 0x000e620000000a00 */
[----:B------:R-:W0:Y:S02]  /*04c0*/  S2R R0, SR_CTAID.X ;  /* 0x0000000000007919 */ /* 0x000e240000002500 */
[----:B0-----:R-:W-:-:S04]  /*04d0*/  IMAD R7, R0, UR25, R7 ;  /* 0x0000001900077c24 */ /* 0x001fc8000f8e0207 */
[----:B-1----:R-:W-:-:S05]  /*04e0*/  IMAD.WIDE R2, R7, 0x4, R2 ;  /* 0x0000000407027825 */ /* 0x002fca00078e0202 */
[----:B------:R-:W-:Y:S01]  /*04f0*/  STG.E desc[UR22][R2.64], R5 ;  /* 0x0000000502007986 */ /* 0x000fe2000c101916 */
[----:B------:R-:W-:Y:S05]  /*0500*/  EXIT ;  /* 0x000000000000794d */ /* 0x000fea0003800000 */
.L_x_89:
        /* <DEDUP_REMOVED lines=15> */
.L_x_116:


//--------------------- .text._Z4compIiEvPT_      --------------------------
	.section	.text._Z4compIiEvPT_,"ax",@progbits
	.align	128
        .global         _Z4compIiEvPT_
        .type           _Z4compIiEvPT_,@function
        .size           _Z4compIiEvPT_,(.L_x_117 - _Z4compIiEvPT_)
        .other          _Z4compIiEvPT_,@"STO_CUDA_ENTRY STV_DEFAULT"
_Z4compIiEvPT_:
.text._Z4compIiEvPT_:
[----:B------:R-:W-:Y:S01]  /*0000*/  LDC R1, c[0x0][0x37c] ;  /* 0x0000df00ff017b82 */ /* 0x000fe20000000800 */
[----:B------:R-:W0:Y:S01]  /*0010*/  LDCU UR7, c[0x0][0x360] ;  /* 0x00006c00ff0777ac */ /* 0x000e220008000800 */
[----:B------:R-:W-:Y:S01]  /*0020*/  HFMA2 R5, -RZ, RZ, 0, 0 ;  /* 0x00000000ff057431 */ /* 0x000fe200000001ff */
[----:B------:R-:W1:Y:S01]  /*0030*/  LDCU.64 UR8, c[0x0][0x358] ;  /* 0x00006b00ff0877ac */ /* 0x000e620008000a00 */
[----:B0-----:R-:W-:-:S09]  /*0040*/  UISETP.GE.U32.AND UP0, UPT, UR7, 0x4, UPT ;  /* 0x000000040700788c */ /* 0x001fd2000bf06070 */
[----:B-1----:R-:W-:Y:S05]  /*0050*/  BRA.U !UP0, `(.L_x_90) ;  /* 0x0000000108f07547 */ /* 0x002fea000b800000 */
[----:B------:R-:W-:Y:S01]  /*0060*/  USHF.R.U32.HI UR4, URZ, 0x2, UR7 ;  /* 0x00000002ff047899 */ /* 0x000fe20008011607 */
[----:B------:R-:W-:Y:S01]  /*0070*/  IMAD.MOV.U32 R2, RZ, RZ, RZ ;  /* 0x000000ffff027224 */ /* 0x000fe200078e00ff */
[----:B------:R-:W-:Y:S02]  /*0080*/  MOV R5, RZ ;  /* 0x000000ff00057202 */ /* 0x000fe40000000f00 */
[----:B------:R-:W-:Y:S02]  /*0090*/  UIADD3 UR6, UPT, UPT, UR4, -0x1, URZ ;  /* 0xffffffff04067890 */ /* 0x000fe4000fffe0ff */
[----:B------:R-:W-:Y:S02]  /*00a0*/  ULOP3.LUT UR5, UR4, 0x3, URZ, 0xc0, !UPT ;  /* 0x0000000304057892 */ /* 0x000fe4000f8ec0ff */
[----:B------:R-:W-:Y:S02]  /*00b0*/  UISETP.GE.U32.AND UP1, UPT, UR6, 0x3, UPT ;  /* 0x000000030600788c */ /* 0x000fe4000bf26070 */
[----:B------:R-:W-:-:S07]  /*00c0*/  UISETP.NE.AND UP0, UPT, UR5, URZ, UPT ;  /* 0x000000ff0500728c */ /* 0x000fce000bf05270 */
[----:B------:R-:W-:Y:S05]  /*00d0*/  BRA.U !UP1, `(.L_x_91) ;  /* 0x0000000109987547 */ /* 0x000fea000b800000 */
[----:B------:R-:W-:Y:S01]  /*00e0*/  ULOP3.LUT UR6, UR4, 0x3ffffffc, URZ, 0xc0, !UPT ;  /* 0x3ffffffc04067892 */ /* 0x000fe2000f8ec0ff */
[----:B------:R-:W-:Y:S01]  /*00f0*/  IMAD.MOV.U32 R5, RZ, RZ, RZ ;  /* 0x000000ffff057224 */ /* 0x000fe200078e00ff */
[----:B------:R-:W-:Y:S01]  /*0100*/  ULOP3.LUT UR4, UR4, 0x1fc, URZ, 0xc0, !UPT ;  /* 0x000001fc04047892 */ /* 0x000fe2000f8ec0ff */
[----:B------:R-:W-:Y:S01]  /*0110*/  MOV R0, 0xa ;  /* 0x0000000a00007802 */ /* 0x000fe20000000f00 */
[----:B------:R-:W-:-:S04]  /*0120*/  UIADD3 UR6, UPT, UPT, -UR6, URZ, URZ ;  /* 0x000000ff06067290 */ /* 0x000fc8000fffe1ff */
[----:B------:R-:W-:-:S08]  /*0130*/  IMAD.U32 R2, RZ, RZ, UR4 ;  /* 0x00000004ff027e24 */ /* 0x000fd0000f8e00ff */
.L_x_92:
[C---:B------:R-:W-:Y:S01]  /*0140*/  VIADD R9, R0.reuse, 0xfffffff7 ;  /* 0xfffffff700097836 */ /* 0x040fe20000000000 */
[C---:B------:R-:W-:Y:S01]  /*0150*/  IADD3 R4, PT, PT, R0.reuse, -0xa, RZ ;  /* 0xfffffff600047810 */ /* 0x040fe20007ffe0ff */
[C---:B------:R-:W-:Y:S01]  /*0160*/  VIADD R3, R0.reuse, 0xfffffff9 ;  /* 0xfffffff900037836 */ /* 0x040fe20000000000 */
[----:B------:R-:W-:Y:S01]  /*0170*/  IADD3 R10, PT, PT, R0, -0x8, RZ ;  /* 0xfffffff8000a7810 */ /* 0x000fe20007ffe0ff */
[----:B------:R-:W-:Y:S01]  /*0180*/  IMAD.HI.U32 R8, R9, 0x24924925, RZ ;  /* 0x2492492509087827 */ /* 0x000fe200078e00ff */
[----:B------:R-:W-:-:S03]  /*0190*/  UIADD3 UR6, UPT, UPT, UR6, 0x4, URZ ;  /* 0x0000000406067890 */ /* 0x000fc6000fffe0ff */
[----:B------:R-:W-:Y:S01]  /*01a0*/  IMAD.HI.U32 R7, R4, 0x24924925, RZ ;  /* 0x2492492504077827 */ /* 0x000fe200078e00ff */
[----:B------:R-:W-:-:S03]  /*01b0*/  UISETP.NE.AND UP1, UPT, UR6, URZ, UPT ;  /* 0x000000ff0600728c */ /* 0x000fc6000bf25270 */
[----:B------:R-:W-:Y:S01]  /*01c0*/  IMAD.IADD R11, R9, 0x1, -R8 ;  /* 0x00000001090b7824 */ /* 0x000fe200078e0a08 */
[----:B------:R-:W-:Y:S01]  /*01d0*/  IADD3 R6, PT, PT, R4, -R7, RZ ;  /* 0x8000000704067210 */ /* 0x000fe20007ffe0ff */
[----:B------:R-:W-:-:S03]  /*01e0*/  IMAD.HI.U32 R13, R10, 0x24924925, RZ ;  /* 0x249249250a0d7827 */ /* 0x000fc600078e00ff */
[----:B------:R-:W-:Y:S01]  /*01f0*/  LEA.HI R11, R11, R8, RZ, 0x1f ;  /* 0x000000080b0b7211 */ /* 0x000fe200078ff8ff */
[----:B------:R-:W-:Y:S01]  /*0200*/  IMAD.HI.U32 R12, R3, 0x24924925, RZ ;  /* 0x24924925030c7827 */ /* 0x000fe200078e00ff */
[----:B------:R-:W-:Y:S02]  /*0210*/  LEA.HI R6, R6, R7, RZ, 0x1f ;  /* 0x0000000706067211 */ /* 0x000fe400078ff8ff */
[-C--:B------:R-:W-:Y:S01]  /*0220*/  IADD3 R8, PT, PT, R10, -R13.reuse, RZ ;  /* 0x8000000d0a087210 */ /* 0x080fe20007ffe0ff */
[-C--:B------:R-:W-:Y:S01]  /*0230*/  IMAD R4, R4, R0.reuse, R5 ;  /* 0x0000000004047224 */ /* 0x080fe200078e0205 */
[----:B------:R-:W-:Y:S01]  /*0240*/  SHF.R.U32.HI R11, RZ, 0x2, R11 ;  /* 0x00000002ff0b7819 */ /* 0x000fe2000001160b */
[----:B------:R-:W-:Y:S01]  /*0250*/  IMAD R9, R9, R0, R9 ;  /* 0x0000000009097224 */ /* 0x000fe200078e0209 */
[----:B------:R-:W-:Y:S01]  /*0260*/  LEA.HI R13, R8, R13, RZ, 0x1f ;  /* 0x0000000d080d7211 */ /* 0x000fe200078ff8ff */
[----:B------:R-:W-:Y:S01]  /*0270*/  IMAD.IADD R7, R3, 0x1, -R12 ;  /* 0x0000000103077824 */ /* 0x000fe200078e0a0c */
[----:B------:R-:W-:Y:S01]  /*0280*/  LEA.HI R6, R6, R11, RZ, 0x1e ;  /* 0x0000000b06067211 */ /* 0x000fe200078ff0ff */
[----:B------:R-:W-:Y:S01]  /*0290*/  VIADD R5, R0, 0x2 ;  /* 0x0000000200057836 */ /* 0x000fe20000000000 */
[----:B------:R-:W-:-:S02]  /*02a0*/  IADD3 R4, PT, PT, R9, R4, RZ ;  /* 0x0000000409047210 */ /* 0x000fc40007ffe0ff */
[----:B------:R-:W-:Y:S02]  /*02b0*/  LEA.HI R7, R7, R12, RZ, 0x1f ;  /* 0x0000000c07077211 */ /* 0x000fe400078ff8ff */
[----:B------:R-:W-:Y:S01]  /*02c0*/  LEA.HI R6, R13, R6, RZ, 0x1e ;  /* 0x000000060d067211 */ /* 0x000fe200078ff0ff */
[----:B------:R-:W-:Y:S01]  /*02d0*/  IMAD R5, R10, R5, R4 ;  /* 0x000000050a057224 */ /* 0x000fe200078e0204 */
[C---:B------:R-:W-:Y:S02]  /*02e0*/  IADD3 R4, PT, PT, R0.reuse, 0x3, RZ ;  /* 0x0000000300047810 */ /* 0x040fe40007ffe0ff */
[----:B------:R-:W-:Y:S02]  /*02f0*/  LEA.HI R6, R7, R6, RZ, 0x1e ;  /* 0x0000000607067211 */ /* 0x000fe400078ff0ff */
[----:B------:R-:W-:-:S03]  /*0300*/  IADD3 R0, PT, PT, R0, 0x4, RZ ;  /* 0x0000000400007810 */ /* 0x000fc60007ffe0ff */
[----:B------:R-:W-:-:S04]  /*0310*/  IMAD.IADD R5, R5, 0x1, -R6 ;  /* 0x0000000105057824 */ /* 0x000fc800078e0a06 */
[----:B------:R-:W-:Y:S01]  /*0320*/  IMAD R5, R4, R3, R5 ;  /* 0x0000000304057224 */ /* 0x000fe200078e0205 */
[----:B------:R-:W-:Y:S06]  /*0330*/  BRA.U UP1, `(.L_x_92) ;  /* 0xfffffffd01807547 */ /* 0x000fec000b83ffff */
.L_x_91:
[----:B------:R-:W-:Y:S05]  /*0340*/  BRA.U !UP0, `(.L_x_90) ;  /* 0x0000000108347547 */ /* 0x000fea000b800000 */
[----:B------:R-:W-:Y:S01]  /*0350*/  VIADD R2, R2, 0xa ;  /* 0x0000000a02027836 */ /* 0x000fe20000000000 */
[----:B------:R-:W-:-:S12]  /*0360*/  UIADD3 UR5, UPT, UPT, -UR5, URZ, URZ ;  /* 0x000000ff05057290 */ /* 0x000fd8000fffe1ff */
.L_x_93:
[----:B------:R-:W-:Y:S01]  /*0370*/  IADD3 R3, PT, PT, R2, -0xa, RZ ;  /* 0xfffffff602037810 */ /* 0x000fe20007ffe0ff */
[----:B------:R-:W-:-:S04]  /*0380*/  UIADD3 UR5, UPT, UPT, UR5, 0x1, URZ ;  /* 0x0000000105057890 */ /* 0x000fc8000fffe0ff */
[----:B------:R-:W-:Y:S01]  /*0390*/  IMAD.HI.U32 R0, R3, 0x24924925, RZ ;  /* 0x2492492503007827 */ /* 0x000fe200078e00ff */
[----:B------:R-:W-:-:S03]  /*03a0*/  UISETP.NE.AND UP0, UPT, UR5, URZ, UPT ;  /* 0x000000ff0500728c */ /* 0x000fc6000bf05270 */
[----:B------:R-:W-:-:S05]  /*03b0*/  IMAD.IADD R7, R3, 0x1, -R0 ;  /* 0x0000000103077824 */ /* 0x000fca00078e0a00 */
[----:B------:R-:W-:-:S04]  /*03c0*/  LEA.HI R7, R7, R0, RZ, 0x1f ;  /* 0x0000000007077211 */ /* 0x000fc800078ff8ff */
[----:B------:R-:W-:-:S04]  /*03d0*/  SHF.R.U32.HI R0, RZ, 0x2, R7 ;  /* 0x00000002ff007819 */ /* 0x000fc80000011607 */
[----:B------:R-:W-:-:S05]  /*03e0*/  IADD3 R0, PT, PT, -R0, R5, RZ ;  /* 0x0000000500007210 */ /* 0x000fca0007ffe1ff */
[----:B------:R-:W-:Y:S01]  /*03f0*/  IMAD R5, R3, R2, R0 ;  /* 0x0000000203057224 */ /* 0x000fe200078e0200 */
[----:B------:R-:W-:Y:S01]  /*0400*/  IADD3 R2, PT, PT, R2, 0x1, RZ ;  /* 0x0000000102027810 */ /* 0x000fe20007ffe0ff */
[----:B------:R-:W-:Y:S06]  /*0410*/  BRA.U UP0, `(.L_x_93) ;  /* 0xfffffffd00d47547 */ /* 0x000fec000b83ffff */
.L_x_90:
[----:B------:R-:W0:Y:S01]  /*0420*/  S2R R7, SR_TID.X ;  /* 0x0000000000077919 */ /* 0x000e220000002100 */
[----:B------:R-:W1:Y:S01]  /*0430*/  LDC.64 R2, c[0x0][0x380] ;  /* 0x0000e000ff027b82 */ /* 0x000e620000000a00 */
[----:B------:R-:W0:Y:S02]  /*0440*/  S2R R0, SR_CTAID.X ;  /* 0x0000000000007919 */ /* 0x000e240000002500 */
[----:B0-----:R-:W-:-:S04]  /*0450*/  IMAD R7, R0, UR7, R7 ;  /* 0x0000000700077c24 */ /* 0x001fc8000f8e0207 */
[----:B-1----:R-:W-:-:S05]  /*0460*/  IMAD.WIDE R2, R7, 0x4, R2 ;  /* 0x0000000407027825 */ /* 0x002fca00078e0202 */
[----:B------:R-:W-:Y:S01]  /*0470*/  STG.E desc[UR8][R2.64], R5 ;  /* 0x0000000502007986 */ /* 0x000fe2000c101908 */
[----:B------:R-:W-:Y:S05]  /*0480*/  EXIT ;  /* 0x000000000000794d */ /* 0x000fea0003800000 */
.L_x_94:
        /* <DEDUP_REMOVED lines=15> */
.L_x_117:


//--------------------- .nv.global.init           --------------------------
	.section	.nv.global.init,"aw",@progbits
	.align	4
.nv.global.init:
	.type		mrg32k3aM1SubSeq,@object
	.size		mrg32k3aM1SubSeq,(mrg32k3aM2SubSeq - mrg32k3aM1SubSeq)
mrg32k3aM1SubSeq:
        /*0000*/ 	.byte	0x0b, 0xcc, 0xee, 0x04, 0x73, 0x29, 0x8b, 0x6f, 0xf6, 0x53, 0x03, 0xf6, 0x23, 0xf6, 0xea, 0xda
        /* <DEDUP_REMOVED lines=125> */
	.type		mrg32k3aM2SubSeq,@object
	.size		mrg32k3aM2SubSeq,(mrg32k3aM1 - mrg32k3aM2SubSeq)
mrg32k3aM2SubSeq:
        /* <DEDUP_REMOVED lines=126> */
	.type		mrg32k3aM1,@object
	.size		mrg32k3aM1,(mrg32k3aM1Seq - mrg32k3aM1)
mrg32k3aM1:
        /* <DEDUP_REMOVED lines=144> */
	.type		mrg32k3aM1Seq,@object
	.size		mrg32k3aM1Seq,(mrg32k3aM2 - mrg32k3aM1Seq)
mrg32k3aM1Seq:
        /* <DEDUP_REMOVED lines=144> */
	.type		mrg32k3aM2,@object
	.size		mrg32k3aM2,(mrg32k3aM2Seq - mrg32k3aM2)
mrg32k3aM2:
        /* <DEDUP_REMOVED lines=144> */
	.type		mrg32k3aM2Seq,@object
	.size		mrg32k3aM2Seq,(precalc_xorwow_matrix - mrg32k3aM2Seq)
mrg32k3aM2Seq:
        /* <DEDUP_REMOVED lines=144> */
	.type		precalc_xorwow_matrix,@object
	.size		precalc_xorwow_matrix,(precalc_xorwow_offset_matrix - precalc_xorwow_matrix)
precalc_xorwow_matrix:
        /* <DEDUP_REMOVED lines=6400> */
	.type		precalc_xorwow_offset_matrix,@object
	.size		precalc_xorwow_offset_matrix,(.L_1 - precalc_xorwow_offset_matrix)
precalc_xorwow_offset_matrix:
        /* <DEDUP_REMOVED lines=6400> */
.L_1:


//--------------------- .nv.shared.reserved.0     --------------------------
	.section	.nv.shared.reserved.0,"aw",@nobits
	.weak		__nv_reservedSMEM_offset_0_alias
	.size		__nv_reservedSMEM_offset_0_alias, 0, 64
	.other		__nv_reservedSMEM_offset_0_alias,@"STO_CUDA_RESERVED_SHARED STV_DEFAULT"
__nv_reservedSMEM_offset_0_alias:
	.zero		0
	.zero		64


//--------------------- .nv.constant0._Z4stvvIsEvPT_S1_S1_i --------------------------
	.section	.nv.constant0._Z4stvvIsEvPT_S1_S1_i,"a",@progbits
	.sectionflags	@""
	.align	4
.nv.constant0._Z4stvvIsEvPT_S1_S1_i:
	.zero		924


//--------------------- .nv.constant0._Z4stvvIcEvPT_S1_S1_i --------------------------
	.section	.nv.constant0._Z4stvvIcEvPT_S1_S1_i,"a",@progbits
	.sectionflags	@""
	.align	4
.nv.constant0._Z4stvvIcEvPT_S1_S1_i:
	.zero		924


//--------------------- .nv.constant0._Z4stvvIdEvPT_S1_S1_i --------------------------
	.section	.nv.constant0._Z4stvvIdEvPT_S1_S1_i,"a",@progbits
	.sectionflags	@""
	.align	4
.nv.constant0._Z4stvvIdEvPT_S1_S1_i:
	.zero		924


//--------------------- .nv.constant0._Z4stvvIfEvPT_S1_S1_i --------------------------
	.section	.nv.constant0._Z4stvvIfEvPT_S1_S1_i,"a",@progbits
	.sectionflags	@""
	.align	4
.nv.constant0._Z4stvvIfEvPT_S1_S1_i:
	.zero		924


//--------------------- .nv.constant0._Z4stvvIiEvPT_S1_S1_i --------------------------
	.section	.nv.constant0._Z4stvvIiEvPT_S1_S1_i,"a",@progbits
	.sectionflags	@""
	.align	4
.nv.constant0._Z4stvvIiEvPT_S1_S1_i:
	.zero		924


//--------------------- .nv.constant0._Z4randIdEvPT_i --------------------------
	.section	.nv.constant0._Z4randIdEvPT_i,"a",@progbits
	.sectionflags	@""
	.align	4
.nv.constant0._Z4randIdEvPT_i:
	.zero		908


//--------------------- .nv.constant0._Z4randIfEvPT_i --------------------------
	.section	.nv.constant0._Z4randIfEvPT_i,"a",@progbits
	.sectionflags	@""
	.align	4
.nv.constant0._Z4randIfEvPT_i:
	.zero		908


//--------------------- .nv.constant0._Z4randIiEvPT_i --------------------------
	.section	.nv.constant0._Z4randIiEvPT_i,"a",@progbits
	.sectionflags	@""
	.align	4
.nv.constant0._Z4randIiEvPT_i:
	.zero		908


//--------------------- .nv.constant0._Z4gemmIdEvPT_S1_S1_i --------------------------
	.section	.nv.constant0._Z4gemmIdEvPT_S1_S1_i,"a",@progbits
	.sectionflags	@""
	.align	4
.nv.constant0._Z4gemmIdEvPT_S1_S1_i:
	.zero		924


//--------------------- .nv.constant0._Z4gemmIfEvPT_S1_S1_i --------------------------
	.section	.nv.constant0._Z4gemmIfEvPT_S1_S1_i,"a",@progbits
	.sectionflags	@""
	.align	4
.nv.constant0._Z4gemmIfEvPT_S1_S1_i:
	.zero		924


//--------------------- .nv.constant0._Z4gemmIiEvPT_S1_S1_i --------------------------
	.section	.nv.constant0._Z4gemmIiEvPT_S1_S1_i,"a",@progbits
	.sectionflags	@""
	.align	4
.nv.constant0._Z4gemmIiEvPT_S1_S1_i:
	.zero		924


//--------------------- .nv.constant0._Z4gemvIdEvPT_S1_S1_i --------------------------
	.section	.nv.constant0._Z4gemvIdEvPT_S1_S1_i,"a",@progbits
	.sectionflags	@""
	.align	4
.nv.constant0._Z4gemvIdEvPT_S1_S1_i:
	.zero		924


//--------------------- .nv.constant0._Z4gemvIfEvPT_S1_S1_i --------------------------
	.section	.nv.constant0._Z4gemvIfEvPT_S1_S1_i,"a",@progbits
	.sectionflags	@""
	.align	4
.nv.constant0._Z4gemvIfEvPT_S1_S1_i:
	.zero		924


//--------------------- .nv.constant0._Z4gemvIiEvPT_S1_S1_i --------------------------
	.section	.nv.constant0._Z4gemvIiEvPT_S1_S1_i,"a",@progbits
	.sectionflags	@""
	.align	4
.nv.constant0._Z4gemvIiEvPT_S1_S1_i:
	.zero		924


//--------------------- .nv.constant0._Z4irvvIdEvPT_S1_S1_Pi --------------------------
	.section	.nv.constant0._Z4irvvIdEvPT_S1_S1_Pi,"a",@progbits
	.sectionflags	@""
	.align	4
.nv.constant0._Z4irvvIdEvPT_S1_S1_Pi:
	.zero		928


//--------------------- .nv.constant0._Z4irvvIfEvPT_S1_S1_Pi --------------------------
	.section	.nv.constant0._Z4irvvIfEvPT_S1_S1_Pi,"a",@progbits
	.sectionflags	@""
	.align	4
.nv.constant0._Z4irvvIfEvPT_S1_S1_Pi:
	.zero		928


//--------------------- .nv.constant0._Z4irvvIiEvPT_S1_S1_Pi --------------------------
	.section	.nv.constant0._Z4irvvIiEvPT_S1_S1_Pi,"a",@progbits
	.sectionflags	@""
	.align	4
.nv.constant0._Z4irvvIiEvPT_S1_S1_Pi:
	.zero		928


//--------------------- .nv.constant0._Z4gevvIdEvPT_S1_S1_ --------------------------
	.section	.nv.constant0._Z4gevvIdEvPT_S1_S1_,"a",@progbits
	.sectionflags	@""
	.align	4
.nv.constant0._Z4gevvIdEvPT_S1_S1_:
	.zero		920


//--------------------- .nv.constant0._Z4gevvIfEvPT_S1_S1_ --------------------------
	.section	.nv.constant0._Z4gevvIfEvPT_S1_S1_,"a",@progbits
	.sectionflags	@""
	.align	4
.nv.constant0._Z4gevvIfEvPT_S1_S1_:
	.zero		920


//--------------------- .nv.constant0._Z4gevvIiEvPT_S1_S1_ --------------------------
	.section	.nv.constant0._Z4gevvIiEvPT_S1_S1_,"a",@progbits
	.sectionflags	@""
	.align	4
.nv.constant0._Z4gevvIiEvPT_S1_S1_:
	.zero		920


//--------------------- .nv.constant0._Z4compIdEvPT_ --------------------------
	.section	.nv.constant0._Z4compIdEvPT_,"a",@progbits
	.sectionflags	@""
	.align	4
.nv.constant0._Z4compIdEvPT_:
	.zero		904


//--------------------- .nv.constant0._Z4compIfEvPT_ --------------------------
	.section	.nv.constant0._Z4compIfEvPT_,"a",@progbits
	.sectionflags	@""
	.align	4
.nv.constant0._Z4compIfEvPT_:
	.zero		904


//--------------------- .nv.constant0._Z4compIiEvPT_ --------------------------
	.section	.nv.constant0._Z4compIiEvPT_,"a",@progbits
	.sectionflags	@""
	.align	4
.nv.constant0._Z4compIiEvPT_:
	.zero		904


//--------------------- SYMBOLS --------------------------

	.type		.nv.reservedSmem.offset0,@object
	.size		.nv.reservedSmem.offset0,0x4
